# CuTe-DSL kernel — source=fa4 family=fa4_fwd_sm100
# config = {"dtype": "BFloat16", "causal": true, "use_2cta": true, "q_stage": 2, "head_dim": 80}


// ===== COMPILED SASS (sm_100a) =====

	.target	sm_100a

	.elftype	@"ET_EXEC"


//--------------------- .note.nv.tkinfo           --------------------------
	.section	.note.nv.tkinfo,"",@"SHT_NOTE"
	.sectionflags	@"SHF_NOTE_NV_TKINFO"
	.tkinfo
        /*0018*/ 	.word	0x00000081
        /*0030*/ 	.string	""
        /*0030*/ 	.string	"ptxas"
        /*0030*/ 	.string	"Cuda compilation tools, release 12.9, V12.9.83"
        /*0030*/ 	.string	"Build system must define TOOLS_VERSION_EXTENDED"
        /*0030*/ 	.string	"-O 3 -arch sm_100a "



//--------------------- .note.nv.cuver            --------------------------
	.section	.note.nv.cuver,"",@"SHT_NOTE"
	.sectionflags	@"SHF_NOTE_NV_CUVER"
        /*0018*/ 	.short	0x0001
        /*001a*/ 	.short	0x0064
        /*001c*/ 	.short	0x0001
        /*001e*/ 	.short	0x0000
        /*0020*/ 	.short	0x0001
        /*0022*/ 	.short	0x0000


//--------------------- .nv.info                  --------------------------
	.section	.nv.info,"",@"SHT_CUDA_INFO"
	.align	4


	//----- nvinfo : EIATTR_REGCOUNT
	.align		4
        /*0000*/ 	.byte	0x04, 0x2f
        /*0002*/ 	.short	(.L_6 - .L_5)
	.align		4
.L_5:
        /*0004*/ 	.word	index@(kernel_cutlass_kernel_flash_attncuteflash_fwd_sm100FlashAttentionForwardSm100_object_at__tensor0000o8011101213_tensor0000o8011101213_tensor0000o8010111213_tensor0000o8011101213_tensorptrf_0)
        /*0008*/ 	.word	0x00000080


	//----- nvinfo : EIATTR_FRAME_SIZE
	.align		4
.L_6:
        /*000c*/ 	.byte	0x04, 0x11
        /*000e*/ 	.short	(.L_8 - .L_7)
	.align		4
.L_7:
        /*0010*/ 	.word	index@($__internal_2_$__cuda_sm10x_tcgen05_guardrail_trap_unallocated_columns_being_dealloced)
        /*0014*/ 	.word	0x00000000


	//----- nvinfo : EIATTR_FRAME_SIZE
	.align		4
.L_8:
        /*0018*/ 	.byte	0x04, 0x11
        /*001a*/ 	.short	(.L_10 - .L_9)
	.align		4
.L_9:
        /*001c*/ 	.word	index@($__internal_1_$__cuda_sm10x_tcgen05_guardrail_trap_phase_invalid_during_alloc)
        /*0020*/ 	.word	0x00000000


	//----- nvinfo : EIATTR_FRAME_SIZE
	.align		4
.L_10:
        /*0024*/ 	.byte	0x04, 0x11
        /*0026*/ 	.short	(.L_12 - .L_11)
	.align		4
.L_11:
        /*0028*/ 	.word	index@($__internal_0_$__cuda_sm10x_tcgen05_guardrail_trap_col_being_dealloced_not_returned_by_alloc)
        /*002c*/ 	.word	0x00000000


	//----- nvinfo : EIATTR_FRAME_SIZE
	.align		4
.L_12:
        /*0030*/ 	.byte	0x04, 0x11
        /*0032*/ 	.short	(.L_14 - .L_13)
	.align		4
.L_13:
        /*0034*/ 	.word	index@(kernel_cutlass_kernel_flash_attncuteflash_fwd_sm100FlashAttentionForwardSm100_object_at__tensor0000o8011101213_tensor0000o8011101213_tensor0000o8010111213_tensor0000o8011101213_tensorptrf_0)
        /*0038*/ 	.word	0x00000000


	//----- nvinfo : EIATTR_MIN_STACK_SIZE
	.align		4
.L_14:
        /*003c*/ 	.byte	0x04, 0x12
        /*003e*/ 	.short	(.L_16 - .L_15)
	.align		4
.L_15:
        /*0040*/ 	.word	index@(kernel_cutlass_kernel_flash_attncuteflash_fwd_sm100FlashAttentionForwardSm100_object_at__tensor0000o8011101213_tensor0000o8011101213_tensor0000o8010111213_tensor0000o8011101213_tensorptrf_0)
        /*0044*/ 	.word	0x00000000
.L_16:


//--------------------- .nv.info.kernel_cutlass_kernel_flash_attncuteflash_fwd_sm100FlashAttentionForwardSm100_object_at__tensor0000o8011101213_tensor0000o8011101213_tensor0000o8010111213_tensor0000o8011101213_tensorptrf_0 --------------------------
	.section	.nv.info.kernel_cutlass_kernel_flash_attncuteflash_fwd_sm100FlashAttentionForwardSm100_object_at__tensor0000o8011101213_tensor0000o8011101213_tensor0000o8010111213_tensor0000o8011101213_tensorptrf_0,"",@"SHT_CUDA_INFO"
	.sectionflags	@""
	.align	4


	//----- nvinfo : EIATTR_CUDA_API_VERSION
	.align		4
        /*0000*/ 	.byte	0x04, 0x37
        /*0002*/ 	.short	(.L_18 - .L_17)
.L_17:
        /*0004*/ 	.word	0x00000081


	//----- nvinfo : EIATTR_KPARAM_INFO
	.align		4
.L_18:
        /*0008*/ 	.byte	0x04, 0x17
        /*000a*/ 	.short	(.L_20 - .L_19)
.L_19:
        /*000c*/ 	.word	0x00000000
        /*0010*/ 	.short	0x0018
        /*0012*/ 	.short	0x02e4
        /*0014*/ 	.byte	0x00, 0xf0, 0x11, 0x00


	//----- nvinfo : EIATTR_KPARAM_INFO
	.align		4
.L_20:
        /*0018*/ 	.byte	0x04, 0x17
        /*001a*/ 	.short	(.L_22 - .L_21)
.L_21:
        /*001c*/ 	.word	0x00000000
        /*0020*/ 	.short	0x0017
        /*0022*/ 	.short	0x02d8
        /*0024*/ 	.byte	0x00, 0xf0, 0x31, 0x00


	//----- nvinfo : EIATTR_KPARAM_INFO
	.align		4
.L_22:
        /*0028*/ 	.byte	0x04, 0x17
        /*002a*/ 	.short	(.L_24 - .L_23)
.L_23:
        /*002c*/ 	.word	0x00000000
        /*0030*/ 	.short	0x0016
        /*0032*/ 	.short	0x02d4
        /*0034*/ 	.byte	0x00, 0xf0, 0x11, 0x00


	//----- nvinfo : EIATTR_KPARAM_INFO
	.align		4
.L_24:
        /*0038*/ 	.byte	0x04, 0x17
        /*003a*/ 	.short	(.L_26 - .L_25)
.L_25:
        /*003c*/ 	.word	0x00000000
        /*0040*/ 	.short	0x0015
        /*0042*/ 	.short	0x02c8
        /*0044*/ 	.byte	0x00, 0xf0, 0x31, 0x00


	//----- nvinfo : EIATTR_KPARAM_INFO
	.align		4
.L_26:
        /*0048*/ 	.byte	0x04, 0x17
        /*004a*/ 	.short	(.L_28 - .L_27)
.L_27:
        /*004c*/ 	.word	0x00000000
        /*0050*/ 	.short	0x0014
        /*0052*/ 	.short	0x02bc
        /*0054*/ 	.byte	0x00, 0xf0, 0x31, 0x00


	//----- nvinfo : EIATTR_KPARAM_INFO
	.align		4
.L_28:
        /*0058*/ 	.byte	0x04, 0x17
        /*005a*/ 	.short	(.L_30 - .L_29)
.L_29:
        /*005c*/ 	.word	0x00000000
        /*0060*/ 	.short	0x0013
        /*0062*/ 	.short	0x02b0
        /*0064*/ 	.byte	0x00, 0xf0, 0x31, 0x00


	//----- nvinfo : EIATTR_KPARAM_INFO
	.align		4
.L_30:
        /*0068*/ 	.byte	0x04, 0x17
        /*006a*/ 	.short	(.L_32 - .L_31)
.L_31:
        /*006c*/ 	.word	0x00000000
        /*0070*/ 	.short	0x0012
        /*0072*/ 	.short	0x02a4
        /*0074*/ 	.byte	0x00, 0xf0, 0x31, 0x00


	//----- nvinfo : EIATTR_KPARAM_INFO
	.align		4
.L_32:
        /*0078*/ 	.byte	0x04, 0x17
        /*007a*/ 	.short	(.L_34 - .L_33)
.L_33:
        /*007c*/ 	.word	0x00000000
        /*0080*/ 	.short	0x0011
        /*0082*/ 	.short	0x02a0
        /*0084*/ 	.byte	0x00, 0xf0, 0x11, 0x00


	//----- nvinfo : EIATTR_KPARAM_INFO
	.align		4
.L_34:
        /*0088*/ 	.byte	0x04, 0x17
        /*008a*/ 	.short	(.L_36 - .L_35)
.L_35:
        /*008c*/ 	.word	0x00000000
        /*0090*/ 	.short	0x0010
        /*0092*/ 	.short	0x029c
        /*0094*/ 	.byte	0x00, 0xf0, 0x11, 0x00


	//----- nvinfo : EIATTR_KPARAM_INFO
	.align		4
.L_36:
        /*0098*/ 	.byte	0x04, 0x17
        /*009a*/ 	.short	(.L_38 - .L_37)
.L_37:
        /*009c*/ 	.word	0x00000000
        /*00a0*/ 	.short	0x000f
        /*00a2*/ 	.short	0x0298
        /*00a4*/ 	.byte	0x00, 0xf0, 0x11, 0x00


	//----- nvinfo : EIATTR_KPARAM_INFO
	.align		4
.L_38:
        /*00a8*/ 	.byte	0x04, 0x17
        /*00aa*/ 	.short	(.L_40 - .L_39)
.L_39:
        /*00ac*/ 	.word	0x00000000
        /*00b0*/ 	.short	0x000e
        /*00b2*/ 	.short	0x0294
        /*00b4*/ 	.byte	0x00, 0xf0, 0x11, 0x00


	//----- nvinfo : EIATTR_KPARAM_INFO
	.align		4
.L_40:
        /*00b8*/ 	.byte	0x04, 0x17
        /*00ba*/ 	.short	(.L_42 - .L_41)
.L_41:
        /*00bc*/ 	.word	0x00000000
        /*00c0*/ 	.short	0x000d
        /*00c2*/ 	.short	0x0290
        /*00c4*/ 	.byte	0x00, 0xf0, 0x11, 0x00


	//----- nvinfo : EIATTR_KPARAM_INFO
	.align		4
.L_42:
        /*00c8*/ 	.byte	0x04, 0x17
        /*00ca*/ 	.short	(.L_44 - .L_43)
.L_43:
        /*00cc*/ 	.word	0x00000000
        /*00d0*/ 	.short	0x000c
        /*00d2*/ 	.short	0x028c
        /*00d4*/ 	.byte	0x00, 0xf0, 0x11, 0x00


	//----- nvinfo : EIATTR_KPARAM_INFO
	.align		4
.L_44:
        /*00d8*/ 	.byte	0x04, 0x17
        /*00da*/ 	.short	(.L_46 - .L_45)
.L_45:
        /*00dc*/ 	.word	0x00000000
        /*00e0*/ 	.short	0x000b
        /*00e2*/ 	.short	0x0287
        /*00e4*/ 	.byte	0x00, 0xf0, 0x0d, 0x00


	//----- nvinfo : EIATTR_KPARAM_INFO
	.align		4
.L_46:
        /*00e8*/ 	.byte	0x04, 0x17
        /*00ea*/ 	.short	(.L_48 - .L_47)
.L_47:
        /*00ec*/ 	.word	0x00000000
        /*00f0*/ 	.short	0x000a
        /*00f2*/ 	.short	0x0284
        /*00f4*/ 	.byte	0x00, 0xf0, 0x0d, 0x00


	//----- nvinfo : EIATTR_KPARAM_INFO
	.align		4
.L_48:
        /*00f8*/ 	.byte	0x04, 0x17
        /*00fa*/ 	.short	(.L_50 - .L_49)
.L_49:
        /*00fc*/ 	.word	0x00000000
        /*0100*/ 	.short	0x0009
        /*0102*/ 	.short	0x0280
        /*0104*/ 	.byte	0x00, 0xf0, 0x11, 0x00


	//----- nvinfo : EIATTR_KPARAM_INFO
	.align		4
.L_50:
        /*0108*/ 	.byte	0x04, 0x17
        /*010a*/ 	.short	(.L_52 - .L_51)
.L_51:
        /*010c*/ 	.word	0x00000000
        /*0110*/ 	.short	0x0008
        /*0112*/ 	.short	0x0200
        /*0114*/ 	.byte	0x00, 0xf0, 0x01, 0x02


	//----- nvinfo : EIATTR_KPARAM_INFO
	.align		4
.L_52:
        /*0118*/ 	.byte	0x04, 0x17
        /*011a*/ 	.short	(.L_54 - .L_53)
.L_53:
        /*011c*/ 	.word	0x00000000
        /*0120*/ 	.short	0x0007
        /*0122*/ 	.short	0x0180
        /*0124*/ 	.byte	0x00, 0xf0, 0x01, 0x02


	//----- nvinfo : EIATTR_KPARAM_INFO
	.align		4
.L_54:
        /*0128*/ 	.byte	0x04, 0x17
        /*012a*/ 	.short	(.L_56 - .L_55)
.L_55:
        /*012c*/ 	.word	0x00000000
        /*0130*/ 	.short	0x0006
        /*0132*/ 	.short	0x0100
        /*0134*/ 	.byte	0x00, 0xf0, 0x01, 0x02


	//----- nvinfo : EIATTR_KPARAM_INFO
	.align		4
.L_56:
        /*0138*/ 	.byte	0x04, 0x17
        /*013a*/ 	.short	(.L_58 - .L_57)
.L_57:
        /*013c*/ 	.word	0x00000000
        /*0140*/ 	.short	0x0005
        /*0142*/ 	.short	0x0080
        /*0144*/ 	.byte	0x00, 0xf0, 0x01, 0x02


	//----- nvinfo : EIATTR_KPARAM_INFO
	.align		4
.L_58:
        /*0148*/ 	.byte	0x04, 0x17
        /*014a*/ 	.short	(.L_60 - .L_59)
.L_59:
        /*014c*/ 	.word	0x00000000
        /*0150*/ 	.short	0x0004
        /*0152*/ 	.short	0x0030
        /*0154*/ 	.byte	0x00, 0xf0, 0xa1, 0x00


	//----- nvinfo : EIATTR_KPARAM_INFO
	.align		4
.L_60:
        /*0158*/ 	.byte	0x04, 0x17
        /*015a*/ 	.short	(.L_62 - .L_61)
.L_61:
        /*015c*/ 	.word	0x00000000
        /*0160*/ 	.short	0x0003
        /*0162*/ 	.short	0x0024
        /*0164*/ 	.byte	0x00, 0xf0, 0x31, 0x00


	//----- nvinfo : EIATTR_KPARAM_INFO
	.align		4
.L_62:
        /*0168*/ 	.byte	0x04, 0x17
        /*016a*/ 	.short	(.L_64 - .L_63)
.L_63:
        /*016c*/ 	.word	0x00000000
        /*0170*/ 	.short	0x0002
        /*0172*/ 	.short	0x0018
        /*0174*/ 	.byte	0x00, 0xf0, 0x31, 0x00


	//----- nvinfo : EIATTR_KPARAM_INFO
	.align		4
.L_64:
        /*0178*/ 	.byte	0x04, 0x17
        /*017a*/ 	.short	(.L_66 - .L_65)
.L_65:
        /*017c*/ 	.word	0x00000000
        /*0180*/ 	.short	0x0001
        /*0182*/ 	.short	0x000c
        /*0184*/ 	.byte	0x00, 0xf0, 0x31, 0x00


	//----- nvinfo : EIATTR_KPARAM_INFO
	.align		4
.L_66:
        /*0188*/ 	.byte	0x04, 0x17
        /*018a*/ 	.short	(.L_68 - .L_67)
.L_67:
        /*018c*/ 	.word	0x00000000
        /*0190*/ 	.short	0x0000
        /*0192*/ 	.short	0x0000
        /*0194*/ 	.byte	0x00, 0xf0, 0x31, 0x00


	//----- nvinfo : EIATTR_AT_ENTRY_FRAGMENTS
	.align		4
.L_68:
        /*0198*/ 	.byte	0x04, 0x4f
        /*019a*/ 	.short	(.L_70 - .L_69)


	//   ....[0]....
.L_69:
        /*019c*/ 	.word	0x00000004


	//   ....[1]....
        /*01a0*/ 	.word	0x00000005


	//----- nvinfo : EIATTR_RESERVED_SMEM_USED
	.align		4
.L_70:
        /*01a4*/ 	.byte	0x01, 0x41
	.zero		2


	//----- nvinfo : EIATTR_SPARSE_MMA_MASK
	.align		4
        /*01a8*/ 	.byte	0x03, 0x50
        /*01aa*/ 	.short	0x0000


	//----- nvinfo : EIATTR_TCGEN05_2CTA_USED
	.align		4
        /*01ac*/ 	.byte	0x01, 0x52
	.zero		2


	//----- nvinfo : EIATTR_MAXREG_COUNT
	.align		4
        /*01b0*/ 	.byte	0x03, 0x1b
        /*01b2*/ 	.short	0x0080


	//----- nvinfo : EIATTR_NUM_BARRIERS
	.align		4
        /*01b4*/ 	.byte	0x02, 0x4c
        /*01b6*/ 	.byte	0x10
	.zero		1


	//----- nvinfo : EIATTR_INT_WARP_WIDE_INSTR_OFFSETS
	.align		4
        /*01b8*/ 	.byte	0x04, 0x31
        /*01ba*/ 	.short	(.L_72 - .L_71)


	//   ....[0]....
.L_71:
        /*01bc*/ 	.word	0x00006090


	//   ....[1]....
        /*01c0*/ 	.word	0x000060c0


	//----- nvinfo : EIATTR_COOP_GROUP_MASK_REGIDS
	.align		4
.L_72:
        /*01c4*/ 	.byte	0x04, 0x29
        /*01c6*/ 	.short	(.L_74 - .L_73)


	//   ....[0]....
.L_73:
        /*01c8*/ 	.word	0xffffffff


	//   ....[1]....
        /*01cc*/ 	.word	0xffffffff


	//   ....[2]....
        /*01d0*/ 	.word	0xffffffff


	//   ....[3]....
        /*01d4*/ 	.word	0xffffffff


	//   ....[4]....
        /*01d8*/ 	.word	0xffffffff


	//   ....[5]....
        /*01dc*/ 	.word	0xffffffff


	//   ....[6]....
        /*01e0*/ 	.word	0xffffffff


	//   ....[7]....
        /*01e4*/ 	.word	0xffffffff


	//   ....[8]....
        /*01e8*/ 	.word	0xffffffff


	//   ....[9]....
        /*01ec*/ 	.word	0xffffffff


	//----- nvinfo : EIATTR_COOP_GROUP_INSTR_OFFSETS
	.align		4
.L_74:
        /*01f0*/ 	.byte	0x04, 0x28
        /*01f2*/ 	.short	(.L_76 - .L_75)


	//   ....[0]....
.L_75:
        /*01f4*/ 	.word	0x00000a10


	//   ....[1]....
        /*01f8*/ 	.word	0x00003220


	//   ....[2]....
        /*01fc*/ 	.word	0x00003880


	//   ....[3]....
        /*0200*/ 	.word	0x00005f20


	//   ....[4]....
        /*0204*/ 	.word	0x00006180


	//   ....[5]....
        /*0208*/ 	.word	0x00009750


	//   ....[6]....
        /*020c*/ 	.word	0x0000bb10


	//   ....[7]....
        /*0210*/ 	.word	0x0000dc60


	//   ....[8]....
        /*0214*/ 	.word	0x0000ec60


	//   ....[9]....
        /*0218*/ 	.word	0x0000f050


	//----- nvinfo : EIATTR_REG_RECONFIG
	.align		4
.L_76:
        /*021c*/ 	.byte	0x01, 0x54
	.zero		2


	//----- nvinfo : EIATTR_VRC_CTA_INIT_COUNT
	.align		4
        /*0220*/ 	.byte	0x02, 0x4a
        /*0222*/ 	.byte	0x80
	.zero		1


	//----- nvinfo : EIATTR_MBARRIER_INSTR_OFFSETS
	.align		4
        /*0224*/ 	.byte	0x04, 0x39
        /*0226*/ 	.short	(.L_78 - .L_77)


	//   ....[0]....
.L_77:
        /*0228*/ 	.word	0x00000360
        /*022c*/ 	.word	0x000000ff
        /*0230*/ 	.word	0x000001c0
        /*0234*/ 	.short	0x0100
        /*0236*/ 	.byte	0x06
	.zero		1


	//   ....[1]....
        /*0238*/ 	.word	0x00000420
        /*023c*/ 	.word	0x000000ff
        /*0240*/ 	.word	0x00000000
        /*0244*/ 	.short	0x0100
        /*0246*/ 	.byte	0x04
	.zero		1


	//   ....[2]....
        /*0248*/ 	.word	0x00000430
        /*024c*/ 	.word	0x000000ff
        /*0250*/ 	.word	0x00000008
        /*0254*/ 	.short	0x0100
        /*0256*/ 	.byte	0x04
	.zero		1


	//   ....[3]....
        /*0258*/ 	.word	0x00000440
        /*025c*/ 	.word	0x000000ff
        /*0260*/ 	.word	0x00000010
        /*0264*/ 	.short	0x0100
        /*0266*/ 	.byte	0x04
	.zero		1


	//   ....[4]....
        /*0268*/ 	.word	0x00000450
        /*026c*/ 	.word	0x000000ff
        /*0270*/ 	.word	0x00000018
        /*0274*/ 	.short	0x0100
        /*0276*/ 	.byte	0x04
	.zero		1


	//   ....[5]....
        /*0278*/ 	.word	0x00000530
        /*027c*/ 	.word	0x000000ff
        /*0280*/ 	.word	0x00000020
        /*0284*/ 	.short	0x0100
        /*0286*/ 	.byte	0x04
	.zero		1


	//   ....[6]....
        /*0288*/ 	.word	0x00000540
        /*028c*/ 	.word	0x000000ff
        /*0290*/ 	.word	0x00000028
        /*0294*/ 	.short	0x0100
        /*0296*/ 	.byte	0x04
	.zero		1


	//   ....[7]....
        /*0298*/ 	.word	0x00000550
        /*029c*/ 	.word	0x000000ff
        /*02a0*/ 	.word	0x00000030
        /*02a4*/ 	.short	0x0100
        /*02a6*/ 	.byte	0x04
	.zero		1


	//   ....[8]....
        /*02a8*/ 	.word	0x00000560
        /*02ac*/ 	.word	0x000000ff
        /*02b0*/ 	.word	0x00000038
        /*02b4*/ 	.short	0x0100
        /*02b6*/ 	.byte	0x04
	.zero		1


	//   ....[9]....
        /*02b8*/ 	.word	0x00000570
        /*02bc*/ 	.word	0x000000ff
        /*02c0*/ 	.word	0x00000040
        /*02c4*/ 	.short	0x0100
        /*02c6*/ 	.byte	0x04
	.zero		1


	//   ....[10]....
        /*02c8*/ 	.word	0x00000580
        /*02cc*/ 	.word	0x000000ff
        /*02d0*/ 	.word	0x00000048
        /*02d4*/ 	.short	0x0100
        /*02d6*/ 	.byte	0x04
	.zero		1


	//   ....[11]....
        /*02d8*/ 	.word	0x00000590
        /*02dc*/ 	.word	0x000000ff
        /*02e0*/ 	.word	0x00000050
        /*02e4*/ 	.short	0x0100
        /*02e6*/ 	.byte	0x04
	.zero		1


	//   ....[12]....
        /*02e8*/ 	.word	0x000005a0
        /*02ec*/ 	.word	0x000000ff
        /*02f0*/ 	.word	0x00000058
        /*02f4*/ 	.short	0x0100
        /*02f6*/ 	.byte	0x04
	.zero		1


	//   ....[13]....
        /*02f8*/ 	.word	0x000005b0
        /*02fc*/ 	.word	0x000000ff
        /*0300*/ 	.word	0x00000060
        /*0304*/ 	.short	0x0100
        /*0306*/ 	.byte	0x04
	.zero		1


	//   ....[14]....
        /*0308*/ 	.word	0x000005c0
        /*030c*/ 	.word	0x000000ff
        /*0310*/ 	.word	0x00000068
        /*0314*/ 	.short	0x0100
        /*0316*/ 	.byte	0x04
	.zero		1


	//   ....[15]....
        /*0318*/ 	.word	0x000005d0
        /*031c*/ 	.word	0x000000ff
        /*0320*/ 	.word	0x00000070
        /*0324*/ 	.short	0x0100
        /*0326*/ 	.byte	0x04
	.zero		1


	//   ....[16]....
        /*0328*/ 	.word	0x000005e0
        /*032c*/ 	.word	0x000000ff
        /*0330*/ 	.word	0x00000078
        /*0334*/ 	.short	0x0100
        /*0336*/ 	.byte	0x04
	.zero		1


	//   ....[17]....
        /*0338*/ 	.word	0x000005f0
        /*033c*/ 	.word	0x000000ff
        /*0340*/ 	.word	0x00000080
        /*0344*/ 	.short	0x0100
        /*0346*/ 	.byte	0x04
	.zero		1


	//   ....[18]....
        /*0348*/ 	.word	0x00000600
        /*034c*/ 	.word	0x000000ff
        /*0350*/ 	.word	0x00000088
        /*0354*/ 	.short	0x0100
        /*0356*/ 	.byte	0x04
	.zero		1


	//   ....[19]....
        /*0358*/ 	.word	0x00000610
        /*035c*/ 	.word	0x000000ff
        /*0360*/ 	.word	0x00000090
        /*0364*/ 	.short	0x0100
        /*0366*/ 	.byte	0x04
	.zero		1


	//   ....[20]....
        /*0368*/ 	.word	0x00000620
        /*036c*/ 	.word	0x000000ff
        /*0370*/ 	.word	0x00000098
        /*0374*/ 	.short	0x0100
        /*0376*/ 	.byte	0x04
	.zero		1


	//   ....[21]....
        /*0378*/ 	.word	0x00000630
        /*037c*/ 	.word	0x000000ff
        /*0380*/ 	.word	0x000000a0
        /*0384*/ 	.short	0x0100
        /*0386*/ 	.byte	0x04
	.zero		1


	//   ....[22]....
        /*0388*/ 	.word	0x00000640
        /*038c*/ 	.word	0x000000ff
        /*0390*/ 	.word	0x000000a8
        /*0394*/ 	.short	0x0100
        /*0396*/ 	.byte	0x04
	.zero		1


	//   ....[23]....
        /*0398*/ 	.word	0x00000650
        /*039c*/ 	.word	0x000000ff
        /*03a0*/ 	.word	0x000000b0
        /*03a4*/ 	.short	0x0100
        /*03a6*/ 	.byte	0x04
	.zero		1


	//   ....[24]....
        /*03a8*/ 	.word	0x00000660
        /*03ac*/ 	.word	0x000000ff
        /*03b0*/ 	.word	0x000000b8
        /*03b4*/ 	.short	0x0100
        /*03b6*/ 	.byte	0x04
	.zero		1


	//   ....[25]....
        /*03b8*/ 	.word	0x00000670
        /*03bc*/ 	.word	0x000000ff
        /*03c0*/ 	.word	0x000000c0
        /*03c4*/ 	.short	0x0100
        /*03c6*/ 	.byte	0x04
	.zero		1


	//   ....[26]....
        /*03c8*/ 	.word	0x00000680
        /*03cc*/ 	.word	0x000000ff
        /*03d0*/ 	.word	0x000000c8
        /*03d4*/ 	.short	0x0100
        /*03d6*/ 	.byte	0x04
	.zero		1


	//   ....[27]....
        /*03d8*/ 	.word	0x00000690
        /*03dc*/ 	.word	0x000000ff
        /*03e0*/ 	.word	0x000000d0
        /*03e4*/ 	.short	0x0100
        /*03e6*/ 	.byte	0x04
	.zero		1


	//   ....[28]....
        /*03e8*/ 	.word	0x000006a0
        /*03ec*/ 	.word	0x000000ff
        /*03f0*/ 	.word	0x000000d8
        /*03f4*/ 	.short	0x0100
        /*03f6*/ 	.byte	0x04
	.zero		1


	//   ....[29]....
        /*03f8*/ 	.word	0x000006b0
        /*03fc*/ 	.word	0x000000ff
        /*0400*/ 	.word	0x000000e0
        /*0404*/ 	.short	0x0100
        /*0406*/ 	.byte	0x04
	.zero		1


	//   ....[30]....
        /*0408*/ 	.word	0x000006c0
        /*040c*/ 	.word	0x000000ff
        /*0410*/ 	.word	0x000000e8
        /*0414*/ 	.short	0x0100
        /*0416*/ 	.byte	0x04
	.zero		1


	//   ....[31]....
        /*0418*/ 	.word	0x000006d0
        /*041c*/ 	.word	0x000000ff
        /*0420*/ 	.word	0x000000f0
        /*0424*/ 	.short	0x0100
        /*0426*/ 	.byte	0x04
	.zero		1


	//   ....[32]....
        /*0428*/ 	.word	0x000006e0
        /*042c*/ 	.word	0x000000ff
        /*0430*/ 	.word	0x000000f8
        /*0434*/ 	.short	0x0100
        /*0436*/ 	.byte	0x04
	.zero		1


	//   ....[33]....
        /*0438*/ 	.word	0x000006f0
        /*043c*/ 	.word	0x000000ff
        /*0440*/ 	.word	0x00000100
        /*0444*/ 	.short	0x0100
        /*0446*/ 	.byte	0x04
	.zero		1


	//   ....[34]....
        /*0448*/ 	.word	0x00000700
        /*044c*/ 	.word	0x000000ff
        /*0450*/ 	.word	0x00000108
        /*0454*/ 	.short	0x0100
        /*0456*/ 	.byte	0x04
	.zero		1


	//   ....[35]....
        /*0458*/ 	.word	0x00000710
        /*045c*/ 	.word	0x000000ff
        /*0460*/ 	.word	0x00000110
        /*0464*/ 	.short	0x0100
        /*0466*/ 	.byte	0x04
	.zero		1


	//   ....[36]....
        /*0468*/ 	.word	0x00000720
        /*046c*/ 	.word	0x000000ff
        /*0470*/ 	.word	0x00000118
        /*0474*/ 	.short	0x0100
        /*0476*/ 	.byte	0x04
	.zero		1


	//   ....[37]....
        /*0478*/ 	.word	0x000008c0
        /*047c*/ 	.word	0x000000ff
        /*0480*/ 	.word	0x00000120
        /*0484*/ 	.short	0x0100
        /*0486*/ 	.byte	0x04
	.zero		1


	//   ....[38]....
        /*0488*/ 	.word	0x000008d0
        /*048c*/ 	.word	0x000000ff
        /*0490*/ 	.word	0x00000128
        /*0494*/ 	.short	0x0100
        /*0496*/ 	.byte	0x04
	.zero		1


	//   ....[39]....
        /*0498*/ 	.word	0x000008e0
        /*049c*/ 	.word	0x000000ff
        /*04a0*/ 	.word	0x00000130
        /*04a4*/ 	.short	0x0100
        /*04a6*/ 	.byte	0x04
	.zero		1


	//   ....[40]....
        /*04a8*/ 	.word	0x000008f0
        /*04ac*/ 	.word	0x000000ff
        /*04b0*/ 	.word	0x00000138
        /*04b4*/ 	.short	0x0100
        /*04b6*/ 	.byte	0x04
	.zero		1


	//   ....[41]....
        /*04b8*/ 	.word	0x00000900
        /*04bc*/ 	.word	0x000000ff
        /*04c0*/ 	.word	0x00000140
        /*04c4*/ 	.short	0x0100
        /*04c6*/ 	.byte	0x04
	.zero		1


	//   ....[42]....
        /*04c8*/ 	.word	0x00000910
        /*04cc*/ 	.word	0x000000ff
        /*04d0*/ 	.word	0x00000148
        /*04d4*/ 	.short	0x0100
        /*04d6*/ 	.byte	0x04
	.zero		1


	//   ....[43]....
        /*04d8*/ 	.word	0x00000920
        /*04dc*/ 	.word	0x000000ff
        /*04e0*/ 	.word	0x00000150
        /*04e4*/ 	.short	0x0100
        /*04e6*/ 	.byte	0x04
	.zero		1


	//   ....[44]....
        /*04e8*/ 	.word	0x00000930
        /*04ec*/ 	.word	0x000000ff
        /*04f0*/ 	.word	0x00000158
        /*04f4*/ 	.short	0x0100
        /*04f6*/ 	.byte	0x04
	.zero		1


	//   ....[45]....
        /*04f8*/ 	.word	0x00000940
        /*04fc*/ 	.word	0x000000ff
        /*0500*/ 	.word	0x00000160
        /*0504*/ 	.short	0x0100
        /*0506*/ 	.byte	0x04
	.zero		1


	//   ....[46]....
        /*0508*/ 	.word	0x00000950
        /*050c*/ 	.word	0x000000ff
        /*0510*/ 	.word	0x00000168
        /*0514*/ 	.short	0x0100
        /*0516*/ 	.byte	0x04
	.zero		1


	//   ....[47]....
        /*0518*/ 	.word	0x00000960
        /*051c*/ 	.word	0x000000ff
        /*0520*/ 	.word	0x00000170
        /*0524*/ 	.short	0x0100
        /*0526*/ 	.byte	0x04
	.zero		1


	//   ....[48]....
        /*0528*/ 	.word	0x00000970
        /*052c*/ 	.word	0x000000ff
        /*0530*/ 	.word	0x00000178
        /*0534*/ 	.short	0x0100
        /*0536*/ 	.byte	0x04
	.zero		1


	//   ....[49]....
        /*0538*/ 	.word	0x00000980
        /*053c*/ 	.word	0x000000ff
        /*0540*/ 	.word	0x00000180
        /*0544*/ 	.short	0x0100
        /*0546*/ 	.byte	0x04
	.zero		1


	//   ....[50]....
        /*0548*/ 	.word	0x00000990
        /*054c*/ 	.word	0x000000ff
        /*0550*/ 	.word	0x00000188
        /*0554*/ 	.short	0x0100
        /*0556*/ 	.byte	0x04
	.zero		1


	//   ....[51]....
        /*0558*/ 	.word	0x000009a0
        /*055c*/ 	.word	0x000000ff
        /*0560*/ 	.word	0x00000190
        /*0564*/ 	.short	0x0100
        /*0566*/ 	.byte	0x04
	.zero		1


	//   ....[52]....
        /*0568*/ 	.word	0x000009b0
        /*056c*/ 	.word	0x000000ff
        /*0570*/ 	.word	0x00000198
        /*0574*/ 	.short	0x0100
        /*0576*/ 	.byte	0x04
	.zero		1


	//   ....[53]....
        /*0578*/ 	.word	0x00000ef0
        /*057c*/ 	.word	0x000000ff
        /*0580*/ 	.word	0x00000090
        /*0584*/ 	.short	0x010a
        /*0586*/ 	.byte	0x0e
	.zero		1


	//   ....[54]....
        /*0588*/ 	.word	0x00001670
        /*058c*/ 	.word	0x000000ff
        /*0590*/ 	.word	0x00000010
        /*0594*/ 	.short	0x010a
        /*0596*/ 	.byte	0x0e
	.zero		1


	//   ....[55]....
        /*0598*/ 	.word	0x00001a40
        /*059c*/ 	.word	0x000000ff
        /*05a0*/ 	.word	0x00000018
        /*05a4*/ 	.short	0x010a
        /*05a6*/ 	.byte	0x0e
	.zero		1


	//   ....[56]....
        /*05a8*/ 	.word	0x00001e60
        /*05ac*/ 	.word	0x000000ff
        /*05b0*/ 	.word	0x00000098
        /*05b4*/ 	.short	0x010a
        /*05b6*/ 	.byte	0x0e
	.zero		1


	//   ....[57]....
        /*05b8*/ 	.word	0x00002480
        /*05bc*/ 	.word	0x000000ff
        /*05c0*/ 	.word	0x00000090
        /*05c4*/ 	.short	0x010a
        /*05c6*/ 	.byte	0x05
	.zero		1


	//   ....[58]....
        /*05c8*/ 	.word	0x000028e0
        /*05cc*/ 	.word	0x000000ff
        /*05d0*/ 	.word	0x00000090
        /*05d4*/ 	.short	0x010a
        /*05d6*/ 	.byte	0x06
	.zero		1


	//   ....[59]....
        /*05d8*/ 	.word	0x00003010
        /*05dc*/ 	.word	0x000000ff
        /*05e0*/ 	.word	0x00000090
        /*05e4*/ 	.short	0x010a
        /*05e6*/ 	.byte	0x05
	.zero		1


	//   ....[60]....
        /*05e8*/ 	.word	0x00003090
        /*05ec*/ 	.word	0x000000ff
        /*05f0*/ 	.word	0x00000018
        /*05f4*/ 	.short	0x010a
        /*05f6*/ 	.byte	0x04
	.zero		1


	//   ....[61]....
        /*05f8*/ 	.word	0x00003110
        /*05fc*/ 	.word	0x000000ff
        /*0600*/ 	.word	0x00000018
        /*0604*/ 	.short	0x010a
        /*0606*/ 	.byte	0x04
	.zero		1


	//   ....[62]....
        /*0608*/ 	.word	0x000031f0
        /*060c*/ 	.word	0x000000ff
        /*0610*/ 	.word	0x000001c0
        /*0614*/ 	.short	0x0100
        /*0616*/ 	.byte	0x06
	.zero		1


	//   ....[63]....
        /*0618*/ 	.word	0x00003490
        /*061c*/ 	.word	0x00000008
        /*0620*/ 	.word	0x00000000
        /*0624*/ 	.short	0x010a
        /*0626*/ 	.byte	0xff
	.zero		1


	//   ....[64]....
        /*0628*/ 	.word	0x000034b0
        /*062c*/ 	.word	0x00000008
        /*0630*/ 	.word	0x00000000
        /*0634*/ 	.short	0x010a
        /*0636*/ 	.byte	0xff
	.zero		1


	//   ....[65]....
        /*0638*/ 	.word	0x000036e0
        /*063c*/ 	.word	0x00000005
        /*0640*/ 	.word	0x00000000
        /*0644*/ 	.short	0x010a
        /*0646*/ 	.byte	0xff
	.zero		1


	//   ....[66]....
        /*0648*/ 	.word	0x00003700
        /*064c*/ 	.word	0x00000005
        /*0650*/ 	.word	0x00000000
        /*0654*/ 	.short	0x010a
        /*0656*/ 	.byte	0xff
	.zero		1


	//   ....[67]....
        /*0658*/ 	.word	0x00003800
        /*065c*/ 	.word	0x00000008
        /*0660*/ 	.word	0x00000000
        /*0664*/ 	.short	0x0101
        /*0666*/ 	.byte	0xff
	.zero		1


	//   ....[68]....
        /*0668*/ 	.word	0x00003da0
        /*066c*/ 	.word	0x000000ff
        /*0670*/ 	.word	0x00000000
        /*0674*/ 	.short	0x010a
        /*0676*/ 	.byte	0x04
	.zero		1


	//   ....[69]....
        /*0678*/ 	.word	0x00003dc0
        /*067c*/ 	.word	0x000000ff
        /*0680*/ 	.word	0x00000020
        /*0684*/ 	.short	0x010a
        /*0686*/ 	.byte	0x04
	.zero		1


	//   ....[70]....
        /*0688*/ 	.word	0x000040d0
        /*068c*/ 	.word	0x000000ff
        /*0690*/ 	.word	0x00000008
        /*0694*/ 	.short	0x010a
        /*0696*/ 	.byte	0x04
	.zero		1


	//   ....[71]....
        /*0698*/ 	.word	0x00004610
        /*069c*/ 	.word	0x000000ff
        /*06a0*/ 	.word	0x00000000
        /*06a4*/ 	.short	0x010a
        /*06a6*/ 	.byte	0x29
	.zero		1


	//   ....[72]....
        /*06a8*/ 	.word	0x00004680
        /*06ac*/ 	.word	0x000000ff
        /*06b0*/ 	.word	0x00000110
        /*06b4*/ 	.short	0x010a
        /*06b6*/ 	.byte	0x04
	.zero		1


	//   ....[73]....
        /*06b8*/ 	.word	0x000049c0
        /*06bc*/ 	.word	0x000000ff
        /*06c0*/ 	.word	0x00000120
        /*06c4*/ 	.short	0x010a
        /*06c6*/ 	.byte	0x04
	.zero		1


	//   ....[74]....
        /*06c8*/ 	.word	0x00004b90
        /*06cc*/ 	.word	0x000000ff
        /*06d0*/ 	.word	0x00000000
        /*06d4*/ 	.short	0x010a
        /*06d6*/ 	.byte	0x17
	.zero		1


	//   ....[75]....
        /*06d8*/ 	.word	0x00004ec0
        /*06dc*/ 	.word	0x000000ff
        /*06e0*/ 	.word	0x00000118
        /*06e4*/ 	.short	0x010a
        /*06e6*/ 	.byte	0x04
	.zero		1


	//   ....[76]....
        /*06e8*/ 	.word	0x00005130
        /*06ec*/ 	.word	0x000000ff
        /*06f0*/ 	.word	0x00000128
        /*06f4*/ 	.short	0x010a
        /*06f6*/ 	.byte	0x04
	.zero		1


	//   ....[77]....
        /*06f8*/ 	.word	0x00005420
        /*06fc*/ 	.word	0x000000ff
        /*0700*/ 	.word	0x00000020
        /*0704*/ 	.short	0x010a
        /*0706*/ 	.byte	0x16
	.zero		1


	//   ....[78]....
        /*0708*/ 	.word	0x00005440
        /*070c*/ 	.word	0x000000ff
        /*0710*/ 	.word	0x00000110
        /*0714*/ 	.short	0x010a
        /*0716*/ 	.byte	0x04
	.zero		1


	//   ....[79]....
        /*0718*/ 	.word	0x00005860
        /*071c*/ 	.word	0x000000ff
        /*0720*/ 	.word	0x00000120
        /*0724*/ 	.short	0x010a
        /*0726*/ 	.byte	0x04
	.zero		1


	//   ....[80]....
        /*0728*/ 	.word	0x000059d0
        /*072c*/ 	.word	0x000000ff
        /*0730*/ 	.word	0x00000118
        /*0734*/ 	.short	0x010a
        /*0736*/ 	.byte	0x04
	.zero		1


	//   ....[81]....
        /*0738*/ 	.word	0x00005ca0
        /*073c*/ 	.word	0x000000ff
        /*0740*/ 	.word	0x00000128
        /*0744*/ 	.short	0x010a
        /*0746*/ 	.byte	0x04
	.zero		1


	//   ....[82]....
        /*0748*/ 	.word	0x00005ef0
        /*074c*/ 	.word	0x000000ff
        /*0750*/ 	.word	0x00000000
        /*0754*/ 	.short	0x0101
        /*0756*/ 	.byte	0x05
	.zero		1


	//   ....[83]....
        /*0758*/ 	.word	0x00005f00
        /*075c*/ 	.word	0x000000ff
        /*0760*/ 	.word	0x000001c0
        /*0764*/ 	.short	0x010a
        /*0766*/ 	.byte	0x04
	.zero		1


	//   ....[84]....
        /*0768*/ 	.word	0x000061f0
        /*076c*/ 	.word	0x000000ff
        /*0770*/ 	.word	0x000001c0
        /*0774*/ 	.short	0x0100
        /*0776*/ 	.byte	0x04
	.zero		1


	//   ....[85]....
        /*0778*/ 	.word	0x000066a0
        /*077c*/ 	.word	0x000000ff
        /*0780*/ 	.word	0x00000180
        /*0784*/ 	.short	0x010a
        /*0786*/ 	.byte	0x04
	.zero		1


	//   ....[86]....
        /*0788*/ 	.word	0x000068e0
        /*078c*/ 	.word	0x000000ff
        /*0790*/ 	.word	0x00000188
        /*0794*/ 	.short	0x010a
        /*0796*/ 	.byte	0x04
	.zero		1


	//   ....[87]....
        /*0798*/ 	.word	0x00006a40
        /*079c*/ 	.word	0x000000ff
        /*07a0*/ 	.word	0x00000190
        /*07a4*/ 	.short	0x0101
        /*07a6*/ 	.byte	0x04
	.zero		1


	//   ....[88]....
        /*07a8*/ 	.word	0x00006a60
        /*07ac*/ 	.word	0x000000ff
        /*07b0*/ 	.word	0x00000198
        /*07b4*/ 	.short	0x0101
        /*07b6*/ 	.byte	0x04
	.zero		1


	//   ....[89]....
        /*07b8*/ 	.word	0x00006c70
        /*07bc*/ 	.word	0x000000ff
        /*07c0*/ 	.word	0x00000170
        /*07c4*/ 	.short	0x010a
        /*07c6*/ 	.byte	0x15
	.zero		1


	//   ....[90]....
        /*07c8*/ 	.word	0x00006d70
        /*07cc*/ 	.word	0x000000ff
        /*07d0*/ 	.word	0x00000000
        /*07d4*/ 	.short	0x010a
        /*07d6*/ 	.byte	0x0e
	.zero		1


	//   ....[91]....
        /*07d8*/ 	.word	0x00009330
        /*07dc*/ 	.word	0x000000ff
        /*07e0*/ 	.word	0x00000000
        /*07e4*/ 	.short	0x0101
        /*07e6*/ 	.byte	0x0f
	.zero		1


	//   ....[92]....
        /*07e8*/ 	.word	0x00009770
        /*07ec*/ 	.word	0x000000ff
        /*07f0*/ 	.word	0x00000000
        /*07f4*/ 	.short	0x0101
        /*07f6*/ 	.byte	0x04
	.zero		1


	//   ....[93]....
        /*07f8*/ 	.word	0x000097a0
        /*07fc*/ 	.word	0x000000ff
        /*0800*/ 	.word	0x00000000
        /*0804*/ 	.short	0x010a
        /*0806*/ 	.byte	0x0d
	.zero		1


	//   ....[94]....
        /*0808*/ 	.word	0x00009960
        /*080c*/ 	.word	0x000000ff
        /*0810*/ 	.word	0x00000000
        /*0814*/ 	.short	0x010a
        /*0816*/ 	.byte	0x0e
	.zero		1


	//   ....[95]....
        /*0818*/ 	.word	0x0000b800
        /*081c*/ 	.word	0x000000ff
        /*0820*/ 	.word	0x00000000
        /*0824*/ 	.short	0x0101
        /*0826*/ 	.byte	0x0f
	.zero		1


	//   ....[96]....
        /*0828*/ 	.word	0x0000bb30
        /*082c*/ 	.word	0x000000ff
        /*0830*/ 	.word	0x00000000
        /*0834*/ 	.short	0x0101
        /*0836*/ 	.byte	0x0c
	.zero		1


	//   ....[97]....
        /*0838*/ 	.word	0x0000bb40
        /*083c*/ 	.word	0x000000ff
        /*0840*/ 	.word	0x00000000
        /*0844*/ 	.short	0x010a
        /*0846*/ 	.byte	0x0d
	.zero		1


	//   ....[98]....
        /*0848*/ 	.word	0x0000c1e0
        /*084c*/ 	.word	0x000000ff
        /*0850*/ 	.word	0x00000100
        /*0854*/ 	.short	0x010a
        /*0856*/ 	.byte	0x07
	.zero		1


	//   ....[99]....
        /*0858*/ 	.word	0x0000d9d0
        /*085c*/ 	.word	0x000000ff
        /*0860*/ 	.word	0x00000000
        /*0864*/ 	.short	0x0101
        /*0866*/ 	.byte	0x0f
	.zero		1


	//   ....[100]....
        /*0868*/ 	.word	0x0000dc80
        /*086c*/ 	.word	0x000000ff
        /*0870*/ 	.word	0x00000000
        /*0874*/ 	.short	0x0101
        /*0876*/ 	.byte	0x0e
	.zero		1


	//   ....[101]....
        /*0878*/ 	.word	0x0000dc90
        /*087c*/ 	.word	0x000000ff
        /*0880*/ 	.word	0x00000170
        /*0884*/ 	.short	0x010a
        /*0886*/ 	.byte	0x07
	.zero		1


	//   ....[102]....
        /*0888*/ 	.word	0x0000e2a0
        /*088c*/ 	.word	0x000000ff
        /*0890*/ 	.word	0x00000170
        /*0894*/ 	.short	0x010a
        /*0896*/ 	.byte	0x04
	.zero		1


	//   ....[103]....
        /*0898*/ 	.word	0x0000e3a0
        /*089c*/ 	.word	0x000000ff
        /*08a0*/ 	.word	0x000001c0
        /*08a4*/ 	.short	0x0100
        /*08a6*/ 	.byte	0x06
	.zero		1


	//   ....[104]....
        /*08a8*/ 	.word	0x0000e4b0
        /*08ac*/ 	.word	0x000000ff
        /*08b0*/ 	.word	0x000001c0
        /*08b4*/ 	.short	0x0100
        /*08b6*/ 	.byte	0x06
	.zero		1


	//   ....[105]....
        /*08b8*/ 	.word	0x0000e8d0
        /*08bc*/ 	.word	0x000000ff
        /*08c0*/ 	.word	0x00000000
        /*08c4*/ 	.short	0x0101
        /*08c6*/ 	.byte	0x08
	.zero		1


	//   ....[106]....
        /*08c8*/ 	.word	0x0000e900
        /*08cc*/ 	.word	0x000000ff
        /*08d0*/ 	.word	0x00000000
        /*08d4*/ 	.short	0x0101
        /*08d6*/ 	.byte	0x0a
	.zero		1


	//   ....[107]....
        /*08d8*/ 	.word	0x0000eb30
        /*08dc*/ 	.word	0x000000ff
        /*08e0*/ 	.word	0x00000170
        /*08e4*/ 	.short	0x0101
        /*08e6*/ 	.byte	0x07
	.zero		1


	//   ....[108]....
        /*08e8*/ 	.word	0x0000efe0
        /*08ec*/ 	.word	0x000000ff
        /*08f0*/ 	.word	0x00000000
        /*08f4*/ 	.short	0x0101
        /*08f6*/ 	.byte	0x08
	.zero		1


	//   ....[109]....
        /*08f8*/ 	.word	0x0000f010
        /*08fc*/ 	.word	0x000000ff
        /*0900*/ 	.word	0x00000178
        /*0904*/ 	.short	0x0101
        /*0906*/ 	.byte	0x07
	.zero		1


	//   ....[110]....
        /*0908*/ 	.word	0x0000f3d0
        /*090c*/ 	.word	0x000000ff
        /*0910*/ 	.word	0x00000000
        /*0914*/ 	.short	0x0101
        /*0916*/ 	.byte	0x0a
	.zero		1


	//   ....[111]....
        /*0918*/ 	.word	0x0000f3e0
        /*091c*/ 	.word	0x000000ff
        /*0920*/ 	.word	0x00000170
        /*0924*/ 	.short	0x0101
        /*0926*/ 	.byte	0x07
	.zero		1


	//   ....[112]....
        /*0928*/ 	.word	0x0000f400
        /*092c*/ 	.word	0x000000ff
        /*0930*/ 	.word	0x00000178
        /*0934*/ 	.short	0x0101
        /*0936*/ 	.byte	0x07
	.zero		1


	//   ....[113]....
        /*0938*/ 	.word	0x0000f450
        /*093c*/ 	.word	0x000000ff
        /*0940*/ 	.word	0x00000170
        /*0944*/ 	.short	0x0101
        /*0946*/ 	.byte	0x07
	.zero		1


	//   ....[114]....
        /*0948*/ 	.word	0x0000f460
        /*094c*/ 	.word	0x000000ff
        /*0950*/ 	.word	0x00000140
        /*0954*/ 	.short	0x010a
        /*0956*/ 	.byte	0x07
	.zero		1


	//   ....[115]....
        /*0958*/ 	.word	0x0000f480
        /*095c*/ 	.word	0x000000ff
        /*0960*/ 	.word	0x00000190
        /*0964*/ 	.short	0x010a
        /*0966*/ 	.byte	0x07
	.zero		1


	//   ....[116]....
        /*0968*/ 	.word	0x0000fb90
        /*096c*/ 	.word	0x000000ff
        /*0970*/ 	.word	0x00000000
        /*0974*/ 	.short	0x0101
        /*0976*/ 	.byte	0x08
	.zero		1


	//   ....[117]....
        /*0978*/ 	.word	0x0000fba0
        /*097c*/ 	.word	0x000000ff
        /*0980*/ 	.word	0x00000180
        /*0984*/ 	.short	0x0101
        /*0986*/ 	.byte	0x07
	.zero		1


	//   ....[118]....
        /*0988*/ 	.word	0x0000fbe0
        /*098c*/ 	.word	0x000000ff
        /*0990*/ 	.word	0x00000178
        /*0994*/ 	.short	0x0101
        /*0996*/ 	.byte	0x07
	.zero		1


	//   ....[119]....
        /*0998*/ 	.word	0x0000fbf0
        /*099c*/ 	.word	0x000000ff
        /*09a0*/ 	.word	0x00000148
        /*09a4*/ 	.short	0x010a
        /*09a6*/ 	.byte	0x07
	.zero		1


	//   ....[120]....
        /*09a8*/ 	.word	0x0000fc10
        /*09ac*/ 	.word	0x000000ff
        /*09b0*/ 	.word	0x00000198
        /*09b4*/ 	.short	0x010a
        /*09b6*/ 	.byte	0x07
	.zero		1


	//   ....[121]....
        /*09b8*/ 	.word	0x00010580
        /*09bc*/ 	.word	0x000000ff
        /*09c0*/ 	.word	0x00000000
        /*09c4*/ 	.short	0x0101
        /*09c6*/ 	.byte	0x0a
	.zero		1


	//   ....[122]....
        /*09c8*/ 	.word	0x000105a0
        /*09cc*/ 	.word	0x000000ff
        /*09d0*/ 	.word	0x00000188
        /*09d4*/ 	.short	0x0101
        /*09d6*/ 	.byte	0x07
	.zero		1


	//   ....[123]....
        /*09d8*/ 	.word	0x00010620
        /*09dc*/ 	.word	0x000000ff
        /*09e0*/ 	.word	0x00000198
        /*09e4*/ 	.short	0x010a
        /*09e6*/ 	.byte	0x07
	.zero		1


	//   ....[124]....
        /*09e8*/ 	.word	0x00010700
        /*09ec*/ 	.word	0x000000ff
        /*09f0*/ 	.word	0x000001c0
        /*09f4*/ 	.short	0x0100
        /*09f6*/ 	.byte	0x06
	.zero		1


	//   ....[125]....
        /*09f8*/ 	.word	0x000107f0
        /*09fc*/ 	.word	0x000000ff
        /*0a00*/ 	.word	0x000001c0
        /*0a04*/ 	.short	0x0100
        /*0a06*/ 	.byte	0x06
	.zero		1


	//   ....[126]....
        /*0a08*/ 	.word	0x00010860
        /*0a0c*/ 	.word	0x00000004
        /*0a10*/ 	.word	0x00000090
        /*0a14*/ 	.short	0x010a
        /*0a16*/ 	.byte	0xff
	.zero		1


	//   ....[127]....
        /*0a18*/ 	.word	0x000108e0
        /*0a1c*/ 	.word	0x00000004
        /*0a20*/ 	.word	0x00000010
        /*0a24*/ 	.short	0x010a
        /*0a26*/ 	.byte	0xff
	.zero		1


	//   ....[128]....
        /*0a28*/ 	.word	0x00010960
        /*0a2c*/ 	.word	0x00000004
        /*0a30*/ 	.word	0x00000018
        /*0a34*/ 	.short	0x010a
        /*0a36*/ 	.byte	0xff
	.zero		1


	//   ....[129]....
        /*0a38*/ 	.word	0x000109e0
        /*0a3c*/ 	.word	0x00000004
        /*0a40*/ 	.word	0x00000098
        /*0a44*/ 	.short	0x010a
        /*0a46*/ 	.byte	0xff
	.zero		1


	//   ....[130]....
        /*0a48*/ 	.word	0x00010a60
        /*0a4c*/ 	.word	0x0000000b
        /*0a50*/ 	.word	0x00000090
        /*0a54*/ 	.short	0x010a
        /*0a56*/ 	.byte	0xff
	.zero		1


	//   ....[131]....
        /*0a58*/ 	.word	0x00010ae0
        /*0a5c*/ 	.word	0x00000005
        /*0a60*/ 	.word	0x00000090
        /*0a64*/ 	.short	0x010a
        /*0a66*/ 	.byte	0xff
	.zero		1


	//   ....[132]....
        /*0a68*/ 	.word	0x00010b70
        /*0a6c*/ 	.word	0x00000005
        /*0a70*/ 	.word	0x00000090
        /*0a74*/ 	.short	0x010a
        /*0a76*/ 	.byte	0xff
	.zero		1


	//   ....[133]....
        /*0a78*/ 	.word	0x00010be0
        /*0a7c*/ 	.word	0x00000004
        /*0a80*/ 	.word	0x00000018
        /*0a84*/ 	.short	0x010a
        /*0a86*/ 	.byte	0xff
	.zero		1


	//   ....[134]....
        /*0a88*/ 	.word	0x00010c50
        /*0a8c*/ 	.word	0x00000004
        /*0a90*/ 	.word	0x00000018
        /*0a94*/ 	.short	0x010a
        /*0a96*/ 	.byte	0xff
	.zero		1


	//   ....[135]....
        /*0a98*/ 	.word	0x00010cb0
        /*0a9c*/ 	.word	0x00000008
        /*0aa0*/ 	.word	0x00000000
        /*0aa4*/ 	.short	0x010a
        /*0aa6*/ 	.byte	0xff
	.zero		1


	//   ....[136]....
        /*0aa8*/ 	.word	0x00010d10
        /*0aac*/ 	.word	0x00000005
        /*0ab0*/ 	.word	0x00000000
        /*0ab4*/ 	.short	0x010a
        /*0ab6*/ 	.byte	0xff
	.zero		1


	//   ....[137]....
        /*0ab8*/ 	.word	0x00010d70
        /*0abc*/ 	.word	0x00000004
        /*0ac0*/ 	.word	0x00000000
        /*0ac4*/ 	.short	0x010a
        /*0ac6*/ 	.byte	0xff
	.zero		1


	//   ....[138]....
        /*0ac8*/ 	.word	0x00010dd0
        /*0acc*/ 	.word	0x00000004
        /*0ad0*/ 	.word	0x00000020
        /*0ad4*/ 	.short	0x010a
        /*0ad6*/ 	.byte	0xff
	.zero		1


	//   ....[139]....
        /*0ad8*/ 	.word	0x00010e30
        /*0adc*/ 	.word	0x00000004
        /*0ae0*/ 	.word	0x00000008
        /*0ae4*/ 	.short	0x010a
        /*0ae6*/ 	.byte	0xff
	.zero		1


	//   ....[140]....
        /*0ae8*/ 	.word	0x00010eb0
        /*0aec*/ 	.word	0x0000000e
        /*0af0*/ 	.word	0x00000000
        /*0af4*/ 	.short	0x010a
        /*0af6*/ 	.byte	0xff
	.zero		1


	//   ....[141]....
        /*0af8*/ 	.word	0x00010f30
        /*0afc*/ 	.word	0x0000000e
        /*0b00*/ 	.word	0x00000110
        /*0b04*/ 	.short	0x010a
        /*0b06*/ 	.byte	0xff
	.zero		1


	//   ....[142]....
        /*0b08*/ 	.word	0x00010fb0
        /*0b0c*/ 	.word	0x0000000e
        /*0b10*/ 	.word	0x00000120
        /*0b14*/ 	.short	0x010a
        /*0b16*/ 	.byte	0xff
	.zero		1


	//   ....[143]....
        /*0b18*/ 	.word	0x00011030
        /*0b1c*/ 	.word	0x0000000e
        /*0b20*/ 	.word	0x00000000
        /*0b24*/ 	.short	0x010a
        /*0b26*/ 	.byte	0xff
	.zero		1


	//   ....[144]....
        /*0b28*/ 	.word	0x000110b0
        /*0b2c*/ 	.word	0x0000000e
        /*0b30*/ 	.word	0x00000118
        /*0b34*/ 	.short	0x010a
        /*0b36*/ 	.byte	0xff
	.zero		1


	//   ....[145]....
        /*0b38*/ 	.word	0x00011130
        /*0b3c*/ 	.word	0x0000000e
        /*0b40*/ 	.word	0x00000128
        /*0b44*/ 	.short	0x010a
        /*0b46*/ 	.byte	0xff
	.zero		1


	//   ....[146]....
        /*0b48*/ 	.word	0x000111c0
        /*0b4c*/ 	.word	0x00000005
        /*0b50*/ 	.word	0x00000020
        /*0b54*/ 	.short	0x010a
        /*0b56*/ 	.byte	0xff
	.zero		1


	//   ....[147]....
        /*0b58*/ 	.word	0x00011240
        /*0b5c*/ 	.word	0x00000004
        /*0b60*/ 	.word	0x00000110
        /*0b64*/ 	.short	0x010a
        /*0b66*/ 	.byte	0xff
	.zero		1


	//   ....[148]....
        /*0b68*/ 	.word	0x000112c0
        /*0b6c*/ 	.word	0x00000004
        /*0b70*/ 	.word	0x00000120
        /*0b74*/ 	.short	0x010a
        /*0b76*/ 	.byte	0xff
	.zero		1


	//   ....[149]....
        /*0b78*/ 	.word	0x00011340
        /*0b7c*/ 	.word	0x00000004
        /*0b80*/ 	.word	0x00000118
        /*0b84*/ 	.short	0x010a
        /*0b86*/ 	.byte	0xff
	.zero		1


	//   ....[150]....
        /*0b88*/ 	.word	0x000113e0
        /*0b8c*/ 	.word	0x00000004
        /*0b90*/ 	.word	0x00000128
        /*0b94*/ 	.short	0x010a
        /*0b96*/ 	.byte	0xff
	.zero		1


	//   ....[151]....
        /*0b98*/ 	.word	0x00011440
        /*0b9c*/ 	.word	0x00000004
        /*0ba0*/ 	.word	0x000001c0
        /*0ba4*/ 	.short	0x010a
        /*0ba6*/ 	.byte	0xff
	.zero		1


	//   ....[152]....
        /*0ba8*/ 	.word	0x000114a0
        /*0bac*/ 	.word	0x00000004
        /*0bb0*/ 	.word	0x00000180
        /*0bb4*/ 	.short	0x010a
        /*0bb6*/ 	.byte	0xff
	.zero		1


	//   ....[153]....
        /*0bb8*/ 	.word	0x00011500
        /*0bbc*/ 	.word	0x00000004
        /*0bc0*/ 	.word	0x00000188
        /*0bc4*/ 	.short	0x010a
        /*0bc6*/ 	.byte	0xff
	.zero		1


	//   ....[154]....
        /*0bc8*/ 	.word	0x00011580
        /*0bcc*/ 	.word	0x00000004
        /*0bd0*/ 	.word	0x00000000
        /*0bd4*/ 	.short	0x010a
        /*0bd6*/ 	.byte	0xff
	.zero		1


	//   ....[155]....
        /*0bd8*/ 	.word	0x000115e0
        /*0bdc*/ 	.word	0x00000004
        /*0be0*/ 	.word	0x00000000
        /*0be4*/ 	.short	0x010a
        /*0be6*/ 	.byte	0xff
	.zero		1


	//   ....[156]....
        /*0be8*/ 	.word	0x00011640
        /*0bec*/ 	.word	0x00000004
        /*0bf0*/ 	.word	0x00000000
        /*0bf4*/ 	.short	0x010a
        /*0bf6*/ 	.byte	0xff
	.zero		1


	//   ....[157]....
        /*0bf8*/ 	.word	0x000116c0
        /*0bfc*/ 	.word	0x00000004
        /*0c00*/ 	.word	0x00000000
        /*0c04*/ 	.short	0x010a
        /*0c06*/ 	.byte	0xff
	.zero		1


	//   ....[158]....
        /*0c08*/ 	.word	0x00011740
        /*0c0c*/ 	.word	0x00000004
        /*0c10*/ 	.word	0x00000000
        /*0c14*/ 	.short	0x010a
        /*0c16*/ 	.byte	0xff
	.zero		1


	//   ....[159]....
        /*0c18*/ 	.word	0x000117d0
        /*0c1c*/ 	.word	0x00000004
        /*0c20*/ 	.word	0x00000000
        /*0c24*/ 	.short	0x010a
        /*0c26*/ 	.byte	0xff
	.zero		1


	//   ....[160]....
        /*0c28*/ 	.word	0x00011860
        /*0c2c*/ 	.word	0x00000004
        /*0c30*/ 	.word	0x00000000
        /*0c34*/ 	.short	0x010a
        /*0c36*/ 	.byte	0xff
	.zero		1


	//   ....[161]....
        /*0c38*/ 	.word	0x000118f0
        /*0c3c*/ 	.word	0x00000003
        /*0c40*/ 	.word	0x00000000
        /*0c44*/ 	.short	0x010a
        /*0c46*/ 	.byte	0xff
	.zero		1


	//   ....[162]....
        /*0c48*/ 	.word	0x00011950
        /*0c4c*/ 	.word	0x00000004
        /*0c50*/ 	.word	0x00000140
        /*0c54*/ 	.short	0x010a
        /*0c56*/ 	.byte	0xff
	.zero		1


	//   ....[163]....
        /*0c58*/ 	.word	0x000119d0
        /*0c5c*/ 	.word	0x00000004
        /*0c60*/ 	.word	0x00000190
        /*0c64*/ 	.short	0x010a
        /*0c66*/ 	.byte	0xff
	.zero		1


	//   ....[164]....
        /*0c68*/ 	.word	0x00011a30
        /*0c6c*/ 	.word	0x00000004
        /*0c70*/ 	.word	0x00000148
        /*0c74*/ 	.short	0x010a
        /*0c76*/ 	.byte	0xff
	.zero		1


	//   ....[165]....
        /*0c78*/ 	.word	0x00011ab0
        /*0c7c*/ 	.word	0x00000004
        /*0c80*/ 	.word	0x00000198
        /*0c84*/ 	.short	0x010a
        /*0c86*/ 	.byte	0xff
	.zero		1


	//   ....[166]....
        /*0c88*/ 	.word	0x00011b20
        /*0c8c*/ 	.word	0x00000002
        /*0c90*/ 	.word	0x00000198
        /*0c94*/ 	.short	0x010a
        /*0c96*/ 	.byte	0xff
	.zero		1


	//----- nvinfo : EIATTR_NUM_MBARRIERS
	.align		4
.L_78:
        /*0c98*/ 	.byte	0x03, 0x38
        /*0c9a*/ 	.short	0x003b


	//----- nvinfo : EIATTR_EXIT_INSTR_OFFSETS
	.align		4
        /*0c9c*/ 	.byte	0x04, 0x1c
        /*0c9e*/ 	.short	(.L_80 - .L_79)


	//   ....[0]....
.L_79:
        /*0ca0*/ 	.word	0x00010820


	//----- nvinfo : EIATTR_REQNTID
	.align		4
.L_80:
        /*0ca4*/ 	.byte	0x04, 0x10
        /*0ca6*/ 	.short	(.L_82 - .L_81)
.L_81:
        /*0ca8*/ 	.word	0x00000200
        /*0cac*/ 	.word	0x00000001
        /*0cb0*/ 	.word	0x00000001


	//----- nvinfo : EIATTR_CRS_STACK_SIZE
	.align		4
.L_82:
        /*0cb4*/ 	.byte	0x04, 0x1e
        /*0cb6*/ 	.short	(.L_84 - .L_83)
.L_83:
        /*0cb8*/ 	.word	0x00000000


	//----- nvinfo : EIATTR_CBANK_PARAM_SIZE
	.align		4
.L_84:
        /*0cbc*/ 	.byte	0x03, 0x19
        /*0cbe*/ 	.short	0x02e8


	//----- nvinfo : EIATTR_PARAM_CBANK
	.align		4
        /*0cc0*/ 	.byte	0x04, 0x0a
        /*0cc2*/ 	.short	(.L_86 - .L_85)
	.align		4
.L_85:
        /*0cc4*/ 	.word	index@(.nv.constant0.kernel_cutlass_kernel_flash_attncuteflash_fwd_sm100FlashAttentionForwardSm100_object_at__tensor0000o8011101213_tensor0000o8011101213_tensor0000o8010111213_tensor0000o8011101213_tensorptrf_0)
        /*0cc8*/ 	.short	0x0380
        /*0cca*/ 	.short	0x02e8


	//----- nvinfo : EIATTR_SW_WAR
	.align		4
.L_86:
        /*0ccc*/ 	.byte	0x04, 0x36
        /*0cce*/ 	.short	(.L_88 - .L_87)
.L_87:
        /*0cd0*/ 	.word	0x00000008
.L_88:


//--------------------- .nv.compat                --------------------------
	.section	.nv.compat,"",@"SHT_CUDA_COMPAT_INFO"
	.align	4
        /*0000*/ 	.byte	0x02, 0x02, 0x02, 0x00, 0x02, 0x05, 0x05, 0x00, 0x02, 0x03, 0x01, 0x00, 0x02, 0x06, 0x01, 0x00


//--------------------- .nv.callgraph             --------------------------
	.section	.nv.callgraph,"",@"SHT_CUDA_CALLGRAPH"
	.align	4
	.sectionentsize	8
	.align		4
        /*0000*/ 	.word	0x00000000
	.align		4
        /*0004*/ 	.word	0xffffffff
	.align		4
        /*0008*/ 	.word	0x00000000
	.align		4
        /*000c*/ 	.word	0xfffffffe
	.align		4
        /*0010*/ 	.word	0x00000000
	.align		4
        /*0014*/ 	.word	0xfffffffd
	.align		4
        /*0018*/ 	.word	0x00000000
	.align		4
        /*001c*/ 	.word	0xfffffffc


//--------------------- .text.kernel_cutlass_kernel_flash_attncuteflash_fwd_sm100FlashAttentionForwardSm100_object_at__tensor0000o8011101213_tensor0000o8011101213_tensor0000o8010111213_tensor0000o8011101213_tensorptrf_0 --------------------------
	.section	.text.kernel_cutlass_kernel_flash_attncuteflash_fwd_sm100FlashAttentionForwardSm100_object_at__tensor0000o8011101213_tensor0000o8011101213_tensor0000o8010111213_tensor0000o8011101213_tensorptrf_0,"ax",@progbits
	.align	128
        .global         kernel_cutlass_kernel_flash_attncuteflash_fwd_sm100FlashAttentionForwardSm100_object_at__tensor0000o8011101213_tensor0000o8011101213_tensor0000o8010111213_tensor0000o8011101213_tensorptrf_0
        .type           kernel_cutlass_kernel_flash_attncuteflash_fwd_sm100FlashAttentionForwardSm100_object_at__tensor0000o8011101213_tensor0000o8011101213_tensor0000o8010111213_tensor0000o8011101213_tensorptrf_0,@function
        .size           kernel_cutlass_kernel_flash_attncuteflash_fwd_sm100FlashAttentionForwardSm100_object_at__tensor0000o8011101213_tensor0000o8011101213_tensor0000o8010111213_tensor0000o8011101213_tensorptrf_0,(.L_x_181 - kernel_cutlass_kernel_flash_attncuteflash_fwd_sm100FlashAttentionForwardSm100_object_at__tensor0000o8011101213_tensor0000o8011101213_tensor0000o8010111213_tensor0000o8011101213_tensorptrf_0)
        .other          kernel_cutlass_kernel_flash_attncuteflash_fwd_sm100FlashAttentionForwardSm100_object_at__tensor0000o8011101213_tensor0000o8011101213_tensor0000o8010111213_tensor0000o8011101213_tensorptrf_0,@"STO_CUDA_ENTRY STV_DEFAULT"
kernel_cutlass_kernel_flash_attncuteflash_fwd_sm100FlashAttentionForwardSm100_object_at__tensor0000o8011101213_tensor0000o8011101213_tensor0000o8010111213_tensor0000o8011101213_tensorptrf_0:
.text.kernel_cutlass_kernel_flash_attncuteflash_fwd_sm100FlashAttentionForwardSm100_object_at__tensor0000o8011101213_tensor0000o8011101213_tensor0000o8010111213_tensor0000o8011101213_tensorptrf_0:
[----:B------:R-:W1:Y:S01]  /*0000*/  LDC R1, c[0x0][0x37c] ;  /* 0x0000df00ff017b82 */ /* 0x000e620000000800 */
[----:B------:R-:W2:Y:S07]  /*0010*/  S2R R3, SR_TID.X ;  /* 0x0000000000037919 */ /* 0x000eae0000002100 */
[----:B------:R-:W3:Y:S01]  /*0020*/  S2UR UR16, SR_CgaCtaId ;  /* 0x00000000001079c3 */ /* 0x000ee20000008800 */
[----:B------:R-:W4:Y:S01]  /*0030*/  LDCU UR7, c[0x0][0x36c] ;  /* 0x00006d80ff0777ac */ /* 0x000f220008000800 */
[----:B------:R-:W-:-:S06]  /*0040*/  UMOV UR9, 0x1 ;  /* 0x0000000100097882 */ /* 0x000fcc0000000000 */
[----:B------:R-:W5:Y:S01]  /*0050*/  S2UR UR6, SR_CTAID.X ;  /* 0x00000000000679c3 */ /* 0x000f620000002500 */
[----:B----4-:R-:W-:Y:S02]  /*0060*/  UISETP.EQ.U32.AND UP4, UPT, UR7, 0x1, UPT ;  /* 0x000000010700788c */ /* 0x010fe4000bf82070 */
[----:B---3--:R-:W-:-:S04]  /*0070*/  ULEA.HI UR5, UR16, UR16, URZ, 0x1 ;  /* 0x0000001010057291 */ /* 0x008fc8000f8f08ff */
[----:B------:R-:W-:Y:S02]  /*0080*/  ULOP3.LUT UR4, UR5, 0xfffffffe, URZ, 0xc0, !UPT ;  /* 0xfffffffe05047892 */ /* 0x000fe4000f8ec0ff */
[----:B------:R-:W-:Y:S01]  /*0090*/  USHF.R.U32.HI UR5, URZ, 0x1, UR5 ;  /* 0x00000001ff057899 */ /* 0x000fe20008011605 */
[----:B--2---:R-:W-:Y:S01]  /*00a0*/  SHF.R.U32.HI R0, RZ, 0x5, R3 ;  /* 0x00000005ff007819 */ /* 0x004fe20000011603 */
[----:B------:R-:W-:Y:S02]  /*00b0*/  UISETP.NE.AND UP0, UPT, UR16, UR4, UPT ;  /* 0x000000041000728c */ /* 0x000fe4000bf05270 */
[----:B-----5:R-:W-:Y:S01]  /*00c0*/  ULOP3.LUT UR6, UR6, 0x1, URZ, 0xc0, !UPT ;  /* 0x0000000106067892 */ /* 0x020fe2000f8ec0ff */
[----:B------:R-:W-:Y:S01]  /*00d0*/  R2UR UR10, R0 ;  /* 0x00000000000a72ca */ /* 0x000fe200000e0000 */
[----:B------:R-:W-:-:S04]  /*00e0*/  UISETP.LT.AND UP0, UPT, UR16, URZ, UP0 ;  /* 0x000000ff1000728c */ /* 0x000fc80008701270 */
[----:B------:R-:W-:Y:S01]  /*00f0*/  IMAD.U32 R2, RZ, RZ, UR6 ;  /* 0x00000006ff027e24 */ /* 0x000fe2000f8e00ff */
[----:B------:R-:W-:Y:S02]  /*0100*/  UIADD3 UR6, UPT, UPT, -UR4, UR16, URZ ;  /* 0x0000001004067290 */ /* 0x000fe4000fffe1ff */
[----:B------:R-:W-:Y:S02]  /*0110*/  UIADD3 UR4, UPT, UPT, UR5, -0x1, URZ ;  /* 0xffffffff05047890 */ /* 0x000fe4000fffe0ff */
[----:B------:R-:W-:Y:S02]  /*0120*/  ULOP3.LUT UR7, UR6, 0x1, URZ, 0x3c, !UPT ;  /* 0x0000000106077892 */ /* 0x000fe4000f8e3cff */
[----:B------:R-:W-:Y:S01]  /*0130*/  USHF.L.U32 UR8, UR9, UR6, URZ ;  /* 0x0000000609087299 */ /* 0x000fe200080006ff */
[----:B------:R-:W-:Y:S01]  /*0140*/  IMAD.U32 R2, RZ, RZ, UR10 ;  /* 0x0000000aff027e24 */ /* 0x000fe2000f8e00ff */
[----:B------:R-:W-:Y:S02]  /*0150*/  UISETP.NE.AND UP6, UPT, UR10, URZ, UPT ;  /* 0x000000ff0a00728c */ /* 0x000fe4000bfc5270 */
[----:B------:R-:W-:-:S02]  /*0160*/  USHF.L.U32 UR6, UR9, UR7, URZ ;  /* 0x0000000709067299 */ /* 0x000fc400080006ff */
[----:B------:R-:W-:Y:S02]  /*0170*/  @!UP0 UIADD3 UR4, UPT, UPT, UR5, URZ, URZ ;  /* 0x000000ff05048290 */ /* 0x000fe4000fffe0ff */
[----:B------:R-:W-:Y:S02]  /*0180*/  ULOP3.LUT UR5, UR6, UR8, URZ, 0xfc, !UPT ;  /* 0x0000000806057292 */ /* 0x000fe4000f8efcff */
[----:B------:R-:W-:Y:S02]  /*0190*/  UIADD3 UR4, UPT, UPT, UR4, UR4, URZ ;  /* 0x0000000404047290 */ /* 0x000fe4000fffe0ff */
[----:B------:R-:W-:Y:S02]  /*01a0*/  UISETP.NE.AND UP5, UPT, UR10, 0xc, UPT ;  /* 0x0000000c0a00788c */ /* 0x000fe4000bfa5270 */
[----:B------:R-:W-:Y:S02]  /*01b0*/  MOV R6, UR5 ;  /* 0x0000000500067c02 */ /* 0x000fe40008000f00 */
[----:B------:R-:W-:Y:S01]  /*01c0*/  IMAD.U32 R2, RZ, RZ, UR4 ;  /* 0x00000004ff027e24 */ /* 0x000fe2000f8e00ff */
[----:B-1----:R-:W-:Y:S06]  /*01d0*/  BRA.U UP6, `(.L_x_0) ;  /* 0x0000000106387547 */ /* 0x002fec000b800000 */
[----:B------:R-:W1:Y:S02]  /*01e0*/  LDCU.64 UR4, c[0x0][0x348] ;  /* 0x00006900ff0477ac */ /* 0x000e640008000a00 */
[----:B-1----:R-:W-:Y:S02]  /*01f0*/  UIADD3 UR10, UP3, UPT, UR4, 0x80, URZ ;  /* 0x00000080040a7890 */ /* 0x002fe4000ff7e0ff */
[----:B------:R-:W-:Y:S02]  /*0200*/  UIADD3 UR8, UP2, UPT, UR4, 0x100, URZ ;  /* 0x0000010004087890 */ /* 0x000fe4000ff5e0ff */
[----:B------:R-:W-:Y:S02]  /*0210*/  UIADD3 UR6, UP1, UPT, UR4, 0x180, URZ ;  /* 0x0000018004067890 */ /* 0x000fe4000ff3e0ff */
[----:B------:R-:W-:Y:S02]  /*0220*/  UIADD3 UR4, UP0, UPT, UR4, 0x200, URZ ;  /* 0x0000020004047890 */ /* 0x000fe4000ff1e0ff */
[----:B------:R-:W-:-:S02]  /*0230*/  UIADD3.X UR11, UPT, UPT, URZ, UR5, URZ, UP3, !UPT ;  /* 0x00000005ff0b7290 */ /* 0x000fc40009ffe4ff */
[----:B------:R-:W-:Y:S02]  /*0240*/  UIADD3.X UR9, UPT, UPT, URZ, UR5, URZ, UP2, !UPT ;  /* 0x00000005ff097290 */ /* 0x000fe400097fe4ff */
[----:B------:R-:W-:Y:S02]  /*0250*/  UIADD3.X UR7, UPT, UPT, URZ, UR5, URZ, UP1, !UPT ;  /* 0x00000005ff077290 */ /* 0x000fe40008ffe4ff */
[----:B------:R-:W-:-:S03]  /*0260*/  UIADD3.X UR5, UPT, UPT, URZ, UR5, URZ, UP0, !UPT ;  /* 0x00000005ff057290 */ /* 0x000fc600087fe4ff */
[----:B------:R1:W-:Y:S02]  /*0270*/  UTMACCTL.PF [UR10] ;  /* 0x000000000a0079b9 */ /* 0x0003e40008040000 */
[----:B------:R1:W-:Y:S02]  /*0280*/  UTMACCTL.PF [UR8] ;  /* 0x00000000080079b9 */ /* 0x0003e40008040000 */
[----:B------:R1:W-:Y:S02]  /*0290*/  UTMACCTL.PF [UR6] ;  /* 0x00000000060079b9 */ /* 0x0003e40008040000 */
[----:B------:R1:W-:Y:S02]  /*02a0*/  UTMACCTL.PF [UR4] ;  /* 0x00000000040079b9 */ /* 0x0003e40008040000 */
[----:B-1----:R-:W-:Y:S01]  /*02b0*/  NOP ;  /* 0x0000000000007918 */ /* 0x002fe20000000000 */
.L_x_0:
[----:B------:R-:W-:Y:S05]  /*02c0*/  BRA.U UP5, `(.L_x_1) ;  /* 0x00000001052c7547 */ /* 0x000fea000b800000 */
[----:B------:R-:W1:Y:S01]  /*02d0*/  S2UR UR6, SR_CgaCtaId ;  /* 0x00000000000679c3 */ /* 0x000e620000008800 */
[----:B------:R-:W-:Y:S01]  /*02e0*/  UMOV UR4, 0x400 ;  /* 0x0000040000047882 */ /* 0x000fe20000000000 */
[----:B------:R-:W-:Y:S01]  /*02f0*/  UMOV UR5, 0x20 ;  /* 0x0000002000057882 */ /* 0x000fe20000000000 */
[----:B------:R-:W-:Y:S01]  /*0300*/  ELECT P0, URZ, PT ;  /* 0x0000000000ff782f */ /* 0x000fe20003800000 */
[----:B-1----:R-:W-:Y:S02]  /*0310*/  ULEA UR6, UR6, UR4, 0x18 ;  /* 0x0000000406067291 */ /* 0x002fe4000f8ec0ff */
[----:B------:R-:W-:-:S04]  /*0320*/  UIADD3 UR4, UPT, UPT, -UR5, 0x100000, URZ ;  /* 0x0010000005047890 */ /* 0x000fc8000fffe1ff */
[----:B------:R-:W-:Y:S02]  /*0330*/  USHF.L.U32 UR5, UR4, 0xb, URZ ;  /* 0x0000000b04057899 */ /* 0x000fe400080006ff */
[----:B------:R-:W-:Y:S01]  /*0340*/  USHF.L.U32 UR4, UR4, 0x1, URZ ;  /* 0x0000000104047899 */ /* 0x000fe200080006ff */
[----:B------:R-:W1:Y:S11]  /*0350*/  FENCE.VIEW.ASYNC.S ;  /* 0x00000000000073c6 */ /* 0x000e760000000000 */
[----:B-1----:R1:W2:Y:S01]  /*0360*/  SYNCS.EXCH.64 URZ, [UR6+0x1c0], UR4 ;  /* 0x0001c00406ff75b2 */ /* 0x0022a20008000100 */
[----:B------:R-:W-:Y:S01]  /*0370*/  NOP ;  /* 0x0000000000007918 */ /* 0x000fe20000000000 */
.L_x_1:
[----:B------:R-:W-:Y:S01]  /*0380*/  NOP ;  /* 0x0000000000007918 */ /* 0x000fe20000000000 */
[----:B------:R-:W-:Y:S05]  /*0390*/  BRA.U UP6, `(.L_x_2) ;  /* 0x0000000106347547 */ /* 0x000fea000b800000 */
[----:B-1----:R-:W1:Y:S01]  /*03a0*/  S2UR UR4, SR_CgaCtaId ;  /* 0x00000000000479c3 */ /* 0x002e620000008800 */
[----:B------:R-:W-:Y:S01]  /*03b0*/  UMOV UR5, 0x400 ;  /* 0x0000040000057882 */ /* 0x000fe20000000000 */
[----:B------:R-:W-:Y:S02]  /*03c0*/  UMOV UR6, 0x1 ;  /* 0x0000000100067882 */ /* 0x000fe40000000000 */
[----:B------:R-:W-:-:S04]  /*03d0*/  UIADD3 UR6, UPT, UPT, -UR6, 0x100000, URZ ;  /* 0x0010000006067890 */ /* 0x000fc8000fffe1ff */
[----:B------:R-:W-:Y:S02]  /*03e0*/  USHF.L.U32 UR7, UR6, 0xb, URZ ;  /* 0x0000000b06077899 */ /* 0x000fe400080006ff */
[----:B------:R-:W-:Y:S02]  /*03f0*/  USHF.L.U32 UR6, UR6, 0x1, URZ ;  /* 0x0000000106067899 */ /* 0x000fe400080006ff */
[----:B-1----:R-:W-:Y:S01]  /*0400*/  ULEA UR4, UR4, UR5, 0x18 ;  /* 0x0000000504047291 */ /* 0x002fe2000f8ec0ff */
[----:B------:R-:W1:Y:S11]  /*0410*/  FENCE.VIEW.ASYNC.S ;  /* 0x00000000000073c6 */ /* 0x000e760000000000 */
[----:B-1----:R3:W4:Y:S01]  /*0420*/  SYNCS.EXCH.64 URZ, [UR4], UR6 ;  /* 0x0000000604ff75b2 */ /* 0x0027220008000100 */
[----:B------:R3:W5:Y:S01]  /*0430*/  SYNCS.EXCH.64 URZ, [UR4+0x8], UR6 ;  /* 0x0000080604ff75b2 */ /* 0x0007620008000100 */
[----:B------:R3:W1:Y:S01]  /*0440*/  SYNCS.EXCH.64 URZ, [UR4+0x10], UR6 ;  /* 0x0000100604ff75b2 */ /* 0x0006620008000100 */
[----:B------:R3:W2:Y:S02]  /*0450*/  SYNCS.EXCH.64 URZ, [UR4+0x18], UR6 ;  /* 0x0000180604ff75b2 */ /* 0x0006a40008000100 */
[----:B---3--:R-:W-:Y:S01]  /*0460*/  NOP ;  /* 0x0000000000007918 */ /* 0x008fe20000000000 */
.L_x_2:
[----:B------:R-:W-:Y:S05]  /*0470*/  BRA.U UP6, `(.L_x_3) ;  /* 0x0000000106b07547 */ /* 0x000fea000b800000 */
[----:B-1----:R-:W-:Y:S01]  /*0480*/  UMOV UR4, 0x400 ;  /* 0x0000040000047882 */ /* 0x002fe20000000000 */
[----:B------:R-:W-:Y:S01]  /*0490*/  UMOV UR6, 0x1 ;  /* 0x0000000100067882 */ /* 0x000fe20000000000 */
[----:B------:R-:W-:Y:S02]  /*04a0*/  ULEA UR4, UR16, UR4, 0x18 ;  /* 0x0000000410047291 */ /* 0x000fe4000f8ec0ff */
[----:B------:R-:W-:-:S04]  /*04b0*/  UIADD3 UR6, UPT, UPT, -UR6, 0x100000, URZ ;  /* 0x0010000006067890 */ /* 0x000fc8000fffe1ff */
[----:B------:R-:W-:Y:S02]  /*04c0*/  USHF.L.U32 UR7, UR6, 0xb, URZ ;  /* 0x0000000b06077899 */ /* 0x000fe400080006ff */
[----:B------:R-:W-:Y:S01]  /*04d0*/  USHF.L.U32 UR6, UR6, 0x1, URZ ;  /* 0x0000000106067899 */ /* 0x000fe200080006ff */
[----:B------:R-:W-:Y:S02]  /*04e0*/  UMOV UR8, 0x200 ;  /* 0x0000020000087882 */ /* 0x000fe40000000000 */
[----:B------:R-:W-:-:S04]  /*04f0*/  UIADD3 UR8, UPT, UPT, -UR8, 0x100000, URZ ;  /* 0x0010000008087890 */ /* 0x000fc8000fffe1ff */
[----:B------:R-:W-:Y:S02]  /*0500*/  USHF.L.U32 UR9, UR8, 0xb, URZ ;  /* 0x0000000b08097899 */ /* 0x000fe400080006ff */
[----:B------:R-:W-:Y:S01]  /*0510*/  USHF.L.U32 UR8, UR8, 0x1, URZ ;  /* 0x0000000108087899 */ /* 0x000fe200080006ff */
[----:B------:R-:W1:Y:S02]  /*0520*/  FENCE.VIEW.ASYNC.S ;  /* 0x00000000000073c6 */ /* 0x000e640000000000 */
[----:B-1----:R3:W1:Y:S01]  /*0530*/  SYNCS.EXCH.64 URZ, [UR4+0x20], UR6 ;  /* 0x0000200604ff75b2 */ /* 0x0026620008000100 */
[----:B------:R3:W5:Y:S01]  /*0540*/  SYNCS.EXCH.64 URZ, [UR4+0x28], UR6 ;  /* 0x0000280604ff75b2 */ /* 0x0007620008000100 */
[----:B------:R3:W4:Y:S01]  /*0550*/  SYNCS.EXCH.64 URZ, [UR4+0x30], UR6 ;  /* 0x0000300604ff75b2 */ /* 0x0007220008000100 */
[----:B------:R3:W2:Y:S01]  /*0560*/  SYNCS.EXCH.64 URZ, [UR4+0x38], UR6 ;  /* 0x0000380604ff75b2 */ /* 0x0006a20008000100 */
[----:B------:R3:W1:Y:S01]  /*0570*/  SYNCS.EXCH.64 URZ, [UR4+0x40], UR6 ;  /* 0x0000400604ff75b2 */ /* 0x0006620008000100 */
        /* <DEDUP_REMOVED lines=26> */
[----:B------:R3:W1:Y:S02]  /*0720*/  SYNCS.EXCH.64 URZ, [UR4+0x118], UR8 ;  /* 0x0001180804ff75b2 */ /* 0x0006640008000100 */
[----:B--2345:R-:W-:Y:S01]  /*0730*/  NOP ;  /* 0x0000000000007918 */ /* 0x03cfe20000000000 */
.L_x_3:
[----:B------:R-:W-:Y:S05]  /*0740*/  BRA.U UP6, `(.L_x_4) ;  /* 0x0000000106a07547 */ /* 0x000fea000b800000 */
[----:B-1----:R-:W-:Y:S01]  /*0750*/  UMOV UR4, 0x400 ;  /* 0x0000040000047882 */ /* 0x002fe20000000000 */
[----:B------:R-:W-:Y:S01]  /*0760*/  UMOV UR14, 0x8 ;  /* 0x00000008000e7882 */ /* 0x000fe20000000000 */
[----:B------:R-:W-:Y:S01]  /*0770*/  UMOV UR8, 0x1 ;  /* 0x0000000100087882 */ /* 0x000fe20000000000 */
[----:B------:R-:W-:Y:S02]  /*0780*/  ULEA UR4, UR16, UR4, 0x18 ;  /* 0x0000000410047291 */ /* 0x000fe4000f8ec0ff */
[----:B------:R-:W-:-:S04]  /*0790*/  UIADD3 UR14, UPT, UPT, -UR14, 0x100000, URZ ;  /* 0x001000000e0e7890 */ /* 0x000fc8000fffe1ff */
[----:B------:R-:W-:Y:S02]  /*07a0*/  USHF.L.U32 UR15, UR14, 0xb, URZ ;  /* 0x0000000b0e0f7899 */ /* 0x000fe400080006ff */
[----:B------:R-:W-:Y:S01]  /*07b0*/  USHF.L.U32 UR14, UR14, 0x1, URZ ;  /* 0x000000010e0e7899 */ /* 0x000fe200080006ff */
[----:B------:R-:W-:Y:S01]  /*07c0*/  UMOV UR12, 0x100 ;  /* 0x00000100000c7882 */ /* 0x000fe20000000000 */
        /* <DEDUP_REMOVED lines=10> */
[----:B------:R-:W-:Y:S02]  /*0870*/  USHF.L.U32 UR6, UR6, 0x1, URZ ;  /* 0x0000000106067899 */ /* 0x000fe400080006ff */
        /* <DEDUP_REMOVED lines=20> */
[----:B---3--:R-:W-:Y:S01]  /*09c0*/  NOP ;  /* 0x0000000000007918 */ /* 0x008fe20000000000 */
.L_x_4:
[----:B------:R-:W-:Y:S01]  /*09d0*/  NOP ;  /* 0x0000000000007918 */ /* 0x000fe20000000000 */
[----:B------:R-:W-:Y:S05]  /*09e0*/  BRA.U !UP4, `(.L_x_5) ;  /* 0x000000010c087547 */ /* 0x000fea000b800000 */
[----:B-12-45:R-:W-:Y:S01]  /*09f0*/  UCGABAR_ARV ;  /* 0x00000000000079c7 */ /* 0x036fe20008000000 */
[----:B------:R-:W-:Y:S05]  /*0a00*/  BRA `(.L_x_6) ;  /* 0x0000000000047947 */ /* 0x000fea0003800000 */
.L_x_5:
[----:B-12-45:R-:W-:Y:S01]  /*0a10*/  NOP ;  /* 0x0000000000007918 */ /* 0x036fe20000000000 */
.L_x_6:
[----:B------:R-:W-:Y:S05]  /*0a20*/  BRA.U !UP4, `(.L_x_7) ;  /* 0x000000010c0c7547 */ /* 0x000fea000b800000 */
[----:B------:R-:W-:Y:S01]  /*0a30*/  UCGABAR_WAIT ;  /* 0x0000000000007dc7 */ /* 0x000fe20008000000 */
[----:B------:R-:W-:Y:S01]  /*0a40*/  CCTL.IVALL ;  /* 0x00000000ff00798f */ /* 0x000fe20002000000 */
[----:B------:R-:W-:Y:S05]  /*0a50*/  BRA `(.L_x_8) ;  /* 0x0000000000047947 */ /* 0x000fea0003800000 */
.L_x_7:
[----:B------:R-:W-:Y:S06]  /*0a60*/  BAR.SYNC.DEFER_BLOCKING 0x0 ;  /* 0x0000000000007b1d */ /* 0x000fec0000010000 */
.L_x_8:
[----:B------:R-:W-:Y:S01]  /*0a70*/  R2UR UR4, R0 ;  /* 0x00000000000472ca */ /* 0x000fe200000e0000 */
[----:B------:R-:W-:-:S12]  /*0a80*/  BSSY.RECONVERGENT B1, `(.L_x_9) ;  /* 0x000057a000017945 */ /* 0x000fd80003800200 */
[----:B------:R-:W-:-:S09]  /*0a90*/  UISETP.NE.AND UP0, UPT, UR4, 0xe, UPT ;  /* 0x0000000e0400788c */ /* 0x000fd2000bf05270 */
[----:B------:R-:W-:Y:S05]  /*0aa0*/  BRA.U !UP0, `(.L_x_10) ;  /* 0x0000000108187547 */ /* 0x000fea000b800000 */
[----:B------:R-:W-:-:S13]  /*0ab0*/  R2UR UR4, R0 ;  /* 0x00000000000472ca */ /* 0x000fda00000e0000 */
[----:B------:R-:W-:-:S09]  /*0ac0*/  UISETP.NE.AND UP0, UPT, UR4, 0xf, UPT ;  /* 0x0000000f0400788c */ /* 0x000fd2000bf05270 */
[----:B------:R-:W-:Y:S05]  /*0ad0*/  BRA.U UP0, `(.L_x_11) ;  /* 0x0000002500987547 */ /* 0x000fea000b800000 */
[----:B------:R-:W-:-:S08]  /*0ae0*/  NOP ;  /* 0x0000000000007918 */ /* 0x000fd00000000000 */
[----:B------:R-:W1:-:S00]  /*0af0*/  USETMAXREG.DEALLOC.CTAPOOL 0x30 ;  /* 0x00000030000079c8 */ /* 0x000e4000080e0500 */
[----:B-1----:R-:W-:Y:S05]  /*0b00*/  BRA `(.L_x_12) ;  /* 0x0000005400c07947 */ /* 0x002fea0003800000 */
.L_x_10:
[----:B------:R-:W-:-:S08]  /*0b10*/  NOP ;  /* 0x0000000000007918 */ /* 0x000fd00000000000 */
[----:B------:R-:W1:-:S00]  /*0b20*/  USETMAXREG.DEALLOC.CTAPOOL 0x30 ;  /* 0x00000030000079c8 */ /* 0x000e4000080e0500 */
[----:B------:R-:W2:Y:S01]  /*0b30*/  S2UR UR11, SR_CTAID.X ;  /* 0x00000000000b79c3 */ /* 0x000ea20000002500 */
[----:B------:R-:W2:Y:S01]  /*0b40*/  LDCU UR4, c[0x0][0x640] ;  /* 0x0000c800ff0477ac */ /* 0x000ea20008000800 */
[----:B-1----:R-:W-:Y:S01]  /*0b50*/  HFMA2 R4, -RZ, RZ, 0, 5.9604644775390625e-08 ;  /* 0x00000001ff047431 */ /* 0x002fe200000001ff */
[----:B------:R-:W1:Y:S01]  /*0b60*/  LDCU.U8 UR8, c[0x0][0x644] ;  /* 0x0000c880ff0877ac */ /* 0x000e620008000000 */
[----:B------:R-:W3:Y:S01]  /*0b70*/  LDCU.U8 UR7, c[0x0][0x645] ;  /* 0x0000c8a0ff0777ac */ /* 0x000ee20008000000 */
[----:B------:R-:W4:Y:S01]  /*0b80*/  LDCU UR6, c[0x0][0x654] ;  /* 0x0000ca80ff0677ac */ /* 0x000f220008000800 */
[----:B------:R-:W5:Y:S01]  /*0b90*/  LDCU.U8 UR14, c[0x0][0x638] ;  /* 0x0000c700ff0e77ac */ /* 0x000f620008000000 */
[----:B------:R-:W5:Y:S01]  /*0ba0*/  LDCU.U8 UR15, c[0x0][0x650] ;  /* 0x0000ca00ff0f77ac */ /* 0x000f620008000000 */
[----:B--2---:R-:W-:Y:S01]  /*0bb0*/  UIMAD.WIDE.U32 UR4, UR11, UR4, URZ ;  /* 0x000000040b0472a5 */ /* 0x004fe2000f8e00ff */
[----:B------:R-:W2:Y:S03]  /*0bc0*/  LDCU.U8 UR12, c[0x0][0x639] ;  /* 0x0000c720ff0c77ac */ /* 0x000ea60008000000 */
[----:B------:R-:W-:Y:S01]  /*0bd0*/  UIADD3 UR4, UPT, UPT, -UR5, UR11, URZ ;  /* 0x0000000b05047290 */ /* 0x000fe2000fffe1ff */
[----:B------:R-:W2:Y:S03]  /*0be0*/  LDCU.U8 UR13, c[0x0][0x651] ;  /* 0x0000ca20ff0d77ac */ /* 0x000ea60008000000 */
[----:B-1----:R-:W-:Y:S01]  /*0bf0*/  USHF.R.U32.HI UR4, URZ, UR8, UR4 ;  /* 0x00000008ff047299 */ /* 0x002fe20008011604 */
[----:B------:R-:W1:Y:S03]  /*0c00*/  LDCU.64 UR8, c[0x0][0x630] ;  /* 0x0000c600ff0877ac */ /* 0x000e660008000a00 */
[----:B------:R-:W-:Y:S01]  /*0c10*/  UIADD3 UR4, UPT, UPT, UR5, UR4, URZ ;  /* 0x0000000405047290 */ /* 0x000fe2000fffe0ff */
[----:B------:R-:W1:Y:S03]  /*0c20*/  LDCU.U8 UR17, c[0x0][0x62c] ;  /* 0x0000c580ff1177ac */ /* 0x000e660008000000 */
[----:B---3--:R-:W-:Y:S01]  /*0c30*/  USHF.R.U32.HI UR10, URZ, UR7, UR4 ;  /* 0x00000007ff0a7299 */ /* 0x008fe20008011604 */
[----:B------:R-:W3:Y:S03]  /*0c40*/  LDCU UR7, c[0x0][0x63c] ;  /* 0x0000c780ff0777ac */ /* 0x000ee60008000800 */
[----:B----4-:R-:W-:-:S02]  /*0c50*/  UISETP.GE.AND UP0, UPT, UR10, UR6, UPT ;  /* 0x000000060a00728c */ /* 0x010fc4000bf06270 */
[----:B------:R-:W-:Y:S02]  /*0c60*/  UIADD3 UR4, UPT, UPT, -UR10, URZ, URZ ;  /* 0x000000ff0a047290 */ /* 0x000fe4000fffe1ff */
[----:B-----5:R-:W-:Y:S01]  /*0c70*/  USEL UR6, UR14, UR15, !UP0 ;  /* 0x0000000f0e067287 */ /* 0x020fe2000c000000 */
[----:B------:R-:W4:Y:S03]  /*0c80*/  LDCU.U8 UR14, c[0x0][0x62d] ;  /* 0x0000c5a0ff0e77ac */ /* 0x000f260008000000 */
[----:B------:R-:W-:-:S03]  /*0c90*/  ULOP3.LUT UR6, UR6, 0xff, URZ, 0xc0, !UPT ;  /* 0x000000ff06067892 */ /* 0x000fc6000f8ec0ff */
[----:B-1----:R-:W1:Y:S01]  /*0ca0*/  @UP0 LDCU UR9, c[0x0][0x64c] ;  /* 0x0000c980ff0907ac */ /* 0x002e620008000800 */
[----:B---3--:R-:W-:Y:S01]  /*0cb0*/  UIMAD UR7, UR4, UR7, UR11 ;  /* 0x00000007040772a4 */ /* 0x008fe2000f8e020b */
[----:B------:R-:W3:Y:S03]  /*0cc0*/  @UP0 LDCU UR8, c[0x0][0x648] ;  /* 0x0000c900ff0807ac */ /* 0x000ee60008000800 */
[----:B-1----:R-:W-:Y:S02]  /*0cd0*/  UIMAD.WIDE.U32 UR4, UR7, UR9, URZ ;  /* 0x00000009070472a5 */ /* 0x002fe4000f8e00ff */
[----:B--2---:R-:W-:Y:S02]  /*0ce0*/  USEL UR9, UR12, UR13, !UP0 ;  /* 0x0000000d0c097287 */ /* 0x004fe4000c000000 */
[----:B------:R-:W-:Y:S01]  /*0cf0*/  UIADD3 UR4, UPT, UPT, UR7, -UR5, URZ ;  /* 0x8000000507047290 */ /* 0x000fe2000fffe0ff */
[----:B------:R-:W1:Y:S03]  /*0d00*/  LDCU.64 UR12, c[0x0][0x620] ;  /* 0x0000c400ff0c77ac */ /* 0x000e660008000a00 */
[----:B------:R-:W-:-:S02]  /*0d10*/  USHF.R.U32.HI UR4, URZ, UR6, UR4 ;  /* 0x00000006ff047299 */ /* 0x000fc40008011604 */
[----:B------:R-:W-:Y:S02]  /*0d20*/  ULOP3.LUT UR6, UR9, 0xff, URZ, 0xc0, !UPT ;  /* 0x000000ff09067892 */ /* 0x000fe4000f8ec0ff */
[----:B------:R-:W-:Y:S01]  /*0d30*/  UIADD3 UR4, UPT, UPT, UR5, UR4, URZ ;  /* 0x0000000405047290 */ /* 0x000fe2000fffe0ff */
[----:B------:R-:W2:Y:S03]  /*0d40*/  LDCU UR5, c[0x0][0x628] ;  /* 0x0000c500ff0577ac */ /* 0x000ea60008000800 */
[----:B------:R-:W-:-:S04]  /*0d50*/  USHF.R.U32.HI UR15, URZ, UR6, UR4 ;  /* 0x00000006ff0f7299 */ /* 0x000fc80008011604 */
[----:B------:R-:W-:-:S04]  /*0d60*/  UIADD3 UR4, UPT, UPT, -UR15, URZ, URZ ;  /* 0x000000ff0f047290 */ /* 0x000fc8000fffe1ff */
[----:B---3--:R-:W-:Y:S01]  /*0d70*/  UIMAD UR4, UR8, UR4, UR7 ;  /* 0x00000004080472a4 */ /* 0x008fe2000f8e0207 */
[----:B------:R-:W3:Y:S03]  /*0d80*/  LDCU UR7, c[0x0][0x60c] ;  /* 0x0000c180ff0777ac */ /* 0x000ee60008000800 */
[----:B-1----:R-:W-:-:S04]  /*0d90*/  UIMAD UR6, UR10, UR12, UR4 ;  /* 0x0000000c0a0672a4 */ /* 0x002fc8000f8e0204 */
[----:B--2---:R-:W-:-:S04]  /*0da0*/  UIMAD.WIDE.U32 UR4, UR6, UR5, URZ ;  /* 0x00000005060472a5 */ /* 0x004fc8000f8e00ff */
[----:B------:R-:W-:-:S04]  /*0db0*/  UIADD3 UR4, UPT, UPT, UR6, -UR5, URZ ;  /* 0x8000000506047290 */ /* 0x000fc8000fffe0ff */
[----:B------:R-:W-:Y:S02]  /*0dc0*/  USHF.R.U32.HI UR4, URZ, UR17, UR4 ;  /* 0x00000011ff047299 */ /* 0x000fe40008011604 */
[----:B---3--:R-:W-:Y:S02]  /*0dd0*/  UISETP.GE.AND UP0, UPT, UR11, UR7, UPT ;  /* 0x000000070b00728c */ /* 0x008fe4000bf06270 */
[----:B------:R-:W-:-:S04]  /*0de0*/  UIADD3 UR4, UPT, UPT, UR5, UR4, URZ ;  /* 0x0000000405047290 */ /* 0x000fc8000fffe0ff */
[----:B----4-:R-:W-:-:S04]  /*0df0*/  USHF.R.U32.HI UR8, URZ, UR14, UR4 ;  /* 0x0000000eff087299 */ /* 0x010fc80008011604 */
[----:B------:R-:W-:Y:S02]  /*0e00*/  UIADD3 UR4, UPT, UPT, -UR8, URZ, URZ ;  /* 0x000000ff08047290 */ /* 0x000fe4000fffe1ff */
[----:B------:R-:W-:Y:S02]  /*0e10*/  MOV R10, UR8 ;  /* 0x00000008000a7c02 */ /* 0x000fe40008000f00 */
[----:B------:R-:W-:-:S03]  /*0e20*/  UIMAD UR5, UR4, UR13, UR6 ;  /* 0x0000000d040572a4 */ /* 0x000fc6000f8e0206 */
[----:B------:R-:W-:Y:S01]  /*0e30*/  UMOV UR4, URZ ;  /* 0x000000ff00047c82 */ /* 0x000fe20008000000 */
[----:B------:R-:W-:Y:S02]  /*0e40*/  UMOV UR6, 0x1 ;  /* 0x0000000100067882 */ /* 0x000fe40000000000 */
[----:B------:R-:W-:Y:S01]  /*0e50*/  MOV R9, UR5 ;  /* 0x0000000500097c02 */ /* 0x000fe20008000f00 */
[----:B------:R-:W-:Y:S06]  /*0e60*/  BRA.U UP0, `(.L_x_13) ;  /* 0x0000001d00747547 */ /* 0x000fec000b800000 */
[----:B------:R-:W-:Y:S01]  /*0e70*/  UMOV UR14, 0x400 ;  /* 0x00000400000e7882 */ /* 0x000fe20000000000 */
[----:B------:R-:W1:Y:S01]  /*0e80*/  S2UR UR4, SR_CTAID.X ;  /* 0x00000000000479c3 */ /* 0x000e620000002500 */
[----:B------:R-:W-:Y:S01]  /*0e90*/  ULEA UR14, UR16, UR14, 0x18 ;  /* 0x0000000e100e7291 */ /* 0x000fe2000f8ec0ff */
[----:B------:R-:W-:Y:S01]  /*0ea0*/  IMAD.MOV.U32 R5, RZ, RZ, -0x80000000 ;  /* 0x80000000ff057424 */ /* 0x000fe200078e00ff */
[----:B------:R-:W2:Y:S01]  /*0eb0*/  LDCU UR42, c[0x0][0x614] ;  /* 0x0000c280ff2a77ac */ /* 0x000ea20008000800 */
[----:B------:R-:W-:Y:S02]  /*0ec0*/  R2UR UR44, R9 ;  /* 0x00000000092c72ca */ /* 0x000fe400000e0000 */
[----:B------:R-:W-:Y:S01]  /*0ed0*/  R2UR UR27, R10 ;  /* 0x000000000a1b72ca */ /* 0x000fe200000e0000 */
[----:B------:R-:W3:Y:S03]  /*0ee0*/  LDCU UR11, c[0x0][0x38c] ;  /* 0x00007180ff0b77ac */ /* 0x000ee60008000800 */
[----:B------:R-:W4:Y:S01]  /*0ef0*/  SYNCS.PHASECHK.TRANS64.TRYWAIT P0, [UR14+0x90], R5 ;  /* 0x00009005ff0075a7 */ /* 0x000f22000800110e */
[----:B------:R-:W5:Y:S01]  /*0f00*/  LDCU.64 UR20, c[0x0][0x348] ;  /* 0x00006900ff1477ac */ /* 0x000f620008000a00 */
[----:B------:R-:W2:Y:S01]  /*0f10*/  LDCU.64 UR22, c[0x0][0x348] ;  /* 0x00006900ff1677ac */ /* 0x000ea20008000a00 */
[----:B------:R-:W-:Y:S01]  /*0f20*/  UMOV UR32, 0x0 ;  /* 0x0000000000207882 */ /* 0x000fe20000000000 */
[----:B------:R-:W-:Y:S01]  /*0f30*/  UMOV UR33, 0x1 ;  /* 0x0000000100217882 */ /* 0x000fe20000000000 */
[----:B------:R-:W3:Y:S01]  /*0f40*/  LDCU.64 UR38, c[0x0][0x348] ;  /* 0x00006900ff2677ac */ /* 0x000ee20008000a00 */
[----:B-1----:R-:W-:Y:S01]  /*0f50*/  ULOP3.LUT UR5, UR4, 0x1, URZ, 0xc0, !UPT ;  /* 0x0000000104057892 */ /* 0x002fe2000f8ec0ff */
[----:B------:R-:W1:Y:S03]  /*0f60*/  LDCU UR4, c[0x0][0x380] ;  /* 0x00007000ff0477ac */ /* 0x000e660008000800 */
[----:B------:R-:W-:-:S02]  /*0f70*/  USHF.L.U32 UR47, UR5, 0x6, URZ ;  /* 0x00000006052f7899 */ /* 0x000fc400080006ff */
[----:B------:R-:W-:Y:S02]  /*0f80*/  UISETP.NE.AND UP6, UPT, UR5, URZ, UPT ;  /* 0x000000ff0500728c */ /* 0x000fe4000bfc5270 */
[----:B--2---:R-:W-:Y:S02]  /*0f90*/  UIADD3 UR5, UPT, UPT, -UR15, UR42, URZ ;  /* 0x0000002a0f057290 */ /* 0x004fe4000fffe1ff */
[----:B---3--:R-:W-:Y:S02]  /*0fa0*/  UIADD3 UR8, UPT, UPT, -UR11, URZ, URZ ;  /* 0x000000ff0b087290 */ /* 0x008fe4000fffe1ff */
[----:B------:R-:W-:Y:S02]  /*0fb0*/  UIADD3 UR17, UPT, UPT, UR11, -0x1, URZ ;  /* 0xffffffff0b117890 */ /* 0x000fe4000fffe0ff */
[----:B------:R-:W-:Y:S02]  /*0fc0*/  USHF.R.S32.HI UR8, URZ, 0x1f, UR8 ;  /* 0x0000001fff087899 */ /* 0x000fe40008011408 */
[----:B------:R-:W-:-:S02]  /*0fd0*/  UISETP.GT.AND UP5, UPT, UR11, URZ, UPT ;  /* 0x000000ff0b00728c */ /* 0x000fc4000bfa4270 */
[----:B-1----:R-:W-:Y:S02]  /*0fe0*/  UIADD3 UR4, UPT, UPT, UR11, -UR4, URZ ;  /* 0x800000040b047290 */ /* 0x002fe4000fffe0ff */
[----:B------:R-:W-:Y:S02]  /*0ff0*/  USHF.R.S32.HI UR9, URZ, 0x1f, UR17 ;  /* 0x0000001fff097899 */ /* 0x000fe40008011411 */
[----:B------:R-:W-:Y:S02]  /*1000*/  ULEA UR4, UR5, UR4, 0x8 ;  /* 0x0000000405047291 */ /* 0x000fe4000f8e40ff */
[----:B------:R-:W-:Y:S02]  /*1010*/  ULEA.HI UR8, UR8, -UR11, URZ, 0x7 ;  /* 0x8000000b08087291 */ /* 0x000fe4000f8f38ff */
[----:B------:R-:W-:Y:S02]  /*1020*/  UIADD3 UR6, UPT, UPT, -UR4, URZ, URZ ;  /* 0x000000ff04067290 */ /* 0x000fe4000fffe1ff */
[----:B------:R-:W-:-:S02]  /*1030*/  UIADD3 UR5, UPT, UPT, UR4, -0x1, URZ ;  /* 0xffffffff04057890 */ /* 0x000fc4000fffe0ff */
[----:B------:R-:W-:Y:S02]  /*1040*/  USHF.R.S32.HI UR6, URZ, 0x1f, UR6 ;  /* 0x0000001fff067899 */ /* 0x000fe40008011406 */
[----:B------:R-:W-:Y:S02]  /*1050*/  UISETP.GT.AND UP0, UPT, UR4, URZ, UPT ;  /* 0x000000ff0400728c */ /* 0x000fe4000bf04270 */
[----:B------:R-:W-:Y:S02]  /*1060*/  ULEA.HI UR4, UR6, -UR4, URZ, 0x7 ;  /* 0x8000000406047291 */ /* 0x000fe4000f8f38ff */
[----:B------:R-:W-:Y:S02]  /*1070*/  USHF.R.S32.HI UR7, URZ, 0x1f, UR5 ;  /* 0x0000001fff077899 */ /* 0x000fe40008011405 */
[----:B------:R-:W-:Y:S02]  /*1080*/  USHF.R.S32.HI UR4, URZ, 0x7, UR4 ;  /* 0x00000007ff047899 */ /* 0x000fe40008011404 */
[----:B------:R-:W-:-:S02]  /*1090*/  ULEA.HI UR5, UR7, UR5, URZ, 0x7 ;  /* 0x0000000507057291 */ /* 0x000fc4000f8f38ff */
[----:B------:R-:W-:Y:S02]  /*10a0*/  UIADD3 UR6, UPT, UPT, -UR4, URZ, URZ ;  /* 0x000000ff04067290 */ /* 0x000fe4000fffe1ff */
[----:B------:R-:W-:Y:S02]  /*10b0*/  ULEA.HI UR7, UR9, UR17, URZ, 0x7 ;  /* 0x0000001109077291 */ /* 0x000fe4000f8f38ff */
[----:B------:R-:W-:Y:S02]  /*10c0*/  USHF.R.S32.HI UR4, URZ, 0x7, UR8 ;  /* 0x00000007ff047899 */ /* 0x000fe40008011408 */
[----:B------:R-:W-:Y:S02]  /*10d0*/  ULEA.HI.SX32 UR5, UR5, 0x1, 0x19 ;  /* 0x0000000105057891 */ /* 0x000fe4000f8fcaff */
[----:B------:R-:W-:Y:S02]  /*10e0*/  @UP5 UIMAD.WIDE UR18, UR7, 0x2000000, UR32 ;  /* 0x02000000071258a5 */ /* 0x000fe4000f8e0220 */
[----:B------:R-:W-:Y:S01]  /*10f0*/  UIADD3 UR4, UPT, UPT, -UR4, URZ, URZ ;  /* 0x000000ff04047290 */ /* 0x000fe2000fffe1ff */
[----:B------:R-:W1:Y:S01]  /*1100*/  LDCU.64 UR24, c[0x0][0x348] ;  /* 0x00006900ff1877ac */ /* 0x000e620008000a00 */
[----:B------:R-:W2:Y:S01]  /*1110*/  LDCU.64 UR40, c[0x0][0x348] ;  /* 0x00006900ff2877ac */ /* 0x000ea20008000a00 */
[----:B-----5:R-:W-:Y:S01]  /*1120*/  UIADD3 UR30, UP4, UPT, UR20, 0x100, URZ ;  /* 0x00000100141e7890 */ /* 0x020fe2000ff9e0ff */
[----:B------:R-:W-:-:S03]  /*1130*/  @!UP0 UMOV UR5, UR6 ;  /* 0x0000000600058c82 */ /* 0x000fc60008000000 */
[----:B------:R-:W-:Y:S01]  /*1140*/  @UP5 UMOV UR4, UR19 ;  /* 0x0000001300045c82 */ /* 0x000fe20008000000 */
[----:B------:R-:W-:Y:S02]  /*1150*/  UIADD3.X UR31, UPT, UPT, URZ, UR21, URZ, UP4, !UPT ;  /* 0x00000015ff1f7290 */ /* 0x000fe4000a7fe4ff */
[----:B------:R-:W-:Y:S02]  /*1160*/  UISETP.LT.AND UP4, UPT, UR5, UR4, UPT ;  /* 0x000000040500728c */ /* 0x000fe4000bf81270 */
[----:B------:R-:W-:Y:S02]  /*1170*/  UIADD3 UR16, UP3, UPT, UR22, 0x100, URZ ;  /* 0x0000010016107890 */ /* 0x000fe4000ff7e0ff */
[----:B------:R-:W-:Y:S02]  /*1180*/  USEL UR46, UR5, UR4, UP4 ;  /* 0x00000004052e7287 */ /* 0x000fe4000a000000 */
[----:B------:R-:W-:Y:S02]  /*1190*/  UIADD3 UR33, UPT, UPT, UR14, 0x20, URZ ;  /* 0x000000200e217890 */ /* 0x000fe4000fffe0ff */
[----:B------:R-:W-:-:S02]  /*11a0*/  UIADD3.X UR17, UPT, UPT, URZ, UR23, URZ, UP3, !UPT ;  /* 0x00000017ff117290 */ /* 0x000fc40009ffe4ff */
[----:B------:R-:W-:Y:S02]  /*11b0*/  USHF.L.U32 UR23, UR46, 0x7, URZ ;  /* 0x000000072e177899 */ /* 0x000fe400080006ff */
[----:B------:R-:W-:Y:S02]  /*11c0*/  ULOP3.LUT UR33, UR33, 0xfefffc20, URZ, 0xc0, !UPT ;  /* 0xfefffc2021217892 */ /* 0x000fe4000f8ec0ff */
[----:B------:R-:W-:Y:S02]  /*11d0*/  UIADD3 UR38, UP1, UPT, UR38, 0x100, URZ ;  /* 0x0000010026267890 */ /* 0x000fe4000ff3e0ff */
[----:B-1----:R-:W-:Y:S02]  /*11e0*/  UIADD3 UR22, UP2, UPT, UR24, 0x100, URZ ;  /* 0x0000010018167890 */ /* 0x002fe4000ff5e0ff */
[----:B--2---:R-:W-:Y:S02]  /*11f0*/  UIADD3 UR40, UP0, UPT, UR40, 0x100, URZ ;  /* 0x0000010028287890 */ /* 0x004fe4000ff1e0ff */
[----:B------:R-:W-:-:S02]  /*1200*/  UIADD3 UR43, UPT, UPT, UR23, -0x80, URZ ;  /* 0xffffff80172b7890 */ /* 0x000fc4000fffe0ff */
[----:B------:R-:W-:Y:S01]  /*1210*/  UIADD3.X UR7, UPT, UPT, URZ, UR39, URZ, UP1, !UPT ;  /* 0x00000027ff077290 */ /* 0x000fe20008ffe4ff */
[----:B------:R-:W-:Y:S01]  /*1220*/  UMOV UR34, URZ ;  /* 0x000000ff00227c82 */ /* 0x000fe20008000000 */
[----:B------:R-:W-:Y:S01]  /*1230*/  UMOV UR36, UR44 ;  /* 0x0000002c00247c82 */ /* 0x000fe20008000000 */
[----:B------:R-:W-:Y:S01]  /*1240*/  UMOV UR37, UR27 ;  /* 0x0000001b00257c82 */ /* 0x000fe20008000000 */
[----:B------:R-:W-:Y:S01]  /*1250*/  UMOV UR10, 0x10 ;  /* 0x00000010000a7882 */ /* 0x000fe20000000000 */
[----:B------:R-:W-:Y:S01]  /*1260*/  UMOV UR12, UR44 ;  /* 0x0000002c000c7c82 */ /* 0x000fe20008000000 */
[----:B------:R-:W-:Y:S01]  /*1270*/  UMOV UR13, UR27 ;  /* 0x0000001b000d7c82 */ /* 0x000fe20008000000 */
[----:B------:R-:W-:Y:S01]  /*1280*/  UMOV UR26, 0x20 ;  /* 0x00000020001a7882 */ /* 0x000fe20000000000 */
[----:B------:R-:W-:Y:S01]  /*1290*/  UMOV UR28, UR44 ;  /* 0x0000002c001c7c82 */ /* 0x000fe20008000000 */
[----:B------:R-:W-:Y:S01]  /*12a0*/  UMOV UR29, UR27 ;  /* 0x0000001b001d7c82 */ /* 0x000fe20008000000 */
[----:B------:R-:W-:-:S02]  /*12b0*/  UIADD3.X UR6, UPT, UPT, URZ, UR25, URZ, UP2, !UPT ;  /* 0x00000019ff067290 */ /* 0x000fc400097fe4ff */
[----:B------:R-:W-:Y:S02]  /*12c0*/  UIADD3.X UR39, UPT, UPT, URZ, UR41, URZ, UP0, !UPT ;  /* 0x00000029ff277290 */ /* 0x000fe400087fe4ff */
[----:B------:R-:W-:Y:S02]  /*12d0*/  UIADD3 UR32, UPT, UPT, UR14, 0x14c00, URZ ;  /* 0x00014c000e207890 */ /* 0x000fe4000fffe0ff */
[----:B------:R-:W-:Y:S02]  /*12e0*/  UIADD3 UR8, UPT, UPT, UR14, 0x15400, URZ ;  /* 0x000154000e087890 */ /* 0x000fe4000fffe0ff */
[----:B------:R-:W-:Y:S02]  /*12f0*/  UIADD3 UR24, UPT, UPT, UR14, 0x15c00, URZ ;  /* 0x00015c000e187890 */ /* 0x000fe4000fffe0ff */
[----:B------:R-:W-:Y:S01]  /*1300*/  UIADD3 UR35, UPT, UPT, UR47, UR43, URZ ;  /* 0x0000002b2f237290 */ /* 0x000fe2000fffe0ff */
[----:B------:R-:W-:Y:S01]  /*1310*/  UMOV UR18, 0x30 ;  /* 0x0000003000127882 */ /* 0x000fe20000000000 */
[----:B------:R-:W-:Y:S01]  /*1320*/  UMOV UR20, UR44 ;  /* 0x0000002c00147c82 */ /* 0x000fe20008000000 */
[----:B------:R-:W-:Y:S01]  /*1330*/  UMOV UR21, UR27 ;  /* 0x0000001b00157c82 */ /* 0x000fe20008000000 */
[----:B------:R-:W-:Y:S01]  /*1340*/  UMOV UR9, UR33 ;  /* 0x0000002100097c82 */ /* 0x000fe20008000000 */
[----:B----4-:R-:W-:Y:S07]  /*1350*/  @!P0 BRA `(.L_x_14) ;  /* 0x000000f400348947 */ /* 0x010fee0003800000 */
.L_x_100:
[----:B------:R-:W-:Y:S05]  /*1360*/  BRA.U UP6, `(.L_x_15) ;  /* 0x00000001060c7547 */ /* 0x000fea000b800000 */
[----:B------:R-:W-:-:S13]  /*1370*/  ELECT P0, URZ, PT ;  /* 0x0000000000ff782f */ /* 0x000fda0003800000 */
[----:B-1----:R-:W-:-:S04]  /*1380*/  @P0 MOV R4, 0x5000 ;  /* 0x0000500000040802 */ /* 0x002fc80000000f00 */
[----:B------:R2:W-:Y:S03]  /*1390*/  @P0 SYNCS.ARRIVE.TRANS64 RZ, [UR14+0x20], R4 ;  /* 0x00002004ffff09a7 */ /* 0x0005e6000800000e */
.L_x_15:
[----:B------:R-:W-:Y:S01]  /*13a0*/  R2UR UR44, R9 ;  /* 0x00000000092c72ca */ /* 0x000fe200000e0000 */
[----:B------:R-:W-:Y:S01]  /*13b0*/  UMOV UR11, UR35 ;  /* 0x00000023000b7c82 */ /* 0x000fe20008000000 */
[----:B------:R-:W-:Y:S01]  /*13c0*/  R2UR UR41, R10 ;  /* 0x000000000a2972ca */ /* 0x000fe200000e0000 */
[----:B------:R3:W-:Y:S01]  /*13d0*/  UTMALDG.4D.2CTA [UR32], [UR30], desc[URZ] ;  /* 0x0000ff201e0075b4 */ /* 0x0007e20008219000 */
[----:B------:R-:W-:Y:S01]  /*13e0*/  UMOV UR25, UR33 ;  /* 0x0000002100197c82 */ /* 0x000fe20008000000 */
[----:B------:R-:W-:Y:S01]  /*13f0*/  UMOV UR27, UR35 ;  /* 0x00000023001b7c82 */ /* 0x000fe20008000000 */
[----:B------:R-:W-:Y:S01]  /*1400*/  UMOV UR4, UR22 ;  /* 0x0000001600047c82 */ /* 0x000fe20008000000 */
[----:B------:R-:W-:Y:S01]  /*1410*/  UMOV UR5, UR6 ;  /* 0x0000000600057c82 */ /* 0x000fe20008000000 */
[----:B------:R-:W-:Y:S01]  /*1420*/  UMOV UR19, UR35 ;  /* 0x0000002300137c82 */ /* 0x000fe20008000000 */
[----:B------:R-:W4:Y:S01]  /*1430*/  S2UR UR45, SR_CTAID.X ;  /* 0x00000000002d79c3 */ /* 0x000f220000002500 */
[----:B------:R5:W-:Y:S01]  /*1440*/  UTMALDG.4D.2CTA [UR8], [UR16], desc[URZ] ;  /* 0x0000ff08100075b4 */ /* 0x000be20008219000 */
[----:B------:R1:W-:Y:S01]  /*1450*/  UTMALDG.4D.2CTA [UR24], [UR4], desc[URZ] ;  /* 0x0000ff18040075b4 */ /* 0x0003e20008219000 */
[----:B----4-:R-:W-:Y:S01]  /*1460*/  ULOP3.LUT UR45, UR45, 0x1, URZ, 0xc0, !UPT ;  /* 0x000000012d2d7892 */ /* 0x010fe2000f8ec0ff */
[----:B---3--:R-:W-:Y:S01]  /*1470*/  UMOV UR34, URZ ;  /* 0x000000ff00227c82 */ /* 0x008fe20008000000 */
[----:B------:R-:W-:Y:S01]  /*1480*/  UMOV UR36, UR44 ;  /* 0x0000002c00247c82 */ /* 0x000fe20008000000 */
[----:B------:R-:W-:Y:S01]  /*1490*/  UMOV UR37, UR41 ;  /* 0x0000002900257c82 */ /* 0x000fe20008000000 */
[----:B-----5:R-:W-:-:S02]  /*14a0*/  UIADD3 UR16, UPT, UPT, UR14, 0x16400, URZ ;  /* 0x000164000e107890 */ /* 0x020fc4000fffe0ff */
[----:B------:R-:W-:Y:S01]  /*14b0*/  UIADD3 UR8, UPT, UPT, UR14, 0x16c00, URZ ;  /* 0x00016c000e087890 */ /* 0x000fe2000fffe0ff */
[----:B------:R-:W-:Y:S01]  /*14c0*/  UMOV UR17, UR33 ;  /* 0x0000002100117c82 */ /* 0x000fe20008000000 */
[----:B------:R-:W-:Y:S01]  /*14d0*/  UMOV UR10, 0x40 ;  /* 0x00000040000a7882 */ /* 0x000fe20000000000 */
[----:B------:R-:W-:Y:S01]  /*14e0*/  UMOV UR12, UR44 ;  /* 0x0000002c000c7c82 */ /* 0x000fe20008000000 */
[----:B------:R-:W-:Y:S01]  /*14f0*/  UMOV UR13, UR41 ;  /* 0x00000029000d7c82 */ /* 0x000fe20008000000 */
[----:B-1----:R-:W-:Y:S01]  /*1500*/  UMOV UR4, UR38 ;  /* 0x0000002600047c82 */ /* 0x002fe20008000000 */
[----:B------:R-:W-:Y:S01]  /*1510*/  UMOV UR5, UR7 ;  /* 0x0000000700057c82 */ /* 0x000fe20008000000 */
[----:B------:R-:W-:Y:S01]  /*1520*/  UMOV UR9, UR33 ;  /* 0x0000002100097c82 */ /* 0x000fe20008000000 */
[----:B------:R1:W-:Y:S01]  /*1530*/  UTMALDG.4D.2CTA [UR16], [UR4], desc[URZ] ;  /* 0x0000ff10040075b4 */ /* 0x0003e20008219000 */
[----:B------:R-:W3:Y:S01]  /*1540*/  LDCU.64 UR32, c[0x0][0x348] ;  /* 0x00006900ff2077ac */ /* 0x000ee20008000a00 */
[----:B------:R-:W4:Y:S01]  /*1550*/  LDCU.64 UR6, c[0x0][0x348] ;  /* 0x00006900ff0677ac */ /* 0x000f220008000a00 */
[----:B------:R-:W5:Y:S01]  /*1560*/  LDCU.64 UR24, c[0x0][0x348] ;  /* 0x00006900ff1877ac */ /* 0x000f620008000a00 */
[----:B------:R-:W-:Y:S01]  /*1570*/  UMOV UR26, 0x20 ;  /* 0x00000020001a7882 */ /* 0x000fe20000000000 */
[----:B------:R-:W-:Y:S01]  /*1580*/  UMOV UR28, UR44 ;  /* 0x0000002c001c7c82 */ /* 0x000fe20008000000 */
[----:B------:R-:W-:Y:S01]  /*1590*/  UMOV UR29, UR41 ;  /* 0x00000029001d7c82 */ /* 0x000fe20008000000 */
[----:B---3--:R-:W-:-:S02]  /*15a0*/  UIADD3 UR38, UP0, UPT, UR32, 0x80, URZ ;  /* 0x0000008020267890 */ /* 0x008fc4000ff1e0ff */
[----:B------:R-:W-:Y:S02]  /*15b0*/  UIADD3 UR32, UPT, UPT, UR14, 0xac00, URZ ;  /* 0x0000ac000e207890 */ /* 0x000fe4000fffe0ff */
[----:B------:R-:W-:Y:S02]  /*15c0*/  UIADD3.X UR31, UPT, UPT, URZ, UR33, URZ, UP0, !UPT ;  /* 0x00000021ff1f7290 */ /* 0x000fe400087fe4ff */
[----:B------:R-:W-:Y:S02]  /*15d0*/  ULOP3.LUT UR33, UR14, 0xfefffc00, URZ, 0xc0, !UPT ;  /* 0xfefffc000e217892 */ /* 0x000fe4000f8ec0ff */
[----:B----4-:R-:W-:Y:S02]  /*15e0*/  UIADD3 UR6, UP4, UPT, UR6, 0x80, URZ ;  /* 0x0000008006067890 */ /* 0x010fe4000ff9e0ff */
[----:B-----5:R-:W-:Y:S02]  /*15f0*/  UIADD3 UR30, UP1, UPT, UR24, 0x80, URZ ;  /* 0x00000080181e7890 */ /* 0x020fe4000ff3e0ff */
[----:B------:R-:W-:-:S02]  /*1600*/  UIADD3.X UR7, UPT, UPT, URZ, UR7, URZ, UP4, !UPT ;  /* 0x00000007ff077290 */ /* 0x000fc4000a7fe4ff */
[----:B------:R-:W-:Y:S02]  /*1610*/  UIADD3.X UR22, UPT, UPT, URZ, UR25, URZ, UP1, !UPT ;  /* 0x00000019ff167290 */ /* 0x000fe40008ffe4ff */
[----:B------:R-:W-:Y:S01]  /*1620*/  UIADD3 UR24, UPT, UPT, UR14, 0xcc00, URZ ;  /* 0x0000cc000e187890 */ /* 0x000fe2000fffe0ff */
[----:B-1----:R-:W-:Y:S01]  /*1630*/  UMOV UR4, UR40 ;  /* 0x0000002800047c82 */ /* 0x002fe20008000000 */
[----:B------:R-:W-:Y:S01]  /*1640*/  UMOV UR5, UR39 ;  /* 0x0000002700057c82 */ /* 0x000fe20008000000 */
[----:B------:R-:W1:Y:S01]  /*1650*/  LDCU.64 UR20, c[0x0][0x348] ;  /* 0x00006900ff1477ac */ /* 0x000e620008000a00 */
[----:B------:R3:W-:Y:S01]  /*1660*/  UTMALDG.4D.2CTA [UR8], [UR4], desc[URZ] ;  /* 0x0000ff08040075b4 */ /* 0x0007e20008219000 */
[----:B------:R-:W4:Y:S01]  /*1670*/  SYNCS.PHASECHK.TRANS64.TRYWAIT P0, [UR14+0x10], R5 ;  /* 0x00001005ff0075a7 */ /* 0x000f22000800110e */
[----:B------:R-:W-:Y:S01]  /*1680*/  UMOV UR18, 0x30 ;  /* 0x0000003000127882 */ /* 0x000fe20000000000 */
[----:B-1----:R-:W-:-:S03]  /*1690*/  UIADD3 UR17, UP2, UPT, UR20, 0x80, URZ ;  /* 0x0000008014117890 */ /* 0x002fc6000ff5e0ff */
[----:B------:R-:W-:Y:S01]  /*16a0*/  UMOV UR20, UR44 ;  /* 0x0000002c00147c82 */ /* 0x000fe20008000000 */
[----:B---3--:R-:W1:Y:S01]  /*16b0*/  LDCU.64 UR8, c[0x0][0x348] ;  /* 0x00006900ff0877ac */ /* 0x008e620008000a00 */
[----:B------:R-:W-:Y:S02]  /*16c0*/  ULOP3.LUT UR4, URZ, UR15, URZ, 0x33, !UPT ;  /* 0x0000000fff047292 */ /* 0x000fe4000f8e33ff */
[----:B------:R-:W-:Y:S02]  /*16d0*/  UIADD3.X UR15, UPT, UPT, URZ, UR21, URZ, UP2, !UPT ;  /* 0x00000015ff0f7290 */ /* 0x000fe400097fe4ff */
[----:B------:R-:W-:Y:S01]  /*16e0*/  UIADD3 UR5, UPT, UPT, UR4, UR42, URZ ;  /* 0x0000002a04057290 */ /* 0x000fe2000fffe0ff */
[----:B------:R-:W-:Y:S01]  /*16f0*/  UMOV UR10, 0x10 ;  /* 0x00000010000a7882 */ /* 0x000fe20000000000 */
[----:B------:R-:W-:Y:S02]  /*1700*/  UMOV UR21, UR41 ;  /* 0x0000002900157c82 */ /* 0x000fe40008000000 */
[----:B------:R-:W-:-:S04]  /*1710*/  ULEA UR35, UR5, UR45, 0x2 ;  /* 0x0000002d05237291 */ /* 0x000fc8000f8e10ff */
[----:B------:R-:W-:Y:S02]  /*1720*/  USHF.L.U32 UR35, UR35, 0x7, URZ ;  /* 0x0000000723237899 */ /* 0x000fe400080006ff */
[----:B-1----:R-:W-:Y:S02]  /*1730*/  UIADD3 UR4, UP3, UPT, UR8, 0x80, URZ ;  /* 0x0000008008047890 */ /* 0x002fe4000ff7e0ff */
[----:B------:R-:W-:Y:S02]  /*1740*/  UIADD3 UR8, UPT, UPT, UR14, 0xbc00, URZ ;  /* 0x0000bc000e087890 */ /* 0x000fe4000fffe0ff */
[----:B------:R-:W-:Y:S01]  /*1750*/  UIADD3.X UR5, UPT, UPT, URZ, UR9, URZ, UP3, !UPT ;  /* 0x00000009ff057290 */ /* 0x000fe20009ffe4ff */
[----:B------:R-:W-:Y:S02]  /*1760*/  UMOV UR11, UR35 ;  /* 0x00000023000b7c82 */ /* 0x000fe40008000000 */
[----:B------:R-:W-:Y:S01]  /*1770*/  UMOV UR9, UR33 ;  /* 0x0000002100097c82 */ /* 0x000fe20008000000 */
[----:B----4-:R-:W-:Y:S05]  /*1780*/  @!P0 BRA `(.L_x_16) ;  /* 0x000000f000488947 */ /* 0x010fea0003800000 */
.L_x_102:
[----:B------:R-:W-:Y:S05]  /*1790*/  BRA.U UP6, `(.L_x_17) ;  /* 0x00000001060c7547 */ /* 0x000fea000b800000 */
[----:B------:R-:W-:-:S13]  /*17a0*/  ELECT P0, URZ, PT ;  /* 0x0000000000ff782f */ /* 0x000fda0003800000 */
[----:B-12---:R-:W-:-:S04]  /*17b0*/  @P0 MOV R4, 0xa000 ;  /* 0x0000a00000040802 */ /* 0x006fc80000000f00 */
[----:B------:R3:W-:Y:S03]  /*17c0*/  @P0 SYNCS.ARRIVE.TRANS64 RZ, [UR14], R4 ;  /* 0x00000004ffff09a7 */ /* 0x0007e6000800000e */
.L_x_17:
[----:B------:R-:W-:Y:S01]  /*17d0*/  R2UR UR41, R9 ;  /* 0x00000000092972ca */ /* 0x000fe200000e0000 */
[----:B------:R-:W-:Y:S01]  /*17e0*/  UIADD3 UR16, UPT, UPT, UR14, 0xdc00, URZ ;  /* 0x0000dc000e107890 */ /* 0x000fe2000fffe0ff */
[----:B------:R-:W-:Y:S01]  /*17f0*/  R2UR UR40, R10 ;  /* 0x000000000a2872ca */ /* 0x000fe200000e0000 */
[----:B------:R4:W-:Y:S01]  /*1800*/  UTMALDG.4D.2CTA [UR32], [UR6], desc[URZ] ;  /* 0x0000ff20060075b4 */ /* 0x0009e20008219000 */
[----:B------:R-:W-:Y:S01]  /*1810*/  UMOV UR25, UR33 ;  /* 0x0000002100197c82 */ /* 0x000fe20008000000 */
[----:B------:R-:W-:Y:S01]  /*1820*/  UMOV UR27, UR35 ;  /* 0x00000023001b7c82 */ /* 0x000fe20008000000 */
[----:B------:R-:W-:Y:S01]  /*1830*/  UMOV UR19, UR35 ;  /* 0x0000002300137c82 */ /* 0x000fe20008000000 */
[----:B------:R5:W-:Y:S01]  /*1840*/  UTMALDG.4D.2CTA [UR8], [UR4], desc[URZ] ;  /* 0x0000ff08040075b4 */ /* 0x000be20008219000 */
[----:B----4-:R-:W-:-:S05]  /*1850*/  UMOV UR34, URZ ;  /* 0x000000ff00227c82 */ /* 0x010fca0008000000 */
[----:B------:R-:W-:Y:S02]  /*1860*/  UMOV UR36, UR41 ;  /* 0x0000002900247c82 */ /* 0x000fe40008000000 */
[----:B------:R-:W-:Y:S01]  /*1870*/  UMOV UR37, UR40 ;  /* 0x0000002800257c82 */ /* 0x000fe20008000000 */
[----:B------:R-:W-:Y:S02]  /*1880*/  UIADD3 UR32, UPT, UPT, UR14, 0xfc00, URZ ;  /* 0x0000fc000e207890 */ /* 0x000fe4000fffe0ff */
[----:B-----5:R-:W-:Y:S01]  /*1890*/  UIADD3 UR8, UPT, UPT, UR14, 0xec00, URZ ;  /* 0x0000ec000e087890 */ /* 0x020fe2000fffe0ff */
[----:B------:R-:W-:Y:S01]  /*18a0*/  UMOV UR4, UR17 ;  /* 0x0000001100047c82 */ /* 0x000fe20008000000 */
[----:B------:R-:W-:Y:S01]  /*18b0*/  UMOV UR5, UR15 ;  /* 0x0000000f00057c82 */ /* 0x000fe20008000000 */
[----:B------:R-:W-:Y:S01]  /*18c0*/  UMOV UR17, UR33 ;  /* 0x0000002100117c82 */ /* 0x000fe20008000000 */
[----:B------:R4:W-:Y:S01]  /*18d0*/  UTMALDG.4D.2CTA [UR24], [UR4], desc[URZ] ;  /* 0x0000ff18040075b4 */ /* 0x0009e20008219000 */
[----:B------:R-:W-:Y:S01]  /*18e0*/  UMOV UR10, 0x40 ;  /* 0x00000040000a7882 */ /* 0x000fe20000000000 */
[----:B------:R-:W-:Y:S01]  /*18f0*/  UMOV UR12, UR41 ;  /* 0x00000029000c7c82 */ /* 0x000fe20008000000 */
[----:B------:R-:W-:Y:S01]  /*1900*/  UMOV UR13, UR40 ;  /* 0x00000028000d7c82 */ /* 0x000fe20008000000 */
[----:B------:R-:W-:Y:S01]  /*1910*/  UMOV UR9, UR33 ;  /* 0x0000002100097c82 */ /* 0x000fe20008000000 */
[----:B------:R-:W-:Y:S01]  /*1920*/  UMOV UR11, UR35 ;  /* 0x00000023000b7c82 */ /* 0x000fe20008000000 */
[----:B------:R-:W-:-:S02]  /*1930*/  UIADD3 UR33, UPT, UPT, UR14, 0x8, URZ ;  /* 0x000000080e217890 */ /* 0x000fc4000fffe0ff */
[----:B------:R-:W-:Y:S02]  /*1940*/  UIADD3 UR35, UPT, UPT, UR35, 0x100, URZ ;  /* 0x0000010023237890 */ /* 0x000fe4000fffe0ff */
[----:B------:R-:W-:Y:S01]  /*1950*/  ULOP3.LUT UR33, UR33, 0xfefffc08, URZ, 0xc0, !UPT ;  /* 0xfefffc0821217892 */ /* 0x000fe2000f8ec0ff */
[----:B----4-:R-:W-:Y:S01]  /*1960*/  UMOV UR4, UR30 ;  /* 0x0000001e00047c82 */ /* 0x010fe20008000000 */
[----:B------:R-:W-:Y:S01]  /*1970*/  UMOV UR5, UR22 ;  /* 0x0000001600057c82 */ /* 0x000fe20008000000 */
[----:B------:R-:W4:Y:S01]  /*1980*/  LDCU.64 UR24, c[0x0][0x348] ;  /* 0x00006900ff1877ac */ /* 0x000f220008000a00 */
[----:B------:R5:W-:Y:S01]  /*1990*/  UTMALDG.4D.2CTA [UR16], [UR4], desc[URZ] ;  /* 0x0000ff10040075b4 */ /* 0x000be20008219000 */
[----:B------:R-:W-:Y:S01]  /*19a0*/  UMOV UR26, 0x20 ;  /* 0x00000020001a7882 */ /* 0x000fe20000000000 */
[----:B------:R-:W-:Y:S01]  /*19b0*/  UMOV UR28, UR41 ;  /* 0x00000029001c7c82 */ /* 0x000fe20008000000 */
[----:B------:R-:W-:Y:S01]  /*19c0*/  UMOV UR29, UR40 ;  /* 0x00000028001d7c82 */ /* 0x000fe20008000000 */
[----:B----4-:R-:W-:-:S02]  /*19d0*/  UIADD3 UR30, UP1, UPT, UR24, 0x80, URZ ;  /* 0x00000080181e7890 */ /* 0x010fc4000ff3e0ff */
[----:B------:R-:W-:Y:S02]  /*19e0*/  UIADD3 UR24, UPT, UPT, UR14, 0x11c00, URZ ;  /* 0x00011c000e187890 */ /* 0x000fe4000fffe0ff */
[----:B------:R-:W-:Y:S01]  /*19f0*/  UIADD3.X UR22, UPT, UPT, URZ, UR25, URZ, UP1, !UPT ;  /* 0x00000019ff167290 */ /* 0x000fe20008ffe4ff */
[----:B-----5:R-:W-:Y:S01]  /*1a00*/  UMOV UR4, UR38 ;  /* 0x0000002600047c82 */ /* 0x020fe20008000000 */
[----:B------:R-:W-:Y:S01]  /*1a10*/  UMOV UR5, UR31 ;  /* 0x0000001f00057c82 */ /* 0x000fe20008000000 */
[----:B------:R-:W4:Y:S01]  /*1a20*/  LDCU.64 UR20, c[0x0][0x348] ;  /* 0x00006900ff1477ac */ /* 0x000f220008000a00 */
[----:B------:R5:W-:Y:S01]  /*1a30*/  UTMALDG.4D.2CTA [UR8], [UR4], desc[URZ] ;  /* 0x0000ff08040075b4 */ /* 0x000be20008219000 */
[----:B------:R-:W1:Y:S01]  /*1a40*/  SYNCS.PHASECHK.TRANS64.TRYWAIT P0, [UR14+0x18], R5 ;  /* 0x00001805ff0075a7 */ /* 0x000e62000800110e */
[----:B------:R-:W2:Y:S01]  /*1a50*/  LDCU.64 UR38, c[0x0][0x348] ;  /* 0x00006900ff2677ac */ /* 0x000ea20008000a00 */
[----:B------:R-:W-:Y:S01]  /*1a60*/  UMOV UR18, 0x30 ;  /* 0x0000003000127882 */ /* 0x000fe20000000000 */
[----:B----4-:R-:W-:-:S03]  /*1a70*/  UIADD3 UR17, UP2, UPT, UR20, 0x80, URZ ;  /* 0x0000008014117890 */ /* 0x010fc6000ff5e0ff */
[----:B------:R-:W-:Y:S01]  /*1a80*/  UMOV UR20, UR41 ;  /* 0x0000002900147c82 */ /* 0x000fe20008000000 */
[----:B--2---:R-:W-:Y:S02]  /*1a90*/  UIADD3 UR38, UP0, UPT, UR38, 0x80, URZ ;  /* 0x0000008026267890 */ /* 0x004fe4000ff1e0ff */
[----:B------:R-:W-:Y:S02]  /*1aa0*/  UIADD3.X UR15, UPT, UPT, URZ, UR21, URZ, UP2, !UPT ;  /* 0x00000015ff0f7290 */ /* 0x000fe400097fe4ff */
[----:B------:R-:W-:Y:S01]  /*1ab0*/  UIADD3.X UR31, UPT, UPT, URZ, UR39, URZ, UP0, !UPT ;  /* 0x00000027ff1f7290 */ /* 0x000fe200087fe4ff */
[----:B------:R-:W-:Y:S01]  /*1ac0*/  UMOV UR21, UR40 ;  /* 0x0000002800157c82 */ /* 0x000fe20008000000 */
[----:B-----5:R-:W2:Y:S01]  /*1ad0*/  LDCU.64 UR4, c[0x0][0x348] ;  /* 0x00006900ff0477ac */ /* 0x020ea20008000a00 */
[----:B------:R-:W4:Y:S01]  /*1ae0*/  LDCU.64 UR8, c[0x0][0x348] ;  /* 0x00006900ff0877ac */ /* 0x000f220008000a00 */
[----:B------:R-:W-:Y:S01]  /*1af0*/  UMOV UR10, 0x10 ;  /* 0x00000010000a7882 */ /* 0x000fe20000000000 */
[----:B------:R-:W-:Y:S01]  /*1b00*/  UMOV UR11, UR35 ;  /* 0x00000023000b7c82 */ /* 0x000fe20008000000 */
[----:B--2---:R-:W-:-:S02]  /*1b10*/  UIADD3 UR6, UP4, UPT, UR4, 0x80, URZ ;  /* 0x0000008004067890 */ /* 0x004fc4000ff9e0ff */
[----:B----4-:R-:W-:Y:S02]  /*1b20*/  UIADD3 UR4, UP3, UPT, UR8, 0x80, URZ ;  /* 0x0000008008047890 */ /* 0x010fe4000ff7e0ff */
[----:B------:R-:W-:Y:S02]  /*1b30*/  UIADD3.X UR7, UPT, UPT, URZ, UR5, URZ, UP4, !UPT ;  /* 0x00000005ff077290 */ /* 0x000fe4000a7fe4ff */
[----:B------:R-:W-:Y:S02]  /*1b40*/  UIADD3.X UR5, UPT, UPT, URZ, UR9, URZ, UP3, !UPT ;  /* 0x00000009ff057290 */ /* 0x000fe40009ffe4ff */
[----:B------:R-:W-:Y:S01]  /*1b50*/  UIADD3 UR8, UPT, UPT, UR14, 0x10c00, URZ ;  /* 0x00010c000e087890 */ /* 0x000fe2000fffe0ff */
[----:B------:R-:W-:Y:S01]  /*1b60*/  UMOV UR9, UR33 ;  /* 0x0000002100097c82 */ /* 0x000fe20008000000 */
[----:B-1----:R-:W-:Y:S06]  /*1b70*/  @!P0 BRA `(.L_x_18) ;  /* 0x000000ec006c8947 */ /* 0x002fec0003800000 */
.L_x_104:
[----:B------:R-:W-:Y:S05]  /*1b80*/  BRA.U UP6, `(.L_x_19) ;  /* 0x00000001060c7547 */ /* 0x000fea000b800000 */
[----:B------:R-:W-:-:S13]  /*1b90*/  ELECT P0, URZ, PT ;  /* 0x0000000000ff782f */ /* 0x000fda0003800000 */
[----:B-1-3--:R-:W-:-:S04]  /*1ba0*/  @P0 MOV R4, 0xa000 ;  /* 0x0000a00000040802 */ /* 0x00afc80000000f00 */
[----:B------:R2:W-:Y:S03]  /*1bb0*/  @P0 SYNCS.ARRIVE.TRANS64 RZ, [UR14+0x8], R4 ;  /* 0x00000804ffff09a7 */ /* 0x0005e6000800000e */
.L_x_19:
[----:B------:R-:W-:Y:S01]  /*1bc0*/  R2UR UR40, R9 ;  /* 0x00000000092872ca */ /* 0x000fe200000e0000 */
[----:B------:R-:W-:Y:S01]  /*1bd0*/  UIADD3 UR16, UPT, UPT, UR14, 0x12c00, URZ ;  /* 0x00012c000e107890 */ /* 0x000fe2000fffe0ff */
[----:B------:R-:W-:Y:S01]  /*1be0*/  R2UR UR39, R10 ;  /* 0x000000000a2772ca */ /* 0x000fe200000e0000 */
[----:B------:R4:W-:Y:S01]  /*1bf0*/  UTMALDG.4D.2CTA [UR32], [UR6], desc[URZ] ;  /* 0x0000ff20060075b4 */ /* 0x0009e20008219000 */
[----:B------:R-:W-:Y:S01]  /*1c00*/  UMOV UR25, UR33 ;  /* 0x0000002100197c82 */ /* 0x000fe20008000000 */
[----:B------:R-:W-:Y:S01]  /*1c10*/  UMOV UR27, UR35 ;  /* 0x00000023001b7c82 */ /* 0x000fe20008000000 */
[----:B------:R-:W-:Y:S01]  /*1c20*/  UMOV UR19, UR35 ;  /* 0x0000002300137c82 */ /* 0x000fe20008000000 */
[----:B------:R-:W5:Y:S01]  /*1c30*/  S2UR UR41, SR_CTAID.X ;  /* 0x00000000002979c3 */ /* 0x000f620000002500 */
[----:B------:R1:W-:Y:S05]  /*1c40*/  UTMALDG.4D.2CTA [UR8], [UR4], desc[URZ] ;  /* 0x0000ff08040075b4 */ /* 0x0003ea0008219000 */
[----:B------:R-:W-:-:S02]  /*1c50*/  UMOV UR44, UR40 ;  /* 0x00000028002c7c82 */ /* 0x000fc40008000000 */
[----:B------:R-:W-:Y:S01]  /*1c60*/  UMOV UR45, UR39 ;  /* 0x00000027002d7c82 */ /* 0x000fe20008000000 */
[----:B-----5:R-:W-:-:S04]  /*1c70*/  ULOP3.LUT UR41, UR41, 0x1, URZ, 0xc0, !UPT ;  /* 0x0000000129297892 */ /* 0x020fc8000f8ec0ff */
[----:B------:R-:W-:Y:S02]  /*1c80*/  UIMAD UR42, UR41, 0x28, URZ ;  /* 0x00000028292a78a4 */ /* 0x000fe4000f8e02ff */
[----:B------:R-:W-:Y:S01]  /*1c90*/  UIADD3 UR41, UPT, UPT, UR14, 0x28, URZ ;  /* 0x000000280e297890 */ /* 0x000fe2000fffe0ff */
[----:B----4-:R-:W-:-:S03]  /*1ca0*/  UMOV UR36, UR40 ;  /* 0x0000002800247c82 */ /* 0x010fc60008000000 */
[----:B------:R-:W-:Y:S01]  /*1cb0*/  ULOP3.LUT UR41, UR41, 0xfefffc28, URZ, 0xc0, !UPT ;  /* 0xfefffc2829297892 */ /* 0x000fe2000f8ec0ff */
[----:B------:R-:W-:Y:S01]  /*1cc0*/  UMOV UR37, UR39 ;  /* 0x0000002700257c82 */ /* 0x000fe20008000000 */
[----:B------:R-:W-:Y:S02]  /*1cd0*/  UIADD3 UR34, UPT, UPT, UR42, 0x8, URZ ;  /* 0x000000082a227890 */ /* 0x000fe4000fffe0ff */
[----:B------:R-:W-:Y:S02]  /*1ce0*/  UIADD3 UR32, UPT, UPT, UR14, 0x17c00, URZ ;  /* 0x00017c000e207890 */ /* 0x000fe4000fffe0ff */
[----:B-1----:R-:W-:Y:S01]  /*1cf0*/  UIADD3 UR8, UPT, UPT, UR14, 0x13c00, URZ ;  /* 0x00013c000e087890 */ /* 0x002fe2000fffe0ff */
        /* <DEDUP_REMOVED lines=9> */
[----:B------:R-:W-:Y:S01]  /*1d90*/  UMOV UR33, UR41 ;  /* 0x0000002900217c82 */ /* 0x000fe20008000000 */
[----:B------:R-:W-:Y:S01]  /*1da0*/  UMOV UR35, UR43 ;  /* 0x0000002b00237c82 */ /* 0x000fe20008000000 */
[----:B-1----:R-:W-:Y:S01]  /*1db0*/  UMOV UR4, UR30 ;  /* 0x0000001e00047c82 */ /* 0x002fe20008000000 */
[----:B------:R-:W-:Y:S01]  /*1dc0*/  UMOV UR5, UR22 ;  /* 0x0000001600057c82 */ /* 0x000fe20008000000 */
[----:B------:R-:W-:Y:S01]  /*1dd0*/  UMOV UR28, UR40 ;  /* 0x00000028001c7c82 */ /* 0x000fe20008000000 */
[----:B------:R1:W-:Y:S01]  /*1de0*/  UTMALDG.4D.2CTA [UR16], [UR4], desc[URZ] ;  /* 0x0000ff10040075b4 */ /* 0x0003e20008219000 */
[----:B------:R-:W-:Y:S01]  /*1df0*/  UMOV UR29, UR39 ;  /* 0x00000027001d7c82 */ /* 0x000fe20008000000 */
[----:B------:R-:W-:-:S02]  /*1e00*/  UIADD3 UR26, UPT, UPT, UR42, 0x10, URZ ;  /* 0x000000102a1a7890 */ /* 0x000fc4000fffe0ff */
[----:B------:R-:W-:Y:S01]  /*1e10*/  UIADD3 UR24, UPT, UPT, UR14, 0x18400, URZ ;  /* 0x000184000e187890 */ /* 0x000fe2000fffe0ff */
[----:B-1----:R-:W-:Y:S01]  /*1e20*/  UMOV UR4, UR38 ;  /* 0x0000002600047c82 */ /* 0x002fe20008000000 */
[----:B------:R-:W-:Y:S01]  /*1e30*/  UMOV UR5, UR31 ;  /* 0x0000001f00057c82 */ /* 0x000fe20008000000 */
[----:B------:R-:W1:Y:S01]  /*1e40*/  LDCU.64 UR16, c[0x0][0x348] ;  /* 0x00006900ff1077ac */ /* 0x000e620008000a00 */
[----:B------:R4:W-:Y:S01]  /*1e50*/  UTMALDG.4D.2CTA [UR8], [UR4], desc[URZ] ;  /* 0x0000ff08040075b4 */ /* 0x0009e20008219000 */
[----:B------:R-:W5:Y:S01]  /*1e60*/  SYNCS.PHASECHK.TRANS64.TRYWAIT P0, [UR14+0x98], R5 ;  /* 0x00009805ff0075a7 */ /* 0x000f62000800110e */
[----:B------:R-:W2:Y:S01]  /*1e70*/  LDCU.64 UR30, c[0x0][0x348] ;  /* 0x00006900ff1e77ac */ /* 0x000ea20008000a00 */
[----:B------:R-:W-:Y:S01]  /*1e80*/  UMOV UR20, UR40 ;  /* 0x0000002800147c82 */ /* 0x000fe20008000000 */
[----:B------:R-:W-:Y:S01]  /*1e90*/  UMOV UR21, UR39 ;  /* 0x0000002700157c82 */ /* 0x000fe20008000000 */
[----:B------:R-:W-:Y:S02]  /*1ea0*/  UIADD3 UR18, UPT, UPT, UR42, 0x18, URZ ;  /* 0x000000182a127890 */ /* 0x000fe4000fffe0ff */
[----:B------:R-:W-:-:S02]  /*1eb0*/  UIADD3 UR40, UPT, UPT, UR14, 0x17400, URZ ;  /* 0x000174000e287890 */ /* 0x000fc4000fffe0ff */
[----:B--2---:R-:W-:Y:S01]  /*1ec0*/  UIADD3 UR15, UP0, UPT, UR30, 0x180, URZ ;  /* 0x000001801e0f7890 */ /* 0x004fe2000ff1e0ff */
[----:B----4-:R-:W2:Y:S01]  /*1ed0*/  LDCU.64 UR4, c[0x0][0x348] ;  /* 0x00006900ff0477ac */ /* 0x010ea20008000a00 */
[----:B------:R-:W4:Y:S01]  /*1ee0*/  LDCU.64 UR10, c[0x0][0x348] ;  /* 0x00006900ff0a77ac */ /* 0x000f220008000a00 */
[----:B------:R-:W3:Y:S01]  /*1ef0*/  LDCU.64 UR12, c[0x0][0x348] ;  /* 0x00006900ff0c77ac */ /* 0x000ee20008000a00 */
[----:B--2---:R-:W-:Y:S02]  /*1f00*/  UIADD3 UR6, UP4, UPT, UR4, 0x180, URZ ;  /* 0x0000018004067890 */ /* 0x004fe4000ff9e0ff */
[----:B----4-:R-:W-:Y:S02]  /*1f10*/  UIADD3 UR4, UP3, UPT, UR10, 0x180, URZ ;  /* 0x000001800a047890 */ /* 0x010fe4000ff7e0ff */
[----:B------:R-:W-:Y:S02]  /*1f20*/  UIADD3.X UR7, UPT, UPT, URZ, UR5, URZ, UP4, !UPT ;  /* 0x00000005ff077290 */ /* 0x000fe4000a7fe4ff */
[----:B---3--:R-:W-:-:S02]  /*1f30*/  UIADD3 UR9, UP2, UPT, UR12, 0x180, URZ ;  /* 0x000001800c097890 */ /* 0x008fc4000ff5e0ff */
[----:B-1----:R-:W-:Y:S02]  /*1f40*/  UIADD3 UR12, UP1, UPT, UR16, 0x180, URZ ;  /* 0x00000180100c7890 */ /* 0x002fe4000ff3e0ff */
[----:B------:R-:W-:Y:S02]  /*1f50*/  UIADD3.X UR5, UPT, UPT, URZ, UR11, URZ, UP3, !UPT ;  /* 0x0000000bff057290 */ /* 0x000fe40009ffe4ff */
[----:B------:R-:W-:Y:S02]  /*1f60*/  UIADD3 UR10, UPT, UPT, UR42, 0x20, URZ ;  /* 0x000000202a0a7890 */ /* 0x000fe4000fffe0ff */
[----:B------:R-:W-:Y:S02]  /*1f70*/  UIADD3.X UR8, UPT, UPT, URZ, UR13, URZ, UP2, !UPT ;  /* 0x0000000dff087290 */ /* 0x000fe400097fe4ff */
[----:B------:R-:W-:Y:S01]  /*1f80*/  UIADD3.X UR11, UPT, UPT, URZ, UR17, URZ, UP1, !UPT ;  /* 0x00000011ff0b7290 */ /* 0x000fe20008ffe4ff */
[----:B-----5:R-:W-:Y:S11]  /*1f90*/  @!P0 BRA `(.L_x_20) ;  /* 0x000000e800848947 */ /* 0x020ff60003800000 */
.L_x_106:
[----:B------:R-:W-:Y:S05]  /*1fa0*/  BRA.U UP6, `(.L_x_21) ;  /* 0x00000001060c7547 */ /* 0x000fea000b800000 */
[----:B------:R-:W-:-:S13]  /*1fb0*/  ELECT P0, URZ, PT ;  /* 0x0000000000ff782f */ /* 0x000fda0003800000 */
[----:B-1----:R-:W-:-:S04]  /*1fc0*/  @P0 MOV R4, 0x5000 ;  /* 0x0000500000040802 */ /* 0x002fc80000000f00 */
[----:B------:R2:W-:Y:S03]  /*1fd0*/  @P0 SYNCS.ARRIVE.TRANS64 RZ, [UR14+0x28], R4 ;  /* 0x00002804ffff09a7 */ /* 0x0005e6000800000e */
.L_x_21:
[----:B------:R-:W-:Y:S01]  /*1fe0*/  UIADD3 UR16, UPT, UPT, UR14, 0x18c00, URZ ;  /* 0x00018c000e107890 */ /* 0x000fe2000fffe0ff */
[----:B------:R3:W-:Y:S01]  /*1ff0*/  UTMALDG.4D.2CTA [UR40], [UR6], desc[URZ] ;  /* 0x0000ff28060075b4 */ /* 0x0007e20008219000 */
[----:B------:R-:W-:Y:S01]  /*2000*/  UMOV UR25, UR41 ;  /* 0x0000002900197c82 */ /* 0x000fe20008000000 */
[----:B------:R-:W-:Y:S01]  /*2010*/  UMOV UR27, UR43 ;  /* 0x0000002b001b7c82 */ /* 0x000fe20008000000 */
[----:B------:R-:W-:Y:S01]  /*2020*/  UMOV UR17, UR41 ;  /* 0x0000002900117c82 */ /* 0x000fe20008000000 */
[----:B------:R-:W-:Y:S01]  /*2030*/  UMOV UR19, UR43 ;  /* 0x0000002b00137c82 */ /* 0x000fe20008000000 */
[----:B------:R-:W-:Y:S01]  /*2040*/  R2UR UR13, R10 ;  /* 0x000000000a0d72ca */ /* 0x000fe200000e0000 */
[----:B-12---:R-:W-:Y:S01]  /*2050*/  IMAD.MOV.U32 R4, RZ, RZ, RZ ;  /* 0x000000ffff047224 */ /* 0x006fe200078e00ff */
[----:B------:R1:W-:Y:S01]  /*2060*/  UTMALDG.4D.2CTA [UR32], [UR4], desc[URZ] ;  /* 0x0000ff20040075b4 */ /* 0x0003e20008219000 */
[----:B---3--:R-:W-:Y:S01]  /*2070*/  UMOV UR6, 0x1 ;  /* 0x0000000100067882 */ /* 0x008fe20000000000 */
[----:B-1----:R-:W-:Y:S01]  /*2080*/  UMOV UR4, UR9 ;  /* 0x0000000900047c82 */ /* 0x002fe20008000000 */
[----:B------:R-:W-:Y:S01]  /*2090*/  UMOV UR5, UR8 ;  /* 0x0000000800057c82 */ /* 0x000fe20008000000 */
[----:B------:R-:W-:Y:S01]  /*20a0*/  UIADD3 UR8, UPT, UPT, UR14, 0x19400, URZ ;  /* 0x000194000e087890 */ /* 0x000fe2000fffe0ff */
[----:B------:R1:W-:Y:S01]  /*20b0*/  UTMALDG.4D.2CTA [UR24], [UR4], desc[URZ] ;  /* 0x0000ff18040075b4 */ /* 0x0003e20008219000 */
[----:B------:R-:W-:Y:S01]  /*20c0*/  UMOV UR9, UR41 ;  /* 0x0000002900097c82 */ /* 0x000fe20008000000 */
[----:B-1----:R-:W-:Y:S01]  /*20d0*/  UMOV UR4, UR12 ;  /* 0x0000000c00047c82 */ /* 0x002fe20008000000 */
[----:B------:R-:W-:Y:S01]  /*20e0*/  UMOV UR5, UR11 ;  /* 0x0000000b00057c82 */ /* 0x000fe20008000000 */
[----:B------:R-:W-:Y:S01]  /*20f0*/  R2UR UR12, R9 ;  /* 0x00000000090c72ca */ /* 0x000fe200000e0000 */
[----:B------:R1:W-:Y:S01]  /*2100*/  UTMALDG.4D.2CTA [UR16], [UR4], desc[URZ] ;  /* 0x0000ff10040075b4 */ /* 0x0003e20008219000 */
[----:B------:R-:W-:Y:S01]  /*2110*/  UMOV UR11, UR43 ;  /* 0x0000002b000b7c82 */ /* 0x000fe20008000000 */
[----:B-1----:R-:W-:-:S02]  /*2120*/  UIADD3.X UR5, UPT, UPT, URZ, UR31, URZ, UP0, !UPT ;  /* 0x0000001fff057290 */ /* 0x002fc400087fe4ff */
[----:B------:R-:W-:Y:S01]  /*2130*/  UISETP.GE.AND UP0, UPT, UR46, 0x2, UPT ;  /* 0x000000022e00788c */ /* 0x000fe2000bf06270 */
[----:B------:R-:W-:-:S07]  /*2140*/  UMOV UR4, UR15 ;  /* 0x0000000f00047c82 */ /* 0x000fce0008000000 */
[----:B------:R1:W-:Y:S02]  /*2150*/  UTMALDG.4D.2CTA [UR8], [UR4], desc[URZ] ;  /* 0x0000ff08040075b4 */ /* 0x0003e40008219000 */
[----:B-1----:R-:W-:Y:S01]  /*2160*/  UMOV UR4, 0x2 ;  /* 0x0000000200047882 */ /* 0x002fe20000000000 */
[----:B------:R-:W-:Y:S05]  /*2170*/  BRA.U !UP0, `(.L_x_13) ;  /* 0x0000000908b07547 */ /* 0x000fea000b800000 */
[----:B------:R-:W1:Y:S01]  /*2180*/  LDCU.64 UR8, c[0x0][0x348] ;  /* 0x00006900ff0877ac */ /* 0x000e620008000a00 */
[----:B------:R-:W2:Y:S01]  /*2190*/  S2UR UR4, SR_CTAID.X ;  /* 0x00000000000479c3 */ /* 0x000ea20000002500 */
[----:B------:R-:W-:Y:S02]  /*21a0*/  UIADD3 UR15, UPT, UPT, -UR46, URZ, URZ ;  /* 0x000000ff2e0f7290 */ /* 0x000fe4000fffe1ff */
[----:B------:R-:W-:Y:S01]  /*21b0*/  ULOP3.LUT UR22, UR23, UR47, URZ, 0xfc, !UPT ;  /* 0x0000002f17167292 */ /* 0x000fe2000f8efcff */
[----:B------:R-:W-:Y:S01]  /*21c0*/  UMOV UR6, 0x1 ;  /* 0x0000000100067882 */ /* 0x000fe20000000000 */
[----:B------:R-:W-:Y:S01]  /*21d0*/  UMOV UR74, 0x10 ;  /* 0x00000010004a7882 */ /* 0x000fe20000000000 */
[----:B------:R-:W-:Y:S01]  /*21e0*/  UMOV UR66, 0x20 ;  /* 0x0000002000427882 */ /* 0x000fe20000000000 */
[----:B------:R-:W-:Y:S01]  /*21f0*/  UMOV UR58, 0x30 ;  /* 0x00000030003a7882 */ /* 0x000fe20000000000 */
[----:B------:R-:W-:Y:S01]  /*2200*/  UMOV UR50, 0x40 ;  /* 0x0000004000327882 */ /* 0x000fe20000000000 */
[----:B-1----:R-:W-:-:S02]  /*2210*/  UIADD3 UR24, UP5, UPT, UR8, 0x100, URZ ;  /* 0x0000010008187890 */ /* 0x002fc4000ffbe0ff */
[----:B------:R-:W-:Y:S02]  /*2220*/  UIADD3 UR20, UP4, UPT, UR8, 0x100, URZ ;  /* 0x0000010008147890 */ /* 0x000fe4000ff9e0ff */
[----:B------:R-:W-:Y:S02]  /*2230*/  UIADD3 UR16, UP3, UPT, UR8, 0x100, URZ ;  /* 0x0000010008107890 */ /* 0x000fe4000ff7e0ff */
[----:B------:R-:W-:Y:S01]  /*2240*/  UIADD3 UR12, UP2, UPT, UR8, 0x100, URZ ;  /* 0x00000100080c7890 */ /* 0x000fe2000ff5e0ff */
[----:B------:R-:W-:Y:S01]  /*2250*/  IMAD.U32 R20, RZ, RZ, UR24 ;  /* 0x00000018ff147e24 */ /* 0x000fe2000f8e00ff */
[----:B------:R-:W-:Y:S01]  /*2260*/  UIADD3 UR70, UP1, UPT, UR8, 0x100, URZ ;  /* 0x0000010008467890 */ /* 0x000fe2000ff3e0ff */
[----:B------:R-:W-:Y:S01]  /*2270*/  MOV R18, UR20 ;  /* 0x0000001400127c02 */ /* 0x000fe20008000f00 */
[----:B------:R-:W-:Y:S01]  /*2280*/  UIADD3.X UR25, UPT, UPT, URZ, UR9, URZ, UP5, !UPT ;  /* 0x00000009ff197290 */ /* 0x000fe2000affe4ff */
[----:B------:R-:W-:Y:S01]  /*2290*/  MOV R16, UR16 ;  /* 0x0000001000107c02 */ /* 0x000fe20008000f00 */
[----:B------:R-:W-:Y:S01]  /*22a0*/  UIADD3.X UR21, UPT, UPT, URZ, UR9, URZ, UP4, !UPT ;  /* 0x00000009ff157290 */ /* 0x000fe2000a7fe4ff */
[----:B------:R-:W-:Y:S01]  /*22b0*/  MOV R14, UR12 ;  /* 0x0000000c000e7c02 */ /* 0x000fe20008000f00 */
[----:B------:R-:W-:-:S02]  /*22c0*/  UIADD3.X UR17, UPT, UPT, URZ, UR9, URZ, UP3, !UPT ;  /* 0x00000009ff117290 */ /* 0x000fc40009ffe4ff */
[----:B------:R-:W-:Y:S01]  /*22d0*/  UIADD3.X UR13, UPT, UPT, URZ, UR9, URZ, UP2, !UPT ;  /* 0x00000009ff0d7290 */ /* 0x000fe200097fe4ff */
[----:B------:R-:W-:Y:S01]  /*22e0*/  IMAD.U32 R21, RZ, RZ, UR25 ;  /* 0x00000019ff157e24 */ /* 0x000fe2000f8e00ff */
[----:B------:R-:W-:Y:S01]  /*22f0*/  UIADD3.X UR71, UPT, UPT, URZ, UR9, URZ, UP1, !UPT ;  /* 0x00000009ff477290 */ /* 0x000fe20008ffe4ff */
[----:B------:R-:W-:Y:S01]  /*2300*/  IMAD.U32 R19, RZ, RZ, UR21 ;  /* 0x00000015ff137e24 */ /* 0x000fe2000f8e00ff */
[----:B--2---:R-:W-:Y:S01]  /*2310*/  ULOP3.LUT UR5, UR4, 0x1, URZ, 0xc0, !UPT ;  /* 0x0000000104057892 */ /* 0x004fe2000f8ec0ff */
[----:B------:R-:W-:Y:S01]  /*2320*/  IMAD.U32 R17, RZ, RZ, UR17 ;  /* 0x00000011ff117e24 */ /* 0x000fe2000f8e00ff */
[----:B------:R-:W-:Y:S01]  /*2330*/  UIADD3 UR62, UP5, UPT, UR8, 0x180, URZ ;  /* 0x00000180083e7890 */ /* 0x000fe2000ffbe0ff */
[----:B------:R-:W-:Y:S01]  /*2340*/  MOV R15, UR13 ;  /* 0x0000000d000f7c02 */ /* 0x000fe20008000f00 */
[----:B------:R-:W-:Y:S02]  /*2350*/  UIADD3 UR54, UP4, UPT, UR8, 0x180, URZ ;  /* 0x0000018008367890 */ /* 0x000fe4000ff9e0ff */
[----:B------:R-:W-:-:S02]  /*2360*/  UIADD3 UR46, UP3, UPT, UR8, 0x180, URZ ;  /* 0x00000180082e7890 */ /* 0x000fc4000ff7e0ff */
[----:B------:R-:W-:Y:S02]  /*2370*/  UIADD3 UR38, UP2, UPT, UR8, 0x180, URZ ;  /* 0x0000018008267890 */ /* 0x000fe4000ff5e0ff */
[----:B------:R-:W-:Y:S01]  /*2380*/  UIADD3 UR30, UP1, UPT, UR8, 0x180, URZ ;  /* 0x00000180081e7890 */ /* 0x000fe2000ff3e0ff */
[----:B------:R-:W-:Y:S01]  /*2390*/  UMOV UR4, 0x2 ;  /* 0x0000000200047882 */ /* 0x000fe20000000000 */
[----:B------:R-:W-:Y:S02]  /*23a0*/  UISETP.NE.AND UP0, UPT, UR5, URZ, UPT ;  /* 0x000000ff0500728c */ /* 0x000fe4000bf05270 */
[----:B------:R-:W-:Y:S02]  /*23b0*/  UIADD3.X UR63, UPT, UPT, URZ, UR9, URZ, UP5, !UPT ;  /* 0x00000009ff3f7290 */ /* 0x000fe4000affe4ff */
[----:B------:R-:W-:Y:S02]  /*23c0*/  UIADD3.X UR55, UPT, UPT, URZ, UR9, URZ, UP4, !UPT ;  /* 0x00000009ff377290 */ /* 0x000fe4000a7fe4ff */
[----:B------:R-:W-:-:S02]  /*23d0*/  UIADD3.X UR47, UPT, UPT, URZ, UR9, URZ, UP3, !UPT ;  /* 0x00000009ff2f7290 */ /* 0x000fc40009ffe4ff */
[----:B------:R-:W-:Y:S02]  /*23e0*/  UIADD3.X UR39, UPT, UPT, URZ, UR9, URZ, UP2, !UPT ;  /* 0x00000009ff277290 */ /* 0x000fe400097fe4ff */
[----:B------:R-:W-:-:S12]  /*23f0*/  UIADD3.X UR31, UPT, UPT, URZ, UR9, URZ, UP1, !UPT ;  /* 0x00000009ff1f7290 */ /* 0x000fd80008ffe4ff */
.L_x_26:
[----:B------:R-:W-:Y:S01]  /*2400*/  USHF.L.U32 UR8, UR6, 0x1f, URZ ;  /* 0x0000001f06087899 */ /* 0x000fe200080006ff */
[----:B------:R-:W-:Y:S01]  /*2410*/  R2UR UR13, R9 ;  /* 0x00000000090d72ca */ /* 0x000fe200000e0000 */
[----:B------:R-:W-:Y:S01]  /*2420*/  ULEA UR5, UR4, UR14, 0x3 ;  /* 0x0000000e04057291 */ /* 0x000fe2000f8e18ff */
[----:B------:R-:W-:Y:S01]  /*2430*/  R2UR UR12, R10 ;  /* 0x000000000a0c72ca */ /* 0x000fe200000e0000 */
[----:B------:R-:W-:Y:S02]  /*2440*/  UIMAD UR7, UR4, 0x2800, UR14 ;  /* 0x00002800040778a4 */ /* 0x000fe4000f8e020e */
[----:B-12---:R-:W-:Y:S01]  /*2450*/  IMAD.U32 R5, RZ, RZ, UR8 ;  /* 0x00000008ff057e24 */ /* 0x006fe2000f8e00ff */
[----:B------:R-:W-:Y:S02]  /*2460*/  UIMAD UR72, UR4, 0x2800, UR14 ;  /* 0x00002800044878a4 */ /* 0x000fe4000f8e020e */
[----:B------:R-:W-:Y:S02]  /*2470*/  UIMAD UR64, UR4, 0x2800, UR14 ;  /* 0x00002800044078a4 */ /* 0x000fe4000f8e020e */
[----:B------:R1:W2:Y:S01]  /*2480*/  SYNCS.PHASECHK.TRANS64.TRYWAIT P0, [UR5+0x90], R5 ;  /* 0x00009005ff0075a7 */ /* 0x0002a20008001105 */
[----:B------:R-:W-:-:S02]  /*2490*/  UIMAD UR56, UR4, 0x2800, UR14 ;  /* 0x00002800043878a4 */ /* 0x000fc4000f8e020e */
[----:B------:R-:W-:Y:S02]  /*24a0*/  UIMAD UR48, UR4, 0x2800, UR14 ;  /* 0x00002800043078a4 */ /* 0x000fe4000f8e020e */
[----:B------:R-:W-:Y:S02]  /*24b0*/  UIADD3 UR4, UPT, UPT, UR4, 0x1, URZ ;  /* 0x0000000104047890 */ /* 0x000fe4000fffe0ff */
[----:B------:R-:W-:Y:S02]  /*24c0*/  UIADD3 UR7, UPT, UPT, UR7, 0x14c00, URZ ;  /* 0x00014c0007077890 */ /* 0x000fe4000fffe0ff */
[----:B------:R-:W-:Y:S02]  /*24d0*/  UIADD3 UR9, UPT, UPT, UR5, 0x20, URZ ;  /* 0x0000002005097890 */ /* 0x000fe4000fffe0ff */
[----:B------:R-:W-:Y:S02]  /*24e0*/  UISETP.NE.AND UP1, UPT, UR4, 0xe, UPT ;  /* 0x0000000e0400788c */ /* 0x000fe4000bf25270 */
[----:B------:R-:W-:Y:S01]  /*24f0*/  UIADD3 UR11, UPT, UPT, UR22, -0x100, URZ ;  /* 0xffffff00160b7890 */ /* 0x000fe2000fffe0ff */
[----:B------:R-:W-:Y:S01]  /*2500*/  MOV R8, UR7 ;  /* 0x0000000700087c02 */ /* 0x000fe20008000f00 */
[----:B------:R-:W-:-:S02]  /*2510*/  ULOP3.LUT UR9, UR9, 0xfefffff8, URZ, 0xc0, !UPT ;  /* 0xfefffff809097892 */ /* 0x000fc4000f8ec0ff */
[----:B------:R-:W-:Y:S02]  /*2520*/  USEL UR7, URZ, 0x1, UP1 ;  /* 0x00000001ff077887 */ /* 0x000fe40008800000 */
[----:B------:R-:W-:Y:S01]  /*2530*/  USEL UR4, UR4, URZ, UP1 ;  /* 0x000000ff04047287 */ /* 0x000fe20008800000 */
[----:B------:R-:W-:Y:S01]  /*2540*/  IMAD.U32 R7, RZ, RZ, UR11 ;  /* 0x0000000bff077e24 */ /* 0x000fe2000f8e00ff */
[----:B------:R-:W-:Y:S01]  /*2550*/  ULOP3.LUT UR7, UR6, UR7, URZ, 0x3c, !UPT ;  /* 0x0000000706077292 */ /* 0x000fe2000f8e3cff */
[----:B------:R-:W-:Y:S01]  /*2560*/  UMOV UR76, UR13 ;  /* 0x0000000d004c7c82 */ /* 0x000fe20008000000 */
[----:B------:R-:W-:Y:S01]  /*2570*/  UMOV UR77, UR12 ;  /* 0x0000000c004d7c82 */ /* 0x000fe20008000000 */
[----:B------:R-:W-:Y:S01]  /*2580*/  UMOV UR68, UR13 ;  /* 0x0000000d00447c82 */ /* 0x000fe20008000000 */
[----:B------:R-:W-:Y:S01]  /*2590*/  UMOV UR69, UR12 ;  /* 0x0000000c00457c82 */ /* 0x000fe20008000000 */
[----:B------:R-:W-:Y:S01]  /*25a0*/  UMOV UR60, UR13 ;  /* 0x0000000d003c7c82 */ /* 0x000fe20008000000 */
[----:B------:R-:W-:Y:S01]  /*25b0*/  UMOV UR61, UR12 ;  /* 0x0000000c003d7c82 */ /* 0x000fe20008000000 */
[----:B------:R-:W-:Y:S01]  /*25c0*/  UIADD3 UR72, UPT, UPT, UR72, 0x15400, URZ ;  /* 0x0001540048487890 */ /* 0x000fe2000fffe0ff */
[----:B-1----:R-:W-:Y:S01]  /*25d0*/  IMAD.U32 R5, RZ, RZ, UR9 ;  /* 0x00000009ff057e24 */ /* 0x002fe2000f8e00ff */
[----:B------:R-:W-:-:S02]  /*25e0*/  UIADD3 UR64, UPT, UPT, UR64, 0x15c00, URZ ;  /* 0x00015c0040407890 */ /* 0x000fc4000fffe0ff */
[----:B------:R-:W-:Y:S02]  /*25f0*/  UIADD3 UR56, UPT, UPT, UR56, 0x16400, URZ ;  /* 0x0001640038387890 */ /* 0x000fe4000fffe0ff */
[----:B------:R-:W-:Y:S02]  /*2600*/  UIADD3 UR48, UPT, UPT, UR48, 0x16c00, URZ ;  /* 0x00016c0030307890 */ /* 0x000fe4000fffe0ff */
[----:B------:R-:W-:Y:S01]  /*2610*/  ULEA UR6, UR4, UR14, 0x3 ;  /* 0x0000000e04067291 */ /* 0x000fe2000f8e18ff */
[----:B------:R-:W-:Y:S01]  /*2620*/  UMOV UR52, UR13 ;  /* 0x0000000d00347c82 */ /* 0x000fe20008000000 */
[----:B------:R-:W-:Y:S01]  /*2630*/  UMOV UR53, UR12 ;  /* 0x0000000c00357c82 */ /* 0x000fe20008000000 */
[----:B------:R-:W-:Y:S01]  /*2640*/  UMOV UR75, UR11 ;  /* 0x0000000b004b7c82 */ /* 0x000fe20008000000 */
[----:B------:R-:W-:Y:S01]  /*2650*/  UMOV UR67, UR11 ;  /* 0x0000000b00437c82 */ /* 0x000fe20008000000 */
[----:B------:R-:W-:Y:S01]  /*2660*/  UMOV UR59, UR11 ;  /* 0x0000000b003b7c82 */ /* 0x000fe20008000000 */
[----:B------:R-:W-:Y:S01]  /*2670*/  UMOV UR51, UR11 ;  /* 0x0000000b00337c82 */ /* 0x000fe20008000000 */
[----:B--2---:R-:W-:Y:S05]  /*2680*/  @!P0 BRA `(.L_x_22) ;  /* 0x000000e000e88947 */ /* 0x004fea0003800000 */
.L_x_108:
[----:B------:R-:W-:Y:S01]  /*2690*/  R2UR UR73, R5 ;  /* 0x00000000054972ca */ /* 0x000fe200000e0000 */
[----:B------:R-:W-:-:S14]  /*26a0*/  BRA.U UP6, `(.L_x_23) ;  /* 0x00000001060c7547 */ /* 0x000fdc000b800000 */
[----:B------:R-:W-:-:S13]  /*26b0*/  ELECT P0, URZ, PT ;  /* 0x0000000000ff782f */ /* 0x000fda0003800000 */
[----:B-1----:R-:W-:-:S04]  /*26c0*/  @P0 MOV R11, 0x5000 ;  /* 0x00005000000b0802 */ /* 0x002fc80000000f00 */
[----:B------:R2:W-:Y:S03]  /*26d0*/  @P0 SYNCS.ARRIVE.TRANS64 RZ, [UR5+0x20], R11 ;  /* 0x0000200bffff09a7 */ /* 0x0005e60008000005 */
.L_x_23:
[----:B------:R-:W-:Y:S01]  /*26e0*/  R2UR UR25, R5 ;  /* 0x00000000051972ca */ /* 0x000fe200000e0000 */
[----:B------:R-:W-:Y:S01]  /*26f0*/  USHF.L.U32 UR5, UR7, 0x1f, URZ ;  /* 0x0000001f07057899 */ /* 0x000fe200080006ff */
[----:B------:R-:W-:Y:S01]  /*2700*/  R2UR UR20, R20 ;  /* 0x00000000141472ca */ /* 0x000fe200000e0000 */
[----:B------:R-:W-:Y:S01]  /*2710*/  UIADD3 UR43, UPT, UPT, UR23, -0x100, URZ ;  /* 0xffffff00172b7890 */ /* 0x000fe2000fffe0ff */
[----:B------:R-:W-:Y:S01]  /*2720*/  R2UR UR21, R21 ;  /* 0x00000000151572ca */ /* 0x000fe200000e0000 */
[----:B------:R-:W-:Y:S01]  /*2730*/  UPLOP3.LUT UP6, UPT, UPT, UPT, UP0, 0x80, 0x8 ;  /* 0x000000000008789c */ /* 0x000fe20003fcf000 */
[----:B------:R-:W-:Y:S01]  /*2740*/  R2UR UR24, R8 ;  /* 0x00000000081872ca */ /* 0x000fe200000e0000 */
[----:B------:R-:W-:Y:S01]  /*2750*/  IMAD.U32 R5, RZ, RZ, UR5 ;  /* 0x00000005ff057e24 */ /* 0x000fe2000f8e00ff */
[----:B------:R-:W-:Y:S02]  /*2760*/  R2UR UR27, R7 ;  /* 0x00000000071b72ca */ /* 0x000fe400000e0000 */
[----:B------:R-:W-:-:S02]  /*2770*/  R2UR UR28, R9 ;  /* 0x00000000091c72ca */ /* 0x000fc400000e0000 */
[----:B------:R-:W-:Y:S01]  /*2780*/  R2UR UR29, R10 ;  /* 0x000000000a1d72ca */ /* 0x000fe200000e0000 */
[----:B------:R-:W-:Y:S01]  /*2790*/  UMOV UR11, UR25 ;  /* 0x00000019000b7c82 */ /* 0x000fe20008000000 */
[----:B------:R-:W-:Y:S01]  /*27a0*/  R2UR UR16, R18 ;  /* 0x00000000121072ca */ /* 0x000fe200000e0000 */
[----:B------:R-:W-:Y:S01]  /*27b0*/  UMOV UR65, UR25 ;  /* 0x0000001900417c82 */ /* 0x000fe20008000000 */
[----:B------:R-:W-:Y:S01]  /*27c0*/  R2UR UR17, R19 ;  /* 0x00000000131172ca */ /* 0x000fe200000e0000 */
[----:B------:R-:W-:Y:S01]  /*27d0*/  UMOV UR57, UR11 ;  /* 0x0000000b00397c82 */ /* 0x000fe20008000000 */
[----:B------:R-:W-:Y:S01]  /*27e0*/  R2UR UR12, R16 ;  /* 0x00000000100c72ca */ /* 0x000fe200000e0000 */
[----:B------:R-:W-:Y:S01]  /*27f0*/  UMOV UR49, UR11 ;  /* 0x0000000b00317c82 */ /* 0x000fe20008000000 */
[----:B------:R-:W-:Y:S02]  /*2800*/  R2UR UR13, R17 ;  /* 0x00000000110d72ca */ /* 0x000fe400000e0000 */
[----:B------:R-:W-:-:S02]  /*2810*/  R2UR UR8, R14 ;  /* 0x000000000e0872ca */ /* 0x000fc400000e0000 */
[----:B------:R-:W-:Y:S02]  /*2820*/  R2UR UR9, R15 ;  /* 0x000000000f0972ca */ /* 0x000fe400000e0000 */
[----:B-12---:R-:W-:Y:S01]  /*2830*/  MOV.SPILL R11, UR26 ;  /* 0x0000001a000b7c02 */ /* 0x006fe20009000f00 */
[----:B------:R-:W-:Y:S01]  /*2840*/  UMOV UR26, URZ ;  /* 0x000000ff001a7c82 */ /* 0x000fe20008000000 */
[----:B------:R-:W-:Y:S01]  /*2850*/  MOV.SPILL R13, UR31 ;  /* 0x0000001f000d7c02 */ /* 0x000fe20009000f00 */
[----:B------:R1:W-:Y:S01]  /*2860*/  UTMALDG.4D.2CTA [UR24], [UR20], desc[URZ] ;  /* 0x0000ff18140075b4 */ /* 0x0003e20008219000 */
[----:B------:R-:W-:Y:S02]  /*2870*/  MOV.SPILL R12, UR30 ;  /* 0x0000001e000c7c02 */ /* 0x000fe40009000f00 */
[----:B------:R-:W-:Y:S02]  /*2880*/  R2UR.FILL UR31, R13 ;  /* 0x000000000d1f72ca */ /* 0x000fe400004e0000 */
[----:B------:R-:W-:Y:S01]  /*2890*/  R2UR.FILL UR30, R12 ;  /* 0x000000000c1e72ca */ /* 0x000fe200004e0000 */
[----:B------:R2:W-:Y:S01]  /*28a0*/  UTMALDG.4D.2CTA [UR72], [UR16], desc[URZ] ;  /* 0x0000ff48100075b4 */ /* 0x0005e20008219000 */
[----:B------:R2:W-:Y:S01]  /*28b0*/  UTMALDG.4D.2CTA [UR64], [UR12], desc[URZ] ;  /* 0x0000ff400c0075b4 */ /* 0x0005e20008219000 */
[----:B------:R2:W-:Y:S01]  /*28c0*/  UTMALDG.4D.2CTA [UR56], [UR8], desc[URZ] ;  /* 0x0000ff38080075b4 */ /* 0x0005e20008219000 */
[----:B------:R2:W-:Y:S01]  /*28d0*/  UTMALDG.4D.2CTA [UR48], [UR70], desc[URZ] ;  /* 0x0000ff30460075b4 */ /* 0x0005e20008219000 */
[----:B------:R-:W3:Y:S01]  /*28e0*/  SYNCS.PHASECHK.TRANS64.TRYWAIT P0, [UR6+0x90], R5 ;  /* 0x00009005ff0075a7 */ /* 0x000ee20008001106 */
[----:B-1----:R-:W-:Y:S01]  /*28f0*/  R2UR.FILL UR26, R11 ;  /* 0x000000000b1a72ca */ /* 0x002fe200004e0000 */
[----:B--23--:R-:W-:-:S14]  /*2900*/  @!P0 BRA `(.L_x_24) ;  /* 0x000000e000688947 */ /* 0x00cfdc0003800000 */
.L_x_110:
[----:B------:R-:W-:Y:S05]  /*2910*/  BRA.U UP6, `(.L_x_25) ;  /* 0x00000001060c7547 */ /* 0x000fea000b800000 */
[----:B------:R-:W-:-:S13]  /*2920*/  ELECT P0, URZ, PT ;  /* 0x0000000000ff782f */ /* 0x000fda0003800000 */
[----:B-1----:R-:W-:-:S04]  /*2930*/  @P0 MOV R5, 0x5000 ;  /* 0x0000500000050802 */ /* 0x002fc80000000f00 */
[----:B------:R2:W-:Y:S03]  /*2940*/  @P0 SYNCS.ARRIVE.TRANS64 RZ, [UR6+0x20], R5 ;  /* 0x00002005ffff09a7 */ /* 0x0005e60008000006 */
.L_x_25:
[----:B------:R-:W-:Y:S01]  /*2950*/  R2UR UR9, R9 ;  /* 0x00000000090972ca */ /* 0x000fe200000e0000 */
[----:B------:R-:W-:Y:S01]  /*2960*/  UIADD3 UR41, UPT, UPT, UR6, 0x20, URZ ;  /* 0x0000002006297890 */ /* 0x000fe2000fffe0ff */
[----:B------:R-:W-:Y:S01]  /*2970*/  R2UR UR5, R10 ;  /* 0x000000000a0572ca */ /* 0x000fe200000e0000 */
[----:B------:R-:W-:Y:S02]  /*2980*/  UIMAD UR40, UR4, 0x2800, UR14 ;  /* 0x00002800042878a4 */ /* 0x000fe4000f8e020e */
[----:B------:R-:W-:Y:S02]  /*2990*/  UIMAD UR32, UR4, 0x2800, UR14 ;  /* 0x00002800042078a4 */ /* 0x000fe4000f8e020e */
[----:B------:R-:W-:Y:S02]  /*29a0*/  UIMAD UR24, UR4, 0x2800, UR14 ;  /* 0x00002800041878a4 */ /* 0x000fe4000f8e020e */
[----:B------:R-:W-:Y:S02]  /*29b0*/  UIMAD UR16, UR4, 0x2800, UR14 ;  /* 0x00002800041078a4 */ /* 0x000fe4000f8e020e */
[----:B------:R-:W-:-:S02]  /*29c0*/  UIMAD UR8, UR4, 0x2800, UR14 ;  /* 0x00002800040878a4 */ /* 0x000fc4000f8e020e */
[----:B------:R-:W-:Y:S02]  /*29d0*/  ULOP3.LUT UR41, UR41, 0xfefffff8, URZ, 0xc0, !UPT ;  /* 0xfefffff829297892 */ /* 0x000fe4000f8ec0ff */
[----:B------:R-:W-:Y:S02]  /*29e0*/  UIADD3 UR40, UPT, UPT, UR40, 0x14c00, URZ ;  /* 0x00014c0028287890 */ /* 0x000fe4000fffe0ff */
[----:B------:R-:W-:Y:S02]  /*29f0*/  UIADD3 UR32, UPT, UPT, UR32, 0x15400, URZ ;  /* 0x0001540020207890 */ /* 0x000fe4000fffe0ff */
[----:B------:R-:W-:Y:S02]  /*2a00*/  UIADD3 UR24, UPT, UPT, UR24, 0x15c00, URZ ;  /* 0x00015c0018187890 */ /* 0x000fe4000fffe0ff */
[----:B------:R-:W-:Y:S02]  /*2a10*/  UIADD3 UR16, UPT, UPT, UR16, 0x16400, URZ ;  /* 0x0001640010107890 */ /* 0x000fe4000fffe0ff */
[----:B------:R-:W-:Y:S01]  /*2a20*/  UIADD3 UR8, UPT, UPT, UR8, 0x16c00, URZ ;  /* 0x00016c0008087890 */ /* 0x000fe2000fffe0ff */
[----:B------:R-:W-:Y:S01]  /*2a30*/  UMOV UR44, UR9 ;  /* 0x00000009002c7c82 */ /* 0x000fe20008000000 */
        /* <DEDUP_REMOVED lines=8> */
[----:B------:R3:W-:Y:S01]  /*2ac0*/  UTMALDG.4D.2CTA [UR40], [UR62], desc[URZ] ;  /* 0x0000ff283e0075b4 */ /* 0x0007e20008219000 */
        /* <DEDUP_REMOVED lines=10> */
[----:B------:R-:W-:-:S02]  /*2b70*/  UIADD3 UR4, UPT, UPT, UR4, 0x1, URZ ;  /* 0x0000000104047890 */ /* 0x000fc4000fffe0ff */
[----:B------:R-:W-:Y:S02]  /*2b80*/  UIADD3 UR15, UPT, UPT, UR15, 0x1, URZ ;  /* 0x000000010f0f7890 */ /* 0x000fe4000fffe0ff */
[----:B------:R-:W-:Y:S01]  /*2b90*/  UISETP.NE.AND UP1, UPT, UR4, 0xe, UPT ;  /* 0x0000000e0400788c */ /* 0x000fe2000bf25270 */
[----:B------:R3:W-:Y:S01]  /*2ba0*/  UTMALDG.4D.2CTA [UR24], [UR46], desc[URZ] ;  /* 0x0000ff182e0075b4 */ /* 0x0007e20008219000 */
[----:B------:R-:W-:Y:S02]  /*2bb0*/  UIADD3 UR22, UPT, UPT, UR22, -0x80, URZ ;  /* 0xffffff8016167890 */ /* 0x000fe4000fffe0ff */
[----:B------:R-:W-:Y:S02]  /*2bc0*/  USEL UR5, URZ, 0x1, UP1 ;  /* 0x00000001ff057887 */ /* 0x000fe40008800000 */
[----:B------:R-:W-:Y:S02]  /*2bd0*/  USEL UR4, UR4, URZ, UP1 ;  /* 0x000000ff04047287 */ /* 0x000fe40008800000 */
[----:B------:R-:W-:Y:S01]  /*2be0*/  UISETP.NE.AND UP1, UPT, UR15, -0x1, UPT ;  /* 0xffffffff0f00788c */ /* 0x000fe2000bf25270 */
[----:B------:R3:W-:Y:S01]  /*2bf0*/  UTMALDG.4D.2CTA [UR16], [UR38], desc[URZ] ;  /* 0x0000ff10260075b4 */ /* 0x0007e20008219000 */
[----:B------:R-:W-:-:S02]  /*2c00*/  UIADD3 UR23, UPT, UPT, UR23, -0x80, URZ ;  /* 0xffffff8017177890 */ /* 0x000fc4000fffe0ff */
[----:B------:R-:W-:Y:S01]  /*2c10*/  ULOP3.LUT UR6, UR7, UR5, URZ, 0x3c, !UPT ;  /* 0x0000000507067292 */ /* 0x000fe2000f8e3cff */
[----:B------:R3:W-:Y:S04]  /*2c20*/  UTMALDG.4D.2CTA [UR8], [UR30], desc[URZ] ;  /* 0x0000ff081e0075b4 */ /* 0x0007e80008219000 */
[----:B---3--:R-:W-:Y:S07]  /*2c30*/  BRA.U UP1, `(.L_x_26) ;  /* 0xfffffff501f07547 */ /* 0x008fee000b83ffff */
.L_x_13:
[----:B------:R-:W-:Y:S01]  /*2c40*/  UIADD3 UR5, UPT, UPT, UR4, 0x2, URZ ;  /* 0x0000000204057890 */ /* 0x000fe2000fffe0ff */
[----:B------:R-:W-:Y:S01]  /*2c50*/  S2UR UR16, SR_CgaCtaId ;  /* 0x00000000001079c3 */ /* 0x000fe20000008800 */
[----:B------:R-:W-:-:S04]  /*2c60*/  UISETP.NE.AND UP0, UPT, UR4, 0xd, UPT ;  /* 0x0000000d0400788c */ /* 0x000fc8000bf05270 */
[----:B------:R-:W-:-:S03]  /*2c70*/  USEL UR5, UR5, 0x1, UP0 ;  /* 0x0000000105057887 */ /* 0x000fc60008000000 */
[----:B------:R-:W3:Y:S01]  /*2c80*/  S2UR UR12, SR_CTAID.X ;  /* 0x00000000000c79c3 */ /* 0x000ee20000002500 */
[----:B------:R-:W-:Y:S02]  /*2c90*/  UIADD3 UR7, UPT, UPT, UR5, 0x1, URZ ;  /* 0x0000000105077890 */ /* 0x000fe4000fffe0ff */
[----:B------:R-:W-:-:S04]  /*2ca0*/  UISETP.NE.AND UP1, UPT, UR5, 0xe, UPT ;  /* 0x0000000e0500788c */ /* 0x000fc8000bf25270 */
[----:B------:R-:W-:Y:S02]  /*2cb0*/  USEL UR10, UR7, 0x1, UP1 ;  /* 0x00000001070a7887 */ /* 0x000fe40008800000 */
[----:B------:R-:W-:Y:S02]  /*2cc0*/  UISETP.EQ.XOR UP1, UPT, UR4, 0xd, !UP1 ;  /* 0x0000000d0400788c */ /* 0x000fe4000cf22a70 */
[----:B------:R-:W-:Y:S02]  /*2cd0*/  UIADD3 UR5, UPT, UPT, UR10, 0x1, URZ ;  /* 0x000000010a057890 */ /* 0x000fe4000fffe0ff */
[----:B------:R-:W-:Y:S02]  /*2ce0*/  UISETP.NE.AND UP0, UPT, UR10, 0xe, UPT ;  /* 0x0000000e0a00788c */ /* 0x000fe4000bf05270 */
[----:B------:R-:W-:Y:S02]  /*2cf0*/  UISETP.EQ.XOR UP1, UPT, UR10, 0xe, UP1 ;  /* 0x0000000e0a00788c */ /* 0x000fe40008f22a70 */
[----:B------:R-:W-:-:S04]  /*2d00*/  USEL UR9, UR5, 0x1, UP0 ;  /* 0x0000000105097887 */ /* 0x000fc80008000000 */
[----:B------:R-:W-:Y:S02]  /*2d10*/  UIADD3 UR5, UPT, UPT, UR9, 0x1, URZ ;  /* 0x0000000109057890 */ /* 0x000fe4000fffe0ff */
[----:B------:R-:W-:Y:S02]  /*2d20*/  UISETP.NE.AND UP0, UPT, UR9, 0xe, UPT ;  /* 0x0000000e0900788c */ /* 0x000fe4000bf05270 */
[----:B------:R-:W-:Y:S02]  /*2d30*/  UISETP.EQ.XOR UP1, UPT, UR9, 0xe, UP1 ;  /* 0x0000000e0900788c */ /* 0x000fe40008f22a70 */
[----:B------:R-:W-:Y:S02]  /*2d40*/  USEL UR8, UR5, 0x1, UP0 ;  /* 0x0000000105087887 */ /* 0x000fe40008000000 */
[----:B---3--:R-:W-:Y:S02]  /*2d50*/  ULOP3.LUT UR12, UR12, 0x1, URZ, 0xc0, !UPT ;  /* 0x000000010c0c7892 */ /* 0x008fe4000f8ec0ff */
[----:B------:R-:W-:-:S02]  /*2d60*/  UIADD3 UR7, UPT, UPT, UR8, 0x1, URZ ;  /* 0x0000000108077890 */ /* 0x000fc4000fffe0ff */
[----:B------:R-:W-:Y:S02]  /*2d70*/  UISETP.NE.AND UP0, UPT, UR8, 0xe, UPT ;  /* 0x0000000e0800788c */ /* 0x000fe4000bf05270 */
[----:B------:R-:W-:Y:S02]  /*2d80*/  UISETP.EQ.XOR UP1, UPT, UR8, 0xe, UP1 ;  /* 0x0000000e0800788c */ /* 0x000fe40008f22a70 */
[----:B------:R-:W-:-:S04]  /*2d90*/  USEL UR7, UR7, 0x1, UP0 ;  /* 0x0000000107077887 */ /* 0x000fc80008000000 */
[----:B------:R-:W-:Y:S02]  /*2da0*/  UIADD3 UR5, UPT, UPT, UR7, 0x1, URZ ;  /* 0x0000000107057890 */ /* 0x000fe4000fffe0ff */
        /* <DEDUP_REMOVED lines=26> */
[----:B------:R-:W-:Y:S01]  /*2f50*/  USEL UR5, UR5, 0x1, UP0 ;  /* 0x0000000105057887 */ /* 0x000fe20008000000 */
[----:B------:R-:W-:-:S03]  /*2f60*/  UMOV UR4, 0x400 ;  /* 0x0000040000047882 */ /* 0x000fc60000000000 */
[----:B------:R-:W-:Y:S02]  /*2f70*/  UISETP.EQ.XOR UP1, UPT, UR5, 0xe, UP1 ;  /* 0x0000000e0500788c */ /* 0x000fe40008f22a70 */
[----:B------:R-:W-:Y:S02]  /*2f80*/  UISETP.NE.AND UP0, UPT, UR5, 0xe, UPT ;  /* 0x0000000e0500788c */ /* 0x000fe4000bf05270 */
[----:B------:R-:W-:Y:S02]  /*2f90*/  USEL UR7, URZ, 0x1, !UP1 ;  /* 0x00000001ff077887 */ /* 0x000fe4000c800000 */
[----:B------:R-:W-:Y:S02]  /*2fa0*/  ULEA UR4, UR16, UR4, 0x18 ;  /* 0x0000000410047291 */ /* 0x000fe4000f8ec0ff */
[----:B------:R-:W-:Y:S02]  /*2fb0*/  ULOP3.LUT UR6, UR6, UR7, URZ, 0x3c, !UPT ;  /* 0x0000000706067292 */ /* 0x000fe4000f8e3cff */
[----:B------:R-:W-:-:S02]  /*2fc0*/  USEL UR5, UR5, URZ, UP0 ;  /* 0x000000ff05057287 */ /* 0x000fc40008000000 */
[----:B------:R-:W-:Y:S02]  /*2fd0*/  USHF.L.U32 UR6, UR6, 0x1f, URZ ;  /* 0x0000001f06067899 */ /* 0x000fe400080006ff */
[----:B------:R-:W-:Y:S02]  /*2fe0*/  ULEA UR5, UR5, UR4, 0x3 ;  /* 0x0000000405057291 */ /* 0x000fe4000f8e18ff */
[----:B------:R-:W-:Y:S02]  /*2ff0*/  UISETP.NE.AND UP0, UPT, UR12, URZ, UPT ;  /* 0x000000ff0c00728c */ /* 0x000fe4000bf05270 */
[----:B-12---:R-:W-:-:S05]  /*3000*/  MOV R5, UR6 ;  /* 0x0000000600057c02 */ /* 0x006fca0008000f00 */
[----:B------:R-:W1:Y:S02]  /*3010*/  SYNCS.PHASECHK.TRANS64.TRYWAIT P0, [UR5+0x90], R5 ;  /* 0x00009005ff0075a7 */ /* 0x000e640008001105 */
[----:B-1----:R-:W-:Y:S05]  /*3020*/  @!P0 BRA `(.L_x_27) ;  /* 0x000000d800c08947 */ /* 0x002fea0003800000 */
.L_x_112:
[----:B------:R-:W-:Y:S04]  /*3030*/  BSSY.RECONVERGENT B0, `(.L_x_11) ;  /* 0x0000010000007945 */ /* 0x000fe80003800200 */
[----:B------:R-:W-:Y:S05]  /*3040*/  BRA.U UP0, `(.L_x_28) ;  /* 0x00000001002c7547 */ /* 0x000fea000b800000 */
[----:B------:R-:W-:Y:S01]  /*3050*/  ELECT P0, URZ, PT ;  /* 0x0000000000ff782f */ /* 0x000fe20003800000 */
[----:B------:R-:W-:-:S12]  /*3060*/  IMAD.U32 R8, R4, -0x80000000, RZ ;  /* 0x8000000004087824 */ /* 0x000fd800078e00ff */
[----:B------:R-:W-:-:S04]  /*3070*/  @P0 MOV R4, 0x5000 ;  /* 0x0000500000040802 */ /* 0x000fc80000000f00 */
[----:B------:R2:W-:Y:S01]  /*3080*/  @P0 SYNCS.ARRIVE.TRANS64 RZ, [UR5+0x20], R4 ;  /* 0x00002004ffff09a7 */ /* 0x0005e20008000005 */
[----:B------:R-:W3:Y:S02]  /*3090*/  SYNCS.PHASECHK.TRANS64.TRYWAIT P0, [UR4+0x18], R8 ;  /* 0x00001808ff0075a7 */ /* 0x000ee40008001104 */
[----:B--23--:R-:W-:Y:S05]  /*30a0*/  @!P0 BRA `(.L_x_29) ;  /* 0x000000d800c48947 */ /* 0x00cfea0003800000 */
.L_x_114:
[----:B------:R-:W-:-:S13]  /*30b0*/  ELECT P0, URZ, PT ;  /* 0x0000000000ff782f */ /* 0x000fda0003800000 */
[----:B------:R-:W-:Y:S05]  /*30c0*/  @!P0 BRA `(.L_x_30) ;  /* 0x0000000000188947 */ /* 0x000fea0003800000 */
[----:B-1----:R-:W-:-:S04]  /*30d0*/  HFMA2 R4, -RZ, RZ, 0, -0.0078125 ;  /* 0x0000a000ff047431 */ /* 0x002fc800000001ff */
[----:B------:R2:W-:Y:S01]  /*30e0*/  SYNCS.ARRIVE.TRANS64 RZ, [UR4+0x8], R4 ;  /* 0x00000804ffff79a7 */ /* 0x0005e20008000004 */
[----:B------:R-:W-:Y:S05]  /*30f0*/  BRA `(.L_x_30) ;  /* 0x00000000000c7947 */ /* 0x000fea0003800000 */
.L_x_28:
[----:B------:R-:W-:-:S04]  /*3100*/  SHF.L.U32 R8, R4, 0x1f, RZ ;  /* 0x0000001f04087819 */ /* 0x000fc800000006ff */
[----:B------:R-:W2:Y:S02]  /*3110*/  SYNCS.PHASECHK.TRANS64.TRYWAIT P0, [UR4+0x18], R8 ;  /* 0x00001808ff0075a7 */ /* 0x000ea40008001104 */
[----:B--2---:R-:W-:Y:S05]  /*3120*/  @!P0 BRA `(.L_x_31) ;  /* 0x000000d800c08947 */ /* 0x004fea0003800000 */
.L_x_30:
[----:B------:R-:W-:Y:S05]  /*3130*/  BSYNC.RECONVERGENT B0 ;  /* 0x0000000000007941 */ /* 0x000fea0003800200 */
.L_x_11:
[----:B------:R-:W-:-:S13]  /*3140*/  R2UR UR4, R0 ;  /* 0x00000000000472ca */ /* 0x000fda00000e0000 */
[----:B------:R-:W-:-:S09]  /*3150*/  UISETP.NE.AND UP0, UPT, UR4, 0xc, UPT ;  /* 0x0000000c0400788c */ /* 0x000fd2000bf05270 */
[----:B------:R-:W-:Y:S05]  /*3160*/  BRA.U UP0, `(.L_x_12) ;  /* 0x0000003100287547 */ /* 0x000fea000b800000 */
[----:B------:R-:W-:Y:S01]  /*3170*/  UMOV UR6, 0x400 ;  /* 0x0000040000067882 */ /* 0x000fe20000000000 */
[----:B------:R-:W-:Y:S01]  /*3180*/  UMOV UR4, 0x20 ;  /* 0x0000002000047882 */ /* 0x000fe20000000000 */
[----:B------:R-:W-:Y:S02]  /*3190*/  ULEA UR6, UR16, UR6, 0x18 ;  /* 0x0000000610067291 */ /* 0x000fe4000f8ec0ff */
[----:B------:R-:W-:-:S04]  /*31a0*/  UIADD3 UR4, UPT, UPT, -UR4, 0x100000, URZ ;  /* 0x0010000004047890 */ /* 0x000fc8000fffe1ff */
[----:B------:R-:W-:Y:S02]  /*31b0*/  USHF.L.U32 UR5, UR4, 0xb, URZ ;  /* 0x0000000b04057899 */ /* 0x000fe400080006ff */
[----:B------:R-:W-:Y:S01]  /*31c0*/  USHF.L.U32 UR4, UR4, 0x1, URZ ;  /* 0x0000000104047899 */ /* 0x000fe200080006ff */
[----:B------:R-:W-:Y:S01]  /*31d0*/  ELECT P0, URZ, PT ;  /* 0x0000000000ff782f */ /* 0x000fe20003800000 */
[----:B------:R-:W3:Y:S10]  /*31e0*/  FENCE.VIEW.ASYNC.S ;  /* 0x00000000000073c6 */ /* 0x000ef40000000000 */
[----:B---3--:R3:W4:Y:S01]  /*31f0*/  SYNCS.EXCH.64 URZ, [UR6+0x1c0], UR4 ;  /* 0x0001c00406ff75b2 */ /* 0x0087220008000100 */
[----:B------:R-:W-:Y:S01]  /*3200*/  NOP ;  /* 0x0000000000007918 */ /* 0x000fe20000000000 */
[----:B------:R-:W5:-:S00]  /*3210*/  USETMAXREG.DEALLOC.CTAPOOL 0x30 ;  /* 0x00000030000079c8 */ /* 0x000f4000080e0500 */
[----:B----4-:R-:W-:Y:S01]  /*3220*/  NOP ;  /* 0x0000000000007918 */ /* 0x010fe20000000000 */
[----:B---3--:R-:W-:Y:S01]  /*3230*/  UMOV UR4, 0x40 ;  /* 0x0000004000047882 */ /* 0x008fe20000000000 */
[----:B------:R-:W-:Y:S01]  /*3240*/  UMOV UR5, 0x400 ;  /* 0x0000040000057882 */ /* 0x000fe20000000000 */
[----:B------:R-:W-:Y:S02]  /*3250*/  ULEA UR4, UR16, UR4, 0x18 ;  /* 0x0000000410047291 */ /* 0x000fe4000f8ec0ff */
[----:B------:R-:W-:-:S07]  /*3260*/  ULEA UR5, UR16, UR5, 0x18 ;  /* 0x0000000510057291 */ /* 0x000fce000f8ec0ff */
[----:B-12--5:R-:W1:Y:S02]  /*3270*/  LDS.U8 R4, [UR4] ;  /* 0x00000004ff047984 */ /* 0x026e640008000000 */
[----:B-1----:R-:W-:-:S13]  /*3280*/  ISETP.NE.AND P0, PT, R4, RZ, PT ;  /* 0x000000ff0400720c */ /* 0x002fda0003f05270 */
[----:B------:R-:W-:Y:S05]  /*3290*/  @P0 BRA `(.L_x_32) ;  /* 0x0000000400640947 */ /* 0x000fea0003800000 */
[----:B------:R-:W-:Y:S02]  /*32a0*/  ULOP3.LUT UR4, UR16, 0x1, URZ, 0xc0, !UPT ;  /* 0x0000000110047892 */ /* 0x000fe4000f8ec0ff */
[----:B------:R-:W-:Y:S02]  /*32b0*/  ULOP3.LUT UR6, UR16, 0x1, URZ, 0x3c, !UPT ;  /* 0x0000000110067892 */ /* 0x000fe4000f8e3cff */
[----:B------:R-:W-:-:S09]  /*32c0*/  UISETP.NE.U32.AND UP0, UPT, UR4, 0x1, UPT ;  /* 0x000000010400788c */ /* 0x000fd2000bf05070 */
[----:B------:R-:W-:Y:S05]  /*32d0*/  BRA.U !UP0, `(.L_x_33) ;  /* 0x0000000108d07547 */ /* 0x000fea000b800000 */
[----:B------:R-:W-:Y:S01]  /*32e0*/  ELECT P0, URZ, PT ;  /* 0x0000000000ff782f */ /* 0x000fe20003800000 */
[----:B------:R-:W-:-:S12]  /*32f0*/  BSSY B0, `(.L_x_33) ;  /* 0x0000032000007945 */ /* 0x000fd80003800000 */
[----:B------:R-:W-:Y:S05]  /*3300*/  @!P0 BRA `(.L_x_34) ;  /* 0x0000000000c08947 */ /* 0x000fea0003800000 */
[----:B------:R-:W-:-:S05]  /*3310*/  UMOV UR4, 0x10 ;  /* 0x0000001000047882 */ /* 0x000fca0000000000 */
[----:B------:R-:W-:Y:S04]  /*3320*/  DEPBAR.LE SB1, 0x36 ;  /* 0x00009d800000791a */ /* 0x000fe80000000000 */
[----:B------:R-:W1:Y:S02]  /*3330*/  UTCATOMSWS.2CTA.FIND_AND_SET.ALIGN UP1, UR4, UR4 ;  /* 0x00000004000475e3 */ /* 0x000e640008220800 */
[----:B-1----:R-:W-:Y:S01]  /*3340*/  PLOP3.LUT P0, PT, PT, PT, UP1, 0x80, 0x8 ;  /* 0x000000000008781c */ /* 0x002fe20003f0f018 */
[----:B------:R-:W-:-:S03]  /*3350*/  IMAD.U32 R10, RZ, RZ, UR4 ;  /* 0x00000004ff0a7e24 */ /* 0x000fc6000f8e00ff */
[----:B------:R-:W-:-:S04]  /*3360*/  SEL R4, RZ, 0xffffffff, !P0 ;  /* 0xffffffffff047807 */ /* 0x000fc80004000000 */
[----:B------:R-:W-:-:S13]  /*3370*/  ISETP.NE.AND P0, PT, R4, RZ, PT ;  /* 0x000000ff0400720c */ /* 0x000fda0003f05270 */
[----:B------:R-:W-:Y:S05]  /*3380*/  @P0 BRA `(.L_x_35) ;  /* 0x0000000000240947 */ /* 0x000fea0003800000 */
.L_x_36:
[----:B------:R-:W-:Y:S05]  /*3390*/  NANOSLEEP 0x64 ;  /* 0x000000640000795d */ /* 0x000fea0003800000 */
[----:B------:R-:W-:-:S05]  /*33a0*/  UMOV UR4, 0x10 ;  /* 0x0000001000047882 */ /* 0x000fca0000000000 */
[----:B------:R-:W-:Y:S04]  /*33b0*/  DEPBAR.LE SB1, 0x36 ;  /* 0x00009d800000791a */ /* 0x000fe80000000000 */
[----:B------:R-:W1:Y:S02]  /*33c0*/  UTCATOMSWS.2CTA.FIND_AND_SET.ALIGN UP1, UR4, UR4 ;  /* 0x00000004000475e3 */ /* 0x000e640008220800 */
[----:B-1----:R-:W-:Y:S01]  /*33d0*/  PLOP3.LUT P0, PT, PT, PT, UP1, 0x80, 0x8 ;  /* 0x000000000008781c */ /* 0x002fe20003f0f018 */
[----:B------:R-:W-:-:S03]  /*33e0*/  IMAD.U32 R10, RZ, RZ, UR4 ;  /* 0x00000004ff0a7e24 */ /* 0x000fc6000f8e00ff */
[----:B------:R-:W-:-:S04]  /*33f0*/  SEL R4, RZ, 0xffffffff, !P0 ;  /* 0xffffffffff047807 */ /* 0x000fc80004000000 */
[----:B------:R-:W-:-:S13]  /*3400*/  ISETP.NE.AND P0, PT, R4, RZ, PT ;  /* 0x000000ff0400720c */ /* 0x000fda0003f05270 */
[----:B------:R-:W-:Y:S05]  /*3410*/  @!P0 BRA `(.L_x_36) ;  /* 0xfffffffc00dc8947 */ /* 0x000fea000383ffff */
.L_x_35:
[----:B------:R-:W-:Y:S01]  /*3420*/  IMAD.U32 R8, RZ, RZ, UR16 ;  /* 0x00000010ff087e24 */ /* 0x000fe2000f8e00ff */
[----:B------:R-:W-:Y:S02]  /*3430*/  MOV R9, 0x60 ;  /* 0x0000006000097802 */ /* 0x000fe40000000f00 */
[----:B------:R-:W-:Y:S02]  /*3440*/  MOV R5, 0x58 ;  /* 0x0000005800057802 */ /* 0x000fe40000000f00 */
[C---:B------:R-:W-:Y:S02]  /*3450*/  LEA R9, R8.reuse, R9, 0x18 ;  /* 0x0000000908097211 */ /* 0x040fe400078ec0ff */
[----:B------:R-:W-:-:S03]  /*3460*/  LEA R8, R8, R5, 0x18 ;  /* 0x0000000508087211 */ /* 0x000fc600078ec0ff */
[----:B------:R-:W1:Y:S02]  /*3470*/  LDS R4, [R9] ;  /* 0x0000000009047984 */ /* 0x000e640000000800 */
[----:B-1----:R-:W-:-:S04]  /*3480*/  IMAD.U32 R4, R4, -0x80000000, RZ ;  /* 0x8000000004047824 */ /* 0x002fc800078e00ff */
[----:B------:R-:W1:Y:S02]  /*3490*/  SYNCS.PHASECHK.TRANS64.TRYWAIT P0, [R8+URZ], R4 ;  /* 0x00000004080075a7 */ /* 0x000e6400080011ff */
[----:B-1----:R-:W-:Y:S05]  /*34a0*/  @P0 BRA `(.L_x_37) ;  /* 0x0000000000080947 */ /* 0x002fea0003800000 */
[----:B------:R-:W1:Y:S02]  /*34b0*/  SYNCS.PHASECHK.TRANS64.TRYWAIT P0, [R8+URZ], R4 ;  /* 0x00000004080075a7 */ /* 0x000e6400080011ff */
[----:B-1----:R-:W-:Y:S05]  /*34c0*/  @!P0 BRA `(.L_x_38) ;  /* 0x000000d400f48947 */ /* 0x002fea0003800000 */
.L_x_37:
[----:B------:R-:W-:Y:S01]  /*34d0*/  IMAD.U32 R4, RZ, RZ, UR5 ;  /* 0x00000005ff047e24 */ /* 0x000fe2000f8e00ff */
[----:B-1----:R-:W-:Y:S01]  /*34e0*/  MOV R5, UR6 ;  /* 0x0000000600057c02 */ /* 0x002fe20008000f00 */
[----:B------:R-:W-:Y:S01]  /*34f0*/  HFMA2 R12, -RZ, RZ, 0, 5.9604644775390625e-08 ;  /* 0x00000001ff0c7431 */ /* 0x000fe200000001ff */
[----:B------:R-:W-:Y:S01]  /*3500*/  MOV R11, 0xffff ;  /* 0x0000ffff000b7802 */ /* 0x000fe20000000f00 */
[----:B------:R-:W-:Y:S02]  /*3510*/  VIADD R4, R4, 0x1c8 ;  /* 0x000001c804047836 */ /* 0x000fe40000000000 */
[----:B------:R-:W-:-:S03]  /*3520*/  IMAD.SHL.U32 R7, R10, 0x20, RZ ;  /* 0x000000200a077824 */ /* 0x000fc600078e00ff */
[C---:B------:R-:W-:Y:S02]  /*3530*/  PRMT R4, R5.reuse, 0x654, R4 ;  /* 0x0000065405047816 */ /* 0x040fe40000000004 */
[----:B------:R-:W-:Y:S01]  /*3540*/  PRMT R5, R5, 0x654, R8 ;  /* 0x0000065405057816 */ /* 0x000fe20000000008 */
[----:B------:R-:W-:-:S04]  /*3550*/  IMAD.MOV.U32 R8, RZ, RZ, 0x4 ;  /* 0x00000004ff087424 */ /* 0x000fc800078e00ff */
[----:B------:R1:W-:Y:S01]  /*3560*/  SYNCS.ARRIVE.TRANS64.RED RZ, [R5+URZ], R8 ;  /* 0x0000000805ff79a7 */ /* 0x0003e200080004ff */
[----:B------:R2:W-:Y:S04]  /*3570*/  STS [UR5+0x1c8], R7 ;  /* 0x0001c807ff007988 */ /* 0x0005e80008000805 */
[----:B------:R2:W-:Y:S01]  /*3580*/  STAS [R4.64], R10 ;  /* 0x0000000a04007dbd */ /* 0x0005e2000c0008ff */
[----:B------:R-:W-:Y:S02]  /*3590*/  UMOV UR4, 0x50 ;  /* 0x0000005000047882 */ /* 0x000fe40000000000 */
[----:B------:R-:W-:Y:S01]  /*35a0*/  ULEA UR4, UR16, UR4, 0x18 ;  /* 0x0000000410047291 */ /* 0x000fe2000f8ec0ff */
[----:B-1----:R-:W-:Y:S01]  /*35b0*/  SHF.L.U32 R8, R11, R10, RZ ;  /* 0x0000000a0b087219 */ /* 0x002fe200000006ff */
[----:B------:R-:W-:-:S05]  /*35c0*/  VIADD R11, R10, 0x10 ;  /* 0x000000100a0b7836 */ /* 0x000fca0000000000 */
[----:B------:R-:W-:-:S04]  /*35d0*/  SHF.L.U32 R11, R12, R11, RZ ;  /* 0x0000000b0c0b7219 */ /* 0x000fc800000006ff */
[----:B------:R-:W-:-:S05]  /*35e0*/  LOP3.LUT R8, R11, R8, RZ, 0xfc, !PT ;  /* 0x000000080b087212 */ /* 0x000fca00078efcff */
[----:B------:R2:W-:Y:S04]  /*35f0*/  ATOMS.OR RZ, [UR4], R8 ;  /* 0x00000008ffff798c */ /* 0x0005e8000b000004 */
[----:B------:R2:W-:Y:S02]  /*3600*/  ATOMS.XOR RZ, [R9], R12 ;  /* 0x0000000c09ff738c */ /* 0x0005e40003800000 */
.L_x_34:
[----:B------:R-:W-:Y:S05]  /*3610*/  BSYNC B0 ;  /* 0x0000000000007941 */ /* 0x000fea0003800000 */
.L_x_33:
[----:B------:R-:W-:Y:S05]  /*3620*/  BRA.U UP0, `(.L_x_39) ;  /* 0x0000000100907547 */ /* 0x000fea000b800000 */
[----:B------:R-:W-:Y:S05]  /*3630*/  WARPSYNC.ALL ;  /* 0x0000000000007948 */ /* 0x000fea0003800000 */
[----:B------:R-:W-:Y:S01]  /*3640*/  NOP ;  /* 0x0000000000007918 */ /* 0x000fe20000000000 */
[----:B------:R-:W-:-:S13]  /*3650*/  ELECT P0, URZ, PT ;  /* 0x0000000000ff782f */ /* 0x000fda0003800000 */
[----:B------:R-:W-:Y:S05]  /*3660*/  @!P0 BRA `(.L_x_39) ;  /* 0x0000000000808947 */ /* 0x000fea0003800000 */
[----:B--2---:R-:W-:Y:S01]  /*3670*/  IMAD.U32 R5, RZ, RZ, UR16 ;  /* 0x00000010ff057e24 */ /* 0x004fe2000f8e00ff */
        /* <DEDUP_REMOVED lines=10> */
.L_x_40:
[----:B------:R-:W2:Y:S01]  /*3720*/  LDS R10, [UR5+0x1c8] ;  /* 0x0001c805ff0a7984 */ /* 0x000ea20008000800 */
[----:B-1----:R-:W-:Y:S02]  /*3730*/  IMAD.MOV.U32 R9, RZ, RZ, 0xffff ;  /* 0x0000ffffff097424 */ /* 0x002fe400078e00ff */
[----:B------:R-:W-:-:S03]  /*3740*/  IMAD.MOV.U32 R4, RZ, RZ, 0x1 ;  /* 0x00000001ff047424 */ /* 0x000fc600078e00ff */
[----:B--2---:R-:W-:Y:S02]  /*3750*/  SHF.L.U32 R9, R9, R10, RZ ;  /* 0x0000000a09097219 */ /* 0x004fe400000006ff */
[C---:B------:R-:W-:Y:S01]  /*3760*/  IADD3 R11, PT, PT, R10.reuse, 0x10, RZ ;  /* 0x000000100a0b7810 */ /* 0x040fe20007ffe0ff */
[----:B------:R-:W-:-:S03]  /*3770*/  IMAD.SHL.U32 R10, R10, 0x20, RZ ;  /* 0x000000200a0a7824 */ /* 0x000fc600078e00ff */
[----:B------:R-:W-:Y:S02]  /*3780*/  SHF.L.U32 R8, R4, R11, RZ ;  /* 0x0000000b04087219 */ /* 0x000fe400000006ff */
[----:B------:R1:W-:Y:S01]  /*3790*/  STS [UR5+0x1c8], R10 ;  /* 0x0001c80aff007988 */ /* 0x0003e20008000805 */
[----:B------:R-:W-:Y:S01]  /*37a0*/  UMOV UR4, 0x50 ;  /* 0x0000005000047882 */ /* 0x000fe20000000000 */
[----:B------:R-:W-:Y:S01]  /*37b0*/  LOP3.LUT R9, R8, R9, RZ, 0xfc, !PT ;  /* 0x0000000908097212 */ /* 0x000fe200078efcff */
[----:B------:R-:W-:Y:S01]  /*37c0*/  ULEA UR4, UR16, UR4, 0x18 ;  /* 0x0000000410047291 */ /* 0x000fe2000f8ec0ff */
[----:B------:R-:W-:-:S04]  /*37d0*/  MOV R8, UR6 ;  /* 0x0000000600087c02 */ /* 0x000fc80008000f00 */
[----:B------:R-:W-:-:S04]  /*37e0*/  PRMT R8, R8, 0x654, R5 ;  /* 0x0000065408087816 */ /* 0x000fc80000000005 */
[----:B------:R1:W-:Y:S01]  /*37f0*/  ATOMS.OR RZ, [UR4], R9 ;  /* 0x00000009ffff798c */ /* 0x0003e2000b000004 */
[----:B------:R1:W-:Y:S03]  /*3800*/  SYNCS.ARRIVE.TRANS64.RED.A1T0 RZ, [R8+URZ], RZ ;  /* 0x000000ff08ff79a7 */ /* 0x0003e600081004ff */
[----:B------:R1:W-:Y:S01]  /*3810*/  ATOMS.XOR RZ, [R7], R4 ;  /* 0x0000000407ff738c */ /* 0x0003e20003800000 */
[----:B------:R-:W-:Y:S05]  /*3820*/  BRA `(.L_x_39) ;  /* 0x0000000000107947 */ /* 0x000fea0003800000 */
.L_x_32:
[----:B------:R-:W-:-:S05]  /*3830*/  MOV R4, 0xffffffff ;  /* 0xffffffff00047802 */ /* 0x000fca0000000f00 */
[----:B------:R1:W-:Y:S02]  /*3840*/  STS [UR5+0x1c8], R4 ;  /* 0x0001c804ff007988 */ /* 0x0003e40008000805 */
[----:B-1----:R-:W-:Y:S02]  /*3850*/  MOV R4, 0x3870 ;  /* 0x0000387000047802 */ /* 0x002fe40000000f00 */
[----:B------:R-:W-:Y:S05]  /*3860*/  CALL.REL.NOINC `($__internal_1_$__cuda_sm10x_tcgen05_guardrail_trap_phase_invalid_during_alloc) ;  /* 0x000000e000cc7944 */ /* 0x000fea0003c00000 */
.L_x_39:
[----:B------:R-:W-:Y:S05]  /*3870*/  WARPSYNC.ALL ;  /* 0x0000000000007948 */ /* 0x000fea0003800000 */
[----:B------:R-:W-:Y:S01]  /*3880*/  NOP ;  /* 0x0000000000007918 */ /* 0x000fe20000000000 */
[----:B------:R-:W3:Y:S01]  /*3890*/  S2UR UR14, SR_CTAID.X ;  /* 0x00000000000e79c3 */ /* 0x000ee20000002500 */
[----:B------:R-:W3:Y:S01]  /*38a0*/  LDCU UR4, c[0x0][0x640] ;  /* 0x0000c800ff0477ac */ /* 0x000ee20008000800 */
[----:B------:R-:W4:Y:S06]  /*38b0*/  LDCU.U8 UR6, c[0x0][0x644] ;  /* 0x0000c880ff0677ac */ /* 0x000f2c0008000000 */
[----:B------:R-:W5:Y:S01]  /*38c0*/  S2UR UR24, SR_CgaCtaId ;  /* 0x00000000001879c3 */ /* 0x000f620000008800 */
[----:B------:R-:W1:Y:S01]  /*38d0*/  LDCU.U8 UR9, c[0x0][0x645] ;  /* 0x0000c8a0ff0977ac */ /* 0x000e620008000000 */
[----:B------:R-:W2:Y:S01]  /*38e0*/  LDCU UR8, c[0x0][0x654] ;  /* 0x0000ca80ff0877ac */ /* 0x000ea20008000800 */
[----:B------:R-:W1:Y:S01]  /*38f0*/  LDCU.U8 UR11, c[0x0][0x650] ;  /* 0x0000ca00ff0b77ac */ /* 0x000e620008000000 */
[----:B------:R-:W1:Y:S01]  /*3900*/  LDCU UR7, c[0x0][0x634] ;  /* 0x0000c680ff0777ac */ /* 0x000e620008000800 */
[----:B---3--:R-:W-:Y:S01]  /*3910*/  UIMAD.WIDE.U32 UR4, UR14, UR4, URZ ;  /* 0x000000040e0472a5 */ /* 0x008fe2000f8e00ff */
[----:B------:R-:W3:Y:S03]  /*3920*/  LDCU.U8 UR15, c[0x0][0x639] ;  /* 0x0000c720ff0f77ac */ /* 0x000ee60008000000 */
[----:B------:R-:W-:Y:S01]  /*3930*/  UIADD3 UR4, UPT, UPT, -UR5, UR14, URZ ;  /* 0x0000000e05047290 */ /* 0x000fe2000fffe1ff */
[----:B------:R-:W3:Y:S03]  /*3940*/  LDCU.U8 UR16, c[0x0][0x651] ;  /* 0x0000ca20ff1077ac */ /* 0x000ee60008000000 */
[----:B----4-:R-:W-:-:S03]  /*3950*/  USHF.R.U32.HI UR4, URZ, UR6, UR4 ;  /* 0x00000006ff047299 */ /* 0x010fc60008011604 */
[----:B------:R-:W-:Y:S01]  /*3960*/  UMOV UR6, 0x400 ;  /* 0x0000040000067882 */ /* 0x000fe20000000000 */
[----:B------:R-:W-:Y:S02]  /*3970*/  UIADD3 UR5, UPT, UPT, UR5, UR4, URZ ;  /* 0x0000000405057290 */ /* 0x000fe4000fffe0ff */
[----:B-----5:R-:W-:Y:S01]  /*3980*/  ULEA UR4, UR24, UR6, 0x18 ;  /* 0x0000000618047291 */ /* 0x020fe2000f8ec0ff */
[----:B------:R-:W-:Y:S01]  /*3990*/  BAR.SYNC.DEFER_BLOCKING 0x2, 0x1a0 ;  /* 0x0086800000007b1d */ /* 0x000fe20000010000 */
[----:B-1----:R-:W-:Y:S02]  /*39a0*/  USHF.R.U32.HI UR5, URZ, UR9, UR5 ;  /* 0x00000009ff057299 */ /* 0x002fe40008011605 */
[----:B------:R-:W-:Y:S02]  /*39b0*/  UIADD3 UR6, UPT, UPT, UR4, 0xfc00, URZ ;  /* 0x0000fc0004067890 */ /* 0x000fe4000fffe0ff */
[----:B--2---:R-:W-:Y:S01]  /*39c0*/  UISETP.GE.AND UP0, UPT, UR5, UR8, UPT ;  /* 0x000000080500728c */ /* 0x004fe2000bf06270 */
[----:B------:R-:W1:Y:S01]  /*39d0*/  LDCU UR8, c[0x0][0x63c] ;  /* 0x0000c780ff0877ac */ /* 0x000e620008000800 */
[----:B------:R-:W2:Y:S01]  /*39e0*/  LDCU.U8 UR9, c[0x0][0x638] ;  /* 0x0000c700ff0977ac */ /* 0x000ea20008000000 */
[----:B------:R-:W-:-:S08]  /*39f0*/  UIADD3 UR5, UPT, UPT, -UR5, URZ, URZ ;  /* 0x000000ff05057290 */ /* 0x000fd0000fffe1ff */
[----:B------:R-:W4:Y:S01]  /*3a00*/  @UP0 LDCU UR7, c[0x0][0x64c] ;  /* 0x0000c980ff0707ac */ /* 0x000f220008000800 */
[----:B------:R-:W-:Y:S01]  /*3a10*/  USHF.R.U32.HI UR6, URZ, 0x4, UR6 ;  /* 0x00000004ff067899 */ /* 0x000fe20008011606 */
[----:B------:R-:W5:Y:S01]  /*3a20*/  LDS R4, [UR4+0x1c8] ;  /* 0x0001c804ff047984 */ /* 0x000f620008000800 */
[----:B-1----:R-:W-:Y:S02]  /*3a30*/  UIMAD UR8, UR5, UR8, UR14 ;  /* 0x00000008050872a4 */ /* 0x002fe4000f8e020e */
[----:B------:R-:W-:Y:S02]  /*3a40*/  ULOP3.LUT UR6, UR6, 0x3fc0, URZ, 0xc0, !UPT ;  /* 0x00003fc006067892 */ /* 0x000fe4000f8ec0ff */
[----:B--2---:R-:W-:Y:S01]  /*3a50*/  USEL UR5, UR9, UR11, !UP0 ;  /* 0x0000000b09057287 */ /* 0x004fe2000c000000 */
[----:B------:R-:W1:Y:S01]  /*3a60*/  LDCU UR11, c[0x0][0x60c] ;  /* 0x0000c180ff0b77ac */ /* 0x000e620008000800 */
[----:B------:R-:W-:Y:S02]  /*3a70*/  ULOP3.LUT UR10, UR6, 0x10000, URZ, 0xfc, !UPT ;  /* 0x00010000060a7892 */ /* 0x000fe4000f8efcff */
[----:B----4-:R-:W-:-:S02]  /*3a80*/  UIMAD.WIDE.U32 UR6, UR8, UR7, URZ ;  /* 0x00000007080672a5 */ /* 0x010fc4000f8e00ff */
[----:B------:R-:W-:Y:S02]  /*3a90*/  ULOP3.LUT UR9, UR5, 0xff, URZ, 0xc0, !UPT ;  /* 0x000000ff05097892 */ /* 0x000fe4000f8ec0ff */
[----:B------:R-:W-:-:S03]  /*3aa0*/  IMAD.U32 R5, RZ, RZ, UR10 ;  /* 0x0000000aff057e24 */ /* 0x000fc6000f8e00ff */
[----:B------:R-:W-:Y:S01]  /*3ab0*/  UMOV UR6, UR7 ;  /* 0x0000000700067c82 */ /* 0x000fe20008000000 */
[----:B---3--:R-:W-:Y:S01]  /*3ac0*/  USEL UR7, UR15, UR16, !UP0 ;  /* 0x000000100f077287 */ /* 0x008fe2000c000000 */
[----:B------:R-:W-:Y:S01]  /*3ad0*/  R2UR UR50, R5 ;  /* 0x00000000053272ca */ /* 0x000fe200000e0000 */
[----:B------:R-:W-:Y:S02]  /*3ae0*/  UIADD3 UR5, UPT, UPT, UR8, -UR6, URZ ;  /* 0x8000000608057290 */ /* 0x000fe4000fffe0ff */
[----:B-1----:R-:W-:Y:S02]  /*3af0*/  UISETP.GE.AND UP0, UPT, UR14, UR11, UPT ;  /* 0x0000000b0e00728c */ /* 0x002fe4000bf06270 */
[----:B------:R-:W-:Y:S02]  /*3b00*/  USHF.R.U32.HI UR5, URZ, UR9, UR5 ;  /* 0x00000009ff057299 */ /* 0x000fe40008011605 */
[----:B------:R-:W-:Y:S02]  /*3b10*/  ULOP3.LUT UR7, UR7, 0xff, URZ, 0xc0, !UPT ;  /* 0x000000ff07077892 */ /* 0x000fe4000f8ec0ff */
[----:B------:R-:W-:-:S04]  /*3b20*/  UIADD3 UR5, UPT, UPT, UR6, UR5, URZ ;  /* 0x0000000506057290 */ /* 0x000fc8000fffe0ff */
[----:B------:R-:W-:Y:S01]  /*3b30*/  USHF.R.U32.HI UR5, URZ, UR7, UR5 ;  /* 0x00000007ff057299 */ /* 0x000fe20008011605 */
[----:B-----5:R-:W-:Y:S01]  /*3b40*/  R2UR UR59, R4 ;  /* 0x00000000043b72ca */ /* 0x020fe200000e0000 */
[----:B------:R-:W-:-:S14]  /*3b50*/  BRA.U UP0, `(.L_x_42) ;  /* 0x0000002100b07547 */ /* 0x000fdc000b800000 */
[----:B------:R-:W1:Y:S01]  /*3b60*/  LDCU UR6, c[0x0][0x614] ;  /* 0x0000c280ff0677ac */ /* 0x000e620008000800 */
[----:B------:R-:W2:Y:S01]  /*3b70*/  S2UR UR16, SR_CTAID.X ;  /* 0x00000000001079c3 */ /* 0x000ea20000002500 */
[----:B------:R-:W3:Y:S01]  /*3b80*/  LDCU UR10, c[0x0][0x38c] ;  /* 0x00007180ff0a77ac */ /* 0x000ee20008000800 */
[----:B------:R-:W4:Y:S01]  /*3b90*/  LDCU UR7, c[0x0][0x380] ;  /* 0x00007000ff0777ac */ /* 0x000f220008000800 */
[----:B------:R-:W-:Y:S01]  /*3ba0*/  UMOV UR14, 0x0 ;  /* 0x00000000000e7882 */ /* 0x000fe20000000000 */
[----:B------:R-:W-:Y:S01]  /*3bb0*/  UMOV UR15, 0x1 ;  /* 0x00000001000f7882 */ /* 0x000fe20000000000 */
[----:B-1----:R-:W-:Y:S02]  /*3bc0*/  UIADD3 UR6, UPT, UPT, -UR5, UR6, URZ ;  /* 0x0000000605067290 */ /* 0x002fe4000fffe1ff */
[----:B---3--:R-:W-:Y:S02]  /*3bd0*/  UISETP.GT.AND UP0, UPT, UR10, URZ, UPT ;  /* 0x000000ff0a00728c */ /* 0x008fe4000bf04270 */
[----:B------:R-:W-:-:S02]  /*3be0*/  UIADD3 UR11, UPT, UPT, UR10, -0x1, URZ ;  /* 0xffffffff0a0b7890 */ /* 0x000fc4000fffe0ff */
[----:B----4-:R-:W-:Y:S02]  /*3bf0*/  UIADD3 UR5, UPT, UPT, UR10, -UR7, URZ ;  /* 0x800000070a057290 */ /* 0x010fe4000fffe0ff */
[----:B------:R-:W-:Y:S02]  /*3c00*/  UIADD3 UR7, UPT, UPT, -UR10, URZ, URZ ;  /* 0x000000ff0a077290 */ /* 0x000fe4000fffe1ff */
[----:B------:R-:W-:Y:S02]  /*3c10*/  ULEA UR5, UR6, UR5, 0x8 ;  /* 0x0000000506057291 */ /* 0x000fe4000f8e40ff */
[----:B------:R-:W-:Y:S02]  /*3c20*/  USHF.R.S32.HI UR6, URZ, 0x1f, UR7 ;  /* 0x0000001fff067899 */ /* 0x000fe40008011407 */
[----:B------:R-:W-:Y:S02]  /*3c30*/  UIADD3 UR7, UPT, UPT, -UR5, URZ, URZ ;  /* 0x000000ff05077290 */ /* 0x000fe4000fffe1ff */
[----:B------:R-:W-:-:S02]  /*3c40*/  ULEA.HI UR10, UR6, -UR10, URZ, 0x7 ;  /* 0x8000000a060a7291 */ /* 0x000fc4000f8f38ff */
[----:B------:R-:W-:Y:S02]  /*3c50*/  USHF.R.S32.HI UR6, URZ, 0x1f, UR7 ;  /* 0x0000001fff067899 */ /* 0x000fe40008011407 */
[----:B------:R-:W-:Y:S02]  /*3c60*/  UIADD3 UR8, UPT, UPT, UR5, -0x1, URZ ;  /* 0xffffffff05087890 */ /* 0x000fe4000fffe0ff */
[----:B------:R-:W-:Y:S02]  /*3c70*/  UISETP.GT.AND UP1, UPT, UR5, URZ, UPT ;  /* 0x000000ff0500728c */ /* 0x000fe4000bf24270 */
[----:B------:R-:W-:Y:S02]  /*3c80*/  USHF.R.S32.HI UR9, URZ, 0x1f, UR11 ;  /* 0x0000001fff097899 */ /* 0x000fe4000801140b */
[----:B------:R-:W-:Y:S02]  /*3c90*/  ULEA.HI UR5, UR6, -UR5, URZ, 0x7 ;  /* 0x8000000506057291 */ /* 0x000fe4000f8f38ff */
[----:B------:R-:W-:-:S02]  /*3ca0*/  USHF.R.S32.HI UR7, URZ, 0x1f, UR8 ;  /* 0x0000001fff077899 */ /* 0x000fc40008011408 */
[----:B------:R-:W-:Y:S02]  /*3cb0*/  ULEA.HI UR11, UR9, UR11, URZ, 0x7 ;  /* 0x0000000b090b7291 */ /* 0x000fe4000f8f38ff */
[----:B------:R-:W-:Y:S02]  /*3cc0*/  USHF.R.S32.HI UR5, URZ, 0x7, UR5 ;  /* 0x00000007ff057899 */ /* 0x000fe40008011405 */
[----:B------:R-:W-:Y:S02]  /*3cd0*/  USHF.R.S32.HI UR9, URZ, 0x7, UR10 ;  /* 0x00000007ff097899 */ /* 0x000fe4000801140a */
[----:B------:R-:W-:Y:S02]  /*3ce0*/  ULEA.HI UR6, UR7, UR8, URZ, 0x7 ;  /* 0x0000000807067291 */ /* 0x000fe4000f8f38ff */
[----:B------:R-:W-:Y:S02]  /*3cf0*/  UIADD3 UR7, UPT, UPT, -UR5, URZ, URZ ;  /* 0x000000ff05077290 */ /* 0x000fe4000fffe1ff */
[----:B------:R-:W-:-:S02]  /*3d00*/  @UP0 UIMAD.WIDE UR12, UR11, 0x2000000, UR14 ;  /* 0x020000000b0c08a5 */ /* 0x000fc4000f8e020e */
[----:B------:R-:W-:Y:S02]  /*3d10*/  ULEA.HI.SX32 UR6, UR6, 0x1, 0x19 ;  /* 0x0000000106067891 */ /* 0x000fe4000f8fcaff */
[----:B------:R-:W-:Y:S02]  /*3d20*/  UIADD3 UR5, UPT, UPT, -UR9, URZ, URZ ;  /* 0x000000ff09057290 */ /* 0x000fe4000fffe1ff */
[----:B--2---:R-:W-:-:S03]  /*3d30*/  ULOP3.LUT UR16, UR16, 0x1, URZ, 0xc0, !UPT ;  /* 0x0000000110107892 */ /* 0x004fc6000f8ec0ff */
[----:B------:R-:W-:Y:S02]  /*3d40*/  @!UP1 UMOV UR6, UR7 ;  /* 0x0000000700069c82 */ /* 0x000fe40008000000 */
[----:B------:R-:W-:Y:S02]  /*3d50*/  @UP0 UMOV UR5, UR13 ;  /* 0x0000000d00050c82 */ /* 0x000fe40008000000 */
[----:B------:R-:W-:-:S04]  /*3d60*/  UISETP.LT.AND UP0, UPT, UR6, UR5, UPT ;  /* 0x000000050600728c */ /* 0x000fc8000bf01270 */
[----:B------:R-:W-:Y:S02]  /*3d70*/  USEL UR54, UR6, UR5, UP0 ;  /* 0x0000000506367287 */ /* 0x000fe40008000000 */
[----:B------:R-:W-:-:S09]  /*3d80*/  UISETP.NE.AND UP0, UPT, UR16, URZ, UPT ;  /* 0x000000ff1000728c */ /* 0x000fd2000bf05270 */
[----:B------:R-:W-:Y:S05]  /*3d90*/  BRA.U UP0, `(.L_x_42) ;  /* 0x0000002100207547 */ /* 0x000fea000b800000 */
[----:B------:R-:W1:Y:S02]  /*3da0*/  SYNCS.PHASECHK.TRANS64.TRYWAIT P0, [UR4], RZ ;  /* 0x000000ffff0075a7 */ /* 0x000e640008001104 */
[----:B-1----:R-:W-:Y:S05]  /*3db0*/  @!P0 BRA `(.L_x_43) ;  /* 0x000000cc00e88947 */ /* 0x002fea0003800000 */
.L_x_119:
[----:B------:R-:W2:Y:S01]  /*3dc0*/  SYNCS.PHASECHK.TRANS64.TRYWAIT P0, [UR4+0x20], RZ ;  /* 0x000020ffff0075a7 */ /* 0x000ea20008001104 */
[----:B------:R-:W-:Y:S01]  /*3dd0*/  UIADD3 UR5, UPT, UPT, UR4, 0x14c00, URZ ;  /* 0x00014c0004057890 */ /* 0x000fe2000fffe0ff */
[----:B-1----:R-:W-:Y:S01]  /*3de0*/  IMAD.MOV.U32 R4, RZ, RZ, RZ ;  /* 0x000000ffff047224 */ /* 0x002fe200078e00ff */
[----:B------:R-:W-:Y:S02]  /*3df0*/  UIADD3 UR16, UPT, UPT, UR50, -0x500, URZ ;  /* 0xfffffb0032107890 */ /* 0x000fe4000fffe0ff */
[----:B------:R-:W-:Y:S02]  /*3e00*/  USHF.R.U32.HI UR5, URZ, 0x4, UR5 ;  /* 0x00000004ff057899 */ /* 0x000fe40008011605 */
[C---:B------:R-:W-:Y:S01]  /*3e10*/  R2UR UR32, R4.reuse ;  /* 0x00000000042072ca */ /* 0x040fe200000e0000 */
[----:B------:R-:W-:Y:S01]  /*3e20*/  UIADD3 UR14, UPT, UPT, UR50, -0x400, URZ ;  /* 0xfffffc00320e7890 */ /* 0x000fe2000fffe0ff */
[C---:B------:R-:W-:Y:S01]  /*3e30*/  R2UR UR31, R4.reuse ;  /* 0x00000000041f72ca */ /* 0x040fe200000e0000 */
[----:B------:R-:W-:Y:S01]  /*3e40*/  ULOP3.LUT UR8, UR5, 0x3fc0, URZ, 0xc0, !UPT ;  /* 0x00003fc005087892 */ /* 0x000fe2000f8ec0ff */
[C---:B------:R-:W-:Y:S01]  /*3e50*/  R2UR UR29, R4.reuse ;  /* 0x00000000041d72ca */ /* 0x040fe200000e0000 */
[----:B------:R-:W-:Y:S01]  /*3e60*/  UIADD3 UR12, UPT, UPT, UR50, -0x300, URZ ;  /* 0xfffffd00320c7890 */ /* 0x000fe2000fffe0ff */
[C---:B------:R-:W-:Y:S01]  /*3e70*/  R2UR UR27, R4.reuse ;  /* 0x00000000041b72ca */ /* 0x040fe200000e0000 */
[----:B------:R-:W-:Y:S01]  /*3e80*/  ULOP3.LUT UR8, UR8, 0x10000, URZ, 0xfc, !UPT ;  /* 0x0001000008087892 */ /* 0x000fe2000f8efcff */
[----:B------:R-:W-:Y:S01]  /*3e90*/  R2UR UR26, R4 ;  /* 0x00000000041a72ca */ /* 0x000fe200000e0000 */
[----:B------:R-:W-:-:S02]  /*3ea0*/  UIADD3 UR10, UPT, UPT, UR50, -0x200, URZ ;  /* 0xfffffe00320a7890 */ /* 0x000fc4000fffe0ff */
[----:B------:R-:W-:Y:S01]  /*3eb0*/  UIADD3 UR6, UPT, UPT, UR50, -0x100, URZ ;  /* 0xffffff0032067890 */ /* 0x000fe2000fffe0ff */
[----:B------:R-:W-:Y:S01]  /*3ec0*/  UMOV UR42, 0x0 ;  /* 0x00000000002a7882 */ /* 0x000fe20000000000 */
        /* <DEDUP_REMOVED lines=9> */
[----:B------:R-:W-:Y:S01]  /*3f60*/  UIADD3 UR5, UPT, UPT, UR4, 0x100, URZ ;  /* 0x0000010004057890 */ /* 0x000fe2000fffe0ff */
[----:B------:R-:W-:Y:S01]  /*3f70*/  UMOV UR33, 0x3 ;  /* 0x0000000300217882 */ /* 0x000fe20000000000 */
[----:B------:R-:W-:Y:S01]  /*3f80*/  UMOV UR17, 0xc0004010 ;  /* 0xc000401000117882 */ /* 0x000fe20000000000 */
[----:B------:R-:W-:Y:S01]  /*3f90*/  UIADD3 UR24, UPT, UPT, UR8, 0x80, URZ ;  /* 0x0000008008187890 */ /* 0x000fe2000fffe0ff */
[----:B------:R-:W-:Y:S01]  /*3fa0*/  UMOV UR15, 0xc0004010 ;  /* 0xc0004010000f7882 */ /* 0x000fe20000000000 */
[----:B------:R-:W-:Y:S01]  /*3fb0*/  UIADD3 UR22, UPT, UPT, UR8, 0x100, URZ ;  /* 0x0000010008167890 */ /* 0x000fe2000fffe0ff */
[----:B------:R-:W-:Y:S01]  /*3fc0*/  UMOV UR13, 0xc0004010 ;  /* 0xc0004010000d7882 */ /* 0x000fe20000000000 */
[----:B------:R-:W-:Y:S01]  /*3fd0*/  UIADD3 UR20, UPT, UPT, UR8, 0x180, URZ ;  /* 0x0000018008147890 */ /* 0x000fe2000fffe0ff */
[----:B------:R-:W-:Y:S01]  /*3fe0*/  UMOV UR11, 0xc0004010 ;  /* 0xc0004010000b7882 */ /* 0x000fe20000000000 */
[----:B------:R-:W-:Y:S01]  /*3ff0*/  UIADD3 UR18, UPT, UPT, UR8, 0x200, URZ ;  /* 0x0000020008127890 */ /* 0x000fe2000fffe0ff */
[----:B------:R-:W-:Y:S01]  /*4000*/  UMOV UR7, 0xc0004010 ;  /* 0xc000401000077882 */ /* 0x000fe20000000000 */
[----:B------:R-:W-:Y:S01]  /*4010*/  UMOV UR9, 0xc0004010 ;  /* 0xc000401000097882 */ /* 0x000fe20000000000 */
[----:B------:R-:W-:Y:S01]  /*4020*/  UMOV UR25, 0xc0004010 ;  /* 0xc000401000197882 */ /* 0x000fe20000000000 */
[----:B------:R-:W-:Y:S01]  /*4030*/  UMOV UR23, 0xc0004010 ;  /* 0xc000401000177882 */ /* 0x000fe20000000000 */
[----:B------:R-:W-:Y:S01]  /*4040*/  UMOV UR21, 0xc0004010 ;  /* 0xc000401000157882 */ /* 0x000fe20000000000 */
[----:B------:R-:W-:Y:S01]  /*4050*/  UMOV UR19, 0xc0004010 ;  /* 0xc000401000137882 */ /* 0x000fe20000000000 */
[----:B--2---:R-:W-:Y:S05]  /*4060*/  @!P0 BRA `(.L_x_44) ;  /* 0x000000cc00548947 */ /* 0x004fea0003800000 */
.L_x_121:
[----:B------:R2:W-:Y:S01]  /*4070*/  UTCHMMA.2CTA gdesc[UR16], gdesc[UR8], tmem[UR32], tmem[UR42], idesc[UR43], !UPT ;  /* 0x00ff2a08100075ea */ /* 0x0005e2000fa00020 */
[----:B------:R3:W-:Y:S01]  /*4080*/  UTCHMMA.2CTA gdesc[UR14], gdesc[UR24], tmem[UR31], tmem[UR40], idesc[UR41], UPT ;  /* 0x00ff28180e0075ea */ /* 0x0007e2000ba0001f */
[----:B------:R4:W-:Y:S01]  /*4090*/  UTCHMMA.2CTA gdesc[UR12], gdesc[UR22], tmem[UR29], tmem[UR38], idesc[UR39], UPT ;  /* 0x00ff26160c0075ea */ /* 0x0009e2000ba0001d */
[----:B------:R5:W-:Y:S01]  /*40a0*/  UTCHMMA.2CTA gdesc[UR10], gdesc[UR20], tmem[UR27], tmem[UR36], idesc[UR37], UPT ;  /* 0x00ff24140a0075ea */ /* 0x000be2000ba0001b */
[----:B------:R1:W-:Y:S01]  /*40b0*/  UTCHMMA.2CTA gdesc[UR6], gdesc[UR18], tmem[UR26], tmem[UR34], idesc[UR35], UPT ;  /* 0x00ff2212060075ea */ /* 0x0003e2000ba0001a */
[----:B------:R1:W-:Y:S01]  /*40c0*/  UTCBAR.2CTA.MULTICAST [UR5], URZ, UR33 ;  /* 0x000000ff050073e9 */ /* 0x0003e20008200821 */
[----:B------:R-:W1:Y:S01]  /*40d0*/  SYNCS.PHASECHK.TRANS64.TRYWAIT P0, [UR4+0x8], RZ ;  /* 0x000008ffff0075a7 */ /* 0x000e620008001104 */
[----:B------:R-:W-:Y:S01]  /*40e0*/  R2UR UR52, R6 ;  /* 0x00000000063472ca */ /* 0x000fe200000e0000 */
[----:B-1----:R-:W-:Y:S01]  /*40f0*/  IMAD.MOV.U32 R4, RZ, RZ, 0x80 ;  /* 0x00000080ff047424 */ /* 0x002fe200078e00ff */
[----:B------:R-:W-:Y:S02]  /*4100*/  UIADD3 UR48, UPT, UPT, UR50, 0x100, URZ ;  /* 0x0000010032307890 */ /* 0x000fe4000fffe0ff */
[----:B------:R-:W-:-:S02]  /*4110*/  UIADD3 UR46, UPT, UPT, UR50, 0x200, URZ ;  /* 0x00000200322e7890 */ /* 0x000fc4000fffe0ff */
[C---:B------:R-:W-:Y:S01]  /*4120*/  R2UR UR30, R4.reuse ;  /* 0x00000000041e72ca */ /* 0x040fe200000e0000 */
[----:B------:R-:W-:Y:S01]  /*4130*/  UIADD3 UR44, UPT, UPT, UR50, 0x300, URZ ;  /* 0x00000300322c7890 */ /* 0x000fe2000fffe0ff */
[C---:B------:R-:W-:Y:S01]  /*4140*/  R2UR UR28, R4.reuse ;  /* 0x00000000041c72ca */ /* 0x040fe200000e0000 */
[----:B------:R-:W-:Y:S01]  /*4150*/  UMOV UR51, 0xc0004010 ;  /* 0xc000401000337882 */ /* 0x000fe20000000000 */
[----:B------:R-:W-:Y:S01]  /*4160*/  UMOV UR49, 0xc0004010 ;  /* 0xc000401000317882 */ /* 0x000fe20000000000 */
[----:B------:R-:W-:Y:S01]  /*4170*/  UMOV UR47, 0xc0004010 ;  /* 0xc0004010002f7882 */ /* 0x000fe20000000000 */
[----:B------:R-:W-:Y:S01]  /*4180*/  UMOV UR45, 0xc0004010 ;  /* 0xc0004010002d7882 */ /* 0x000fe20000000000 */
[----:B--2---:R-:W-:Y:S01]  /*4190*/  UIADD3 UR42, UPT, UPT, UR50, 0x400, URZ ;  /* 0x00000400322a7890 */ /* 0x004fe2000fffe0ff */
[C---:B---3--:R-:W-:Y:S01]  /*41a0*/  R2UR UR15, R4.reuse ;  /* 0x00000000040f72ca */ /* 0x048fe200000e0000 */
[----:B------:R-:W-:Y:S01]  /*41b0*/  UMOV UR32, 0x0 ;  /* 0x0000000000207882 */ /* 0x000fe20000000000 */
[C---:B----4-:R-:W-:Y:S01]  /*41c0*/  R2UR UR13, R4.reuse ;  /* 0x00000000040d72ca */ /* 0x050fe200000e0000 */
[----:B-----5:R-:W-:Y:S01]  /*41d0*/  UMOV UR36, 0x0 ;  /* 0x0000000000247882 */ /* 0x020fe20000000000 */
[----:B------:R-:W-:Y:S01]  /*41e0*/  R2UR UR12, R4 ;  /* 0x00000000040c72ca */ /* 0x000fe200000e0000 */
[----:B------:R-:W-:Y:S01]  /*41f0*/  UMOV UR37, 0x10200490 ;  /* 0x1020049000257882 */ /* 0x000fe20000000000 */
[----:B------:R-:W-:Y:S01]  /*4200*/  UMOV UR34, 0x0 ;  /* 0x0000000000227882 */ /* 0x000fe20000000000 */
[----:B------:R-:W-:Y:S01]  /*4210*/  UMOV UR35, 0x10200490 ;  /* 0x1020049000237882 */ /* 0x000fe20000000000 */
[----:B------:R-:W-:Y:S01]  /*4220*/  UMOV UR33, 0x10200490 ;  /* 0x1020049000217882 */ /* 0x000fe20000000000 */
[----:B------:R-:W-:Y:S01]  /*4230*/  UMOV UR26, 0x0 ;  /* 0x00000000001a7882 */ /* 0x000fe20000000000 */
[----:B------:R-:W-:Y:S01]  /*4240*/  UMOV UR27, 0x10200490 ;  /* 0x10200490001b7882 */ /* 0x000fe20000000000 */
[----:B------:R-:W-:-:S02]  /*4250*/  UIADD3 UR11, UPT, UPT, UR4, 0x108, URZ ;  /* 0x00000108040b7890 */ /* 0x000fc4000fffe0ff */
[----:B------:R-:W-:Y:S02]  /*4260*/  UIADD3 UR10, UPT, UPT, UR4, 0x90, URZ ;  /* 0x00000090040a7890 */ /* 0x000fe4000fffe0ff */
[----:B------:R-:W-:Y:S01]  /*4270*/  ULOP3.LUT UR5, UR52, 0xffff, URZ, 0xc0, !UPT ;  /* 0x0000ffff34057892 */ /* 0x000fe2000f8ec0ff */
[----:B------:R-:W-:Y:S01]  /*4280*/  UMOV UR16, 0x0 ;  /* 0x0000000000107882 */ /* 0x000fe20000000000 */
[----:B------:R-:W-:Y:S01]  /*4290*/  UMOV UR17, 0x10200490 ;  /* 0x1020049000117882 */ /* 0x000fe20000000000 */
[----:B------:R-:W-:Y:S01]  /*42a0*/  UMOV UR29, 0x3 ;  /* 0x00000003001d7882 */ /* 0x000fe20000000000 */
[----:B------:R-:W-:Y:S01]  /*42b0*/  UMOV UR43, 0xc0004010 ;  /* 0xc0004010002b7882 */ /* 0x000fe20000000000 */
[----:B------:R-:W-:Y:S07]  /*42c0*/  @!P0 BRA `(.L_x_45) ;  /* 0x000000c800d48947 */ /* 0x000fee0003800000 */
.L_x_123:
[----:B------:R2:W-:Y:S01]  /*42d0*/  UTCHMMA.2CTA gdesc[UR50], gdesc[UR8], tmem[UR30], tmem[UR36], idesc[UR37], !UPT ;  /* 0x00ff2408320075ea */ /* 0x0005e2000fa0001e */
[----:B------:R2:W-:Y:S01]  /*42e0*/  UTCHMMA.2CTA gdesc[UR48], gdesc[UR24], tmem[UR28], tmem[UR34], idesc[UR35], UPT ;  /* 0x00ff2218300075ea */ /* 0x0005e2000ba0001c */
[----:B------:R2:W-:Y:S01]  /*42f0*/  UTCHMMA.2CTA gdesc[UR46], gdesc[UR22], tmem[UR15], tmem[UR32], idesc[UR33], UPT ;  /* 0x00ff20162e0075ea */ /* 0x0005e2000ba0000f */
[----:B------:R2:W-:Y:S01]  /*4300*/  UTCHMMA.2CTA gdesc[UR44], gdesc[UR20], tmem[UR13], tmem[UR26], idesc[UR27], UPT ;  /* 0x00ff1a142c0075ea */ /* 0x0005e2000ba0000d */
[----:B------:R2:W-:Y:S01]  /*4310*/  UTCHMMA.2CTA gdesc[UR42], gdesc[UR18], tmem[UR12], tmem[UR16], idesc[UR17], UPT ;  /* 0x00ff10122a0075ea */ /* 0x0005e2000ba0000c */
[----:B------:R2:W-:Y:S01]  /*4320*/  UTCBAR.2CTA.MULTICAST [UR11], URZ, UR29 ;  /* 0x000000ff0b0073e9 */ /* 0x0005e2000820081d */
[----:B------:R2:W-:Y:S01]  /*4330*/  UTCBAR.2CTA.MULTICAST [UR10], URZ, UR5 ;  /* 0x000000ff0a0073e9 */ /* 0x0005e20008200805 */
[----:B------:R-:W-:Y:S02]  /*4340*/  UISETP.GE.AND UP0, UPT, UR54, 0x2, UPT ;  /* 0x000000023600788c */ /* 0x000fe4000bf06270 */
[----:B------:R-:W-:Y:S01]  /*4350*/  UIADD3 UR56, UPT, UPT, UR4, 0x20, URZ ;  /* 0x0000002004387890 */ /* 0x000fe2000fffe0ff */
[----:B------:R-:W-:Y:S01]  /*4360*/  UMOV UR6, 0x1 ;  /* 0x0000000100067882 */ /* 0x000fe20000000000 */
[----:B------:R-:W-:Y:S01]  /*4370*/  UMOV UR55, URZ ;  /* 0x000000ff00377c82 */ /* 0x000fe20008000000 */
[----:B------:R-:W-:Y:S01]  /*4380*/  UMOV UR7, URZ ;  /* 0x000000ff00077c82 */ /* 0x000fe20008000000 */
[----:B------:R-:W-:-:S03]  /*4390*/  UMOV UR14, URZ ;  /* 0x000000ff000e7c82 */ /* 0x000fc60008000000 */
[----:B------:R-:W-:Y:S05]  /*43a0*/  BRA.U !UP0, `(.L_x_46) ;  /* 0x0000000d08ec7547 */ /* 0x000fea000b800000 */
[----:B--2---:R-:W-:Y:S01]  /*43b0*/  R2UR UR5, R6 ;  /* 0x00000000060572ca */ /* 0x004fe200000e0000 */
[----:B------:R-:W-:Y:S02]  /*43c0*/  HFMA2 R12, -RZ, RZ, 0, 2.002716064453125e-05 ;  /* 0x00000150ff0c7431 */ /* 0x000fe400000001ff */
[----:B------:R-:W-:Y:S02]  /*43d0*/  IMAD.MOV.U32 R13, RZ, RZ, 0xf0 ;  /* 0x000000f0ff0d7424 */ /* 0x000fe400078e00ff */
[----:B------:R-:W-:Y:S02]  /*43e0*/  HFMA2 R8, -RZ, RZ, 0, 7.62939453125e-06 ;  /* 0x00000080ff087431 */ /* 0x000fe400000001ff */
[----:B------:R-:W-:Y:S01]  /*43f0*/  IMAD.MOV.U32 R11, RZ, RZ, 0xf8 ;  /* 0x000000f8ff0b7424 */ /* 0x000fe200078e00ff */
[----:B------:R-:W-:Y:S01]  /*4400*/  MOV R10, 0x150 ;  /* 0x00000150000a7802 */ /* 0x000fe20000000f00 */
[----:B------:R-:W-:Y:S01]  /*4410*/  IMAD.MOV.U32 R9, RZ, RZ, 0x80 ;  /* 0x00000080ff097424 */ /* 0x000fe200078e00ff */
[----:B------:R-:W-:Y:S01]  /*4420*/  MOV R5, 0x80 ;  /* 0x0000008000057802 */ /* 0x000fe20000000f00 */
[----:B------:R-:W-:Y:S01]  /*4430*/  IMAD.MOV.U32 R7, RZ, RZ, 0x80 ;  /* 0x00000080ff077424 */ /* 0x000fe200078e00ff */
[----:B------:R-:W-:Y:S01]  /*4440*/  UIADD3 UR54, UPT, UPT, -UR54, URZ, URZ ;  /* 0x000000ff36367290 */ /* 0x000fe2000fffe1ff */
[----:B-1----:R-:W-:Y:S01]  /*4450*/  IMAD.MOV.U32 R4, RZ, RZ, 0x80 ;  /* 0x00000080ff047424 */ /* 0x002fe200078e00ff */
[----:B------:R-:W-:Y:S01]  /*4460*/  UMOV UR6, 0x1 ;  /* 0x0000000100067882 */ /* 0x000fe20000000000 */
[----:B------:R-:W-:Y:S01]  /*4470*/  UMOV UR14, URZ ;  /* 0x000000ff000e7c82 */ /* 0x000fe20008000000 */
[----:B------:R-:W-:Y:S01]  /*4480*/  UMOV UR7, URZ ;  /* 0x000000ff00077c82 */ /* 0x000fe20008000000 */
[----:B------:R-:W-:Y:S01]  /*4490*/  UMOV UR55, URZ ;  /* 0x000000ff00377c82 */ /* 0x000fe20008000000 */
[----:B------:R-:W-:Y:S01]  /*44a0*/  UMOV UR76, 0x0 ;  /* 0x00000000004c7882 */ /* 0x000fe20000000000 */
[----:B------:R-:W-:Y:S01]  /*44b0*/  UMOV UR77, 0x10150490 ;  /* 0x10150490004d7882 */ /* 0x000fe20000000000 */
[----:B------:R-:W-:Y:S01]  /*44c0*/  UMOV UR74, 0x0 ;  /* 0x00000000004a7882 */ /* 0x000fe20000000000 */
[----:B------:R-:W-:Y:S01]  /*44d0*/  UMOV UR75, 0x10150490 ;  /* 0x10150490004b7882 */ /* 0x000fe20000000000 */
[----:B------:R-:W-:Y:S01]  /*44e0*/  UMOV UR72, 0x0 ;  /* 0x0000000000487882 */ /* 0x000fe20000000000 */
[----:B------:R-:W-:Y:S01]  /*44f0*/  UMOV UR73, 0x10150490 ;  /* 0x1015049000497882 */ /* 0x000fe20000000000 */
[----:B------:R-:W-:-:S02]  /*4500*/  ULOP3.LUT UR58, UR5, 0xffff, URZ, 0xc0, !UPT ;  /* 0x0000ffff053a7892 */ /* 0x000fc4000f8ec0ff */
[----:B------:R-:W-:Y:S01]  /*4510*/  ULOP3.LUT UR57, UR5, 0xffff, URZ, 0xc0, !UPT ;  /* 0x0000ffff05397892 */ /* 0x000fe2000f8ec0ff */
        /* <DEDUP_REMOVED lines=11> */
[----:B------:R-:W-:-:S05]  /*45d0*/  UMOV UR61, 0x10200490 ;  /* 0x10200490003d7882 */ /* 0x000fca0000000000 */
.L_x_53:
[----:B---3--:R-:W-:Y:S02]  /*45e0*/  USHF.L.U32 UR5, UR14, 0x1f, URZ ;  /* 0x0000001f0e057899 */ /* 0x008fe400080006ff */
[----:B------:R-:W-:Y:S04]  /*45f0*/  ULEA UR41, UR6, UR56, 0x3 ;  /* 0x0000003806297291 */ /* 0x000fe8000f8e18ff */
[----:B------:R-:W-:Y:S05]  /*4600*/  MOV R14, UR5 ;  /* 0x00000005000e7c02 */ /* 0x000fea0008000f00 */
[----:B------:R-:W1:Y:S02]  /*4610*/  SYNCS.PHASECHK.TRANS64.TRYWAIT P0, [UR41], R14 ;  /* 0x0000000eff0075a7 */ /* 0x000e640008001129 */
[----:B-1----:R-:W-:Y:S05]  /*4620*/  @!P0 BRA `(.L_x_47) ;  /* 0x000000c800148947 */ /* 0x002fea0003800000 */
.L_x_125:
[----:B------:R-:W-:Y:S02]  /*4630*/  USHF.L.U32 UR22, UR55, 0x1f, URZ ;  /* 0x0000001f37167899 */ /* 0x000fe400080006ff */
[----:B------:R-:W-:Y:S02]  /*4640*/  UIMAD UR5, UR6, 0x2800, UR4 ;  /* 0x00002800060578a4 */ /* 0x000fe4000f8e0204 */
[----:B------:R-:W-:Y:S02]  /*4650*/  UISETP.NE.U32.AND UP0, UPT, UR7, URZ, UPT ;  /* 0x000000ff0700728c */ /* 0x000fe4000bf05070 */
[----:B-1----:R-:W-:Y:S01]  /*4660*/  MOV R14, UR22 ;  /* 0x00000016000e7c02 */ /* 0x002fe20008000f00 */
[----:B------:R-:W-:Y:S03]  /*4670*/  UIADD3 UR5, UPT, UPT, UR5, 0x14c00, URZ ;  /* 0x00014c0005057890 */ /* 0x000fe6000fffe0ff */
[----:B------:R-:W1:Y:S01]  /*4680*/  SYNCS.PHASECHK.TRANS64.TRYWAIT P0, [UR4+0x110], R14 ;  /* 0x0001100eff0075a7 */ /* 0x000e620008001104 */
[----:B------:R-:W-:Y:S01]  /*4690*/  USHF.R.U32.HI UR5, URZ, 0x4, UR5 ;  /* 0x00000004ff057899 */ /* 0x000fe20008011605 */
[----:B-1----:R-:W-:Y:S11]  /*46a0*/  @!P0 BRA `(.L_x_48) ;  /* 0x000000c800148947 */ /* 0x002ff60003800000 */
.L_x_127:
[----:B------:R-:W-:Y:S01]  /*46b0*/  ULOP3.LUT UR5, UR5, 0x3fc0, URZ, 0xc0, !UPT ;  /* 0x00003fc005057892 */ /* 0x000fe2000f8ec0ff */
[----:B-1----:R-:W-:Y:S01]  /*46c0*/  IMAD.MOV.U32 R14, RZ, RZ, 0x40 ;  /* 0x00000040ff0e7424 */ /* 0x002fe200078e00ff */
[----:B------:R-:W-:Y:S01]  /*46d0*/  UMOV UR12, 0x0 ;  /* 0x00000000000c7882 */ /* 0x000fe20000000000 */
[----:B------:R-:W-:Y:S01]  /*46e0*/  IMAD.MOV.U32 R15, RZ, RZ, 0x48 ;  /* 0x00000048ff0f7424 */ /* 0x000fe200078e00ff */
[----:B------:R-:W-:Y:S02]  /*46f0*/  ULOP3.LUT UR10, UR5, 0x80000, URZ, 0xfc, !UPT ;  /* 0x00080000050a7892 */ /* 0x000fe4000f8efcff */
[----:B------:R-:W-:Y:S01]  /*4700*/  R2UR UR8, R14 ;  /* 0x000000000e0872ca */ /* 0x000fe200000e0000 */
[----:B------:R-:W-:Y:S01]  /*4710*/  UMOV UR13, 0x10150490 ;  /* 0x10150490000d7882 */ /* 0x000fe20000000000 */
[----:B------:R-:W-:Y:S01]  /*4720*/  R2UR UR5, R15 ;  /* 0x000000000f0572ca */ /* 0x000fe200000e0000 */
[----:B------:R-:W-:Y:S01]  /*4730*/  IMAD.MOV.U32 R14, RZ, RZ, 0x100 ;  /* 0x00000100ff0e7424 */ /* 0x000fe200078e00ff */
[----:B------:R-:W-:Y:S01]  /*4740*/  UIADD3 UR38, UPT, UPT, UR10, 0x10, URZ ;  /* 0x000000100a267890 */ /* 0x000fe2000fffe0ff */
[----:B------:R-:W-:Y:S01]  /*4750*/  IMAD.MOV.U32 R15, RZ, RZ, 0x100 ;  /* 0x00000100ff0f7424 */ /* 0x000fe200078e00ff */
[----:B------:R-:W-:Y:S01]  /*4760*/  UMOV UR11, 0x4080 ;  /* 0x00004080000b7882 */ /* 0x000fe20000000000 */
[----:B------:R-:W-:Y:S01]  /*4770*/  UMOV UR39, 0x4080 ;  /* 0x0000408000277882 */ /* 0x000fe20000000000 */
[----:B------:R-:W-:Y:S01]  /*4780*/  R2UR UR7, R14 ;  /* 0x000000000e0772ca */ /* 0x000fe200000e0000 */
[----:B------:R-:W-:Y:S01]  /*4790*/  IMAD.U32 R14, RZ, RZ, UR22 ;  /* 0x00000016ff0e7e24 */ /* 0x000fe2000f8e00ff */
[----:B------:R-:W-:Y:S01]  /*47a0*/  R2UR UR9, R15 ;  /* 0x000000000f0972ca */ /* 0x000fe200000e0000 */
[----:B------:R-:W-:Y:S01]  /*47b0*/  IMAD.MOV.U32 R15, RZ, RZ, 0x50 ;  /* 0x00000050ff0f7424 */ /* 0x000fe200078e00ff */
[----:B------:R-:W-:Y:S01]  /*47c0*/  UIADD3 UR36, UPT, UPT, UR10, 0x20, URZ ;  /* 0x000000200a247890 */ /* 0x000fe2000fffe0ff */
[----:B------:R-:W-:Y:S01]  /*47d0*/  UMOV UR16, 0x0 ;  /* 0x0000000000107882 */ /* 0x000fe20000000000 */
[----:B------:R-:W-:Y:S01]  /*47e0*/  UMOV UR17, 0x10150490 ;  /* 0x1015049000117882 */ /* 0x000fe20000000000 */
[----:B------:R-:W-:Y:S01]  /*47f0*/  UMOV UR37, 0x4080 ;  /* 0x0000408000257882 */ /* 0x000fe20000000000 */
[----:B------:R-:W-:Y:S01]  /*4800*/  UIADD3 UR34, UPT, UPT, UR10, 0x30, URZ ;  /* 0x000000300a227890 */ /* 0x000fe2000fffe0ff */
[----:B------:R-:W-:Y:S01]  /*4810*/  UMOV UR35, 0x4080 ;  /* 0x0000408000237882 */ /* 0x000fe20000000000 */
[----:B------:R-:W-:Y:S03]  /*4820*/  UIADD3 UR32, UPT, UPT, UR10, 0x40, URZ ;  /* 0x000000400a207890 */ /* 0x000fe6000fffe0ff */
[----:B------:R-:W-:Y:S01]  /*4830*/  UTCHMMA.2CTA tmem[UR8], gdesc[UR10], tmem[UR7], tmem[UR12], idesc[UR13], UP0 ;  /* 0x00ff0c0a080079ea */ /* 0x000fe20008200007 */
[----:B------:R-:W-:Y:S01]  /*4840*/  UIADD3 UR30, UPT, UPT, UR10, 0x50, URZ ;  /* 0x000000500a1e7890 */ /* 0x000fe2000fffe0ff */
[----:B------:R1:W-:Y:S01]  /*4850*/  UTCHMMA.2CTA tmem[UR5], gdesc[UR38], tmem[UR9], tmem[UR12], idesc[UR13], UPT ;  /* 0x00ff0c26050079ea */ /* 0x0003e2000ba00009 */
[----:B------:R-:W-:Y:S01]  /*4860*/  UMOV UR33, 0x4080 ;  /* 0x0000408000217882 */ /* 0x000fe20000000000 */
[----:B------:R-:W-:Y:S01]  /*4870*/  UMOV UR31, 0x4080 ;  /* 0x00004080001f7882 */ /* 0x000fe20000000000 */
[----:B-1----:R-:W-:Y:S01]  /*4880*/  R2UR UR12, R15 ;  /* 0x000000000f0c72ca */ /* 0x002fe200000e0000 */
[----:B------:R-:W-:Y:S05]  /*4890*/  IMAD.MOV.U32 R15, RZ, RZ, 0x100 ;  /* 0x00000100ff0f7424 */ /* 0x000fea00078e00ff */
[----:B------:R-:W-:Y:S01]  /*48a0*/  R2UR UR7, R15 ;  /* 0x000000000f0772ca */ /* 0x000fe200000e0000 */
[----:B------:R-:W-:Y:S05]  /*48b0*/  HFMA2 R15, -RZ, RZ, 0, 5.245208740234375e-06 ;  /* 0x00000058ff0f7431 */ /* 0x000fea00000001ff */
[----:B------:R-:W-:Y:S01]  /*48c0*/  R2UR UR8, R15 ;  /* 0x000000000f0872ca */ /* 0x000fe200000e0000 */
[----:B------:R-:W-:Y:S06]  /*48d0*/  IMAD.MOV.U32 R15, RZ, RZ, 0x100 ;  /* 0x00000100ff0f7424 */ /* 0x000fec00078e00ff */
[----:B------:R1:W-:Y:S01]  /*48e0*/  UTCHMMA.2CTA tmem[UR12], gdesc[UR36], tmem[UR7], tmem[UR16], idesc[UR17], UPT ;  /* 0x00ff10240c0079ea */ /* 0x0003e2000ba00007 */
[----:B------:R-:W-:Y:S01]  /*48f0*/  R2UR UR5, R15 ;  /* 0x000000000f0572ca */ /* 0x000fe200000e0000 */
[----:B------:R-:W-:Y:S05]  /*4900*/  IMAD.MOV.U32 R15, RZ, RZ, 0x60 ;  /* 0x00000060ff0f7424 */ /* 0x000fea00078e00ff */
[----:B------:R-:W-:Y:S01]  /*4910*/  R2UR UR9, R15 ;  /* 0x000000000f0972ca */ /* 0x000fe200000e0000 */
[----:B------:R-:W-:Y:S06]  /*4920*/  IMAD.MOV.U32 R15, RZ, RZ, 0x100 ;  /* 0x00000100ff0f7424 */ /* 0x000fec00078e00ff */
[----:B------:R2:W-:Y:S01]  /*4930*/  UTCHMMA.2CTA tmem[UR8], gdesc[UR34], tmem[UR5], tmem[UR16], idesc[UR17], UPT ;  /* 0x00ff1022080079ea */ /* 0x0005e2000ba00005 */
[----:B-1----:R-:W-:Y:S01]  /*4940*/  R2UR UR7, R15 ;  /* 0x000000000f0772ca */ /* 0x002fe200000e0000 */
[----:B------:R-:W-:Y:S05]  /*4950*/  HFMA2 R15, -RZ, RZ, 0, 6.198883056640625e-06 ;  /* 0x00000068ff0f7431 */ /* 0x000fea00000001ff */
[----:B------:R-:W-:Y:S01]  /*4960*/  R2UR UR12, R15 ;  /* 0x000000000f0c72ca */ /* 0x000fe200000e0000 */
[----:B------:R-:W-:Y:S06]  /*4970*/  IMAD.MOV.U32 R15, RZ, RZ, 0x100 ;  /* 0x00000100ff0f7424 */ /* 0x000fec00078e00ff */
[----:B------:R1:W-:Y:S01]  /*4980*/  UTCHMMA.2CTA tmem[UR9], gdesc[UR32], tmem[UR7], tmem[UR16], idesc[UR17], UPT ;  /* 0x00ff1020090079ea */ /* 0x0003e2000ba00007 */
[----:B--2---:R-:W-:Y:S11]  /*4990*/  R2UR UR5, R15 ;  /* 0x000000000f0572ca */ /* 0x004ff600000e0000 */
[----:B------:R-:W-:Y:S02]  /*49a0*/  @!UPT UIADD3 URZ, UPT, UPT, URZ, URZ, URZ ;  /* 0x000000fffffff290 */ /* 0x000fe4000fffe0ff */
[----:B------:R1:W-:Y:S01]  /*49b0*/  UTCHMMA.2CTA tmem[UR12], gdesc[UR30], tmem[UR5], tmem[UR16], idesc[UR17], UPT ;  /* 0x00ff101e0c0079ea */ /* 0x0003e2000ba00005 */
[----:B------:R-:W2:Y:S02]  /*49c0*/  SYNCS.PHASECHK.TRANS64.TRYWAIT P0, [UR4+0x120], R14 ;  /* 0x0001200eff0075a7 */ /* 0x000ea40008001104 */
[----:B-12---:R-:W-:Y:S05]  /*49d0*/  @!P0 BRA `(.L_x_49) ;  /* 0x000000c400688947 */ /* 0x006fea0003800000 */
.L_x_129:
[----:B------:R-:W-:Y:S01]  /*49e0*/  UIADD3 UR6, UPT, UPT, UR6, 0x1, URZ ;  /* 0x0000000106067890 */ /* 0x000fe2000fffe0ff */
[----:B------:R-:W-:Y:S01]  /*49f0*/  IMAD.MOV.U32 R15, RZ, RZ, 0x70 ;  /* 0x00000070ff0f7424 */ /* 0x000fe200078e00ff */
[----:B------:R-:W-:Y:S02]  /*4a00*/  UIADD3 UR28, UPT, UPT, UR10, 0x60, URZ ;  /* 0x000000600a1c7890 */ /* 0x000fe4000fffe0ff */
[----:B------:R-:W-:Y:S02]  /*4a10*/  UISETP.NE.AND UP1, UPT, UR6, 0xe, UPT ;  /* 0x0000000e0600788c */ /* 0x000fe4000bf25270 */
[----:B------:R-:W-:Y:S01]  /*4a20*/  UIADD3 UR26, UPT, UPT, UR10, 0x70, URZ ;  /* 0x000000700a1a7890 */ /* 0x000fe2000fffe0ff */
[----:B------:R-:W-:Y:S01]  /*4a30*/  R2UR UR7, R15 ;  /* 0x000000000f0772ca */ /* 0x000fe200000e0000 */
[----:B------:R-:W-:Y:S01]  /*4a40*/  USEL UR5, URZ, 0x1, UP1 ;  /* 0x00000001ff057887 */ /* 0x000fe20008800000 */
[----:B------:R-:W-:Y:S01]  /*4a50*/  IMAD.MOV.U32 R15, RZ, RZ, 0x100 ;  /* 0x00000100ff0f7424 */ /* 0x000fe200078e00ff */
[----:B------:R-:W-:Y:S01]  /*4a60*/  UMOV UR12, 0x0 ;  /* 0x00000000000c7882 */ /* 0x000fe20000000000 */
[----:B------:R-:W-:Y:S01]  /*4a70*/  UMOV UR13, 0x10150490 ;  /* 0x10150490000d7882 */ /* 0x000fe20000000000 */
[----:B------:R-:W-:Y:S01]  /*4a80*/  UMOV UR29, 0x4080 ;  /* 0x00004080001d7882 */ /* 0x000fe20000000000 */
[----:B------:R-:W-:Y:S01]  /*4a90*/  ULOP3.LUT UR40, UR14, UR5, URZ, 0x3c, !UPT ;  /* 0x000000050e287292 */ /* 0x000fe2000f8e3cff */
[----:B------:R-:W-:Y:S01]  /*4aa0*/  R2UR UR8, R15 ;  /* 0x000000000f0872ca */ /* 0x000fe200000e0000 */
[----:B------:R-:W-:Y:S01]  /*4ab0*/  USEL UR6, UR6, URZ, UP1 ;  /* 0x000000ff06067287 */ /* 0x000fe20008800000 */
[----:B------:R-:W-:Y:S01]  /*4ac0*/  MOV R15, 0x78 ;  /* 0x00000078000f7802 */ /* 0x000fe20000000f00 */
[----:B------:R-:W-:Y:S02]  /*4ad0*/  USHF.L.U32 UR5, UR40, 0x1f, URZ ;  /* 0x0000001f28057899 */ /* 0x000fe400080006ff */
[----:B------:R-:W-:Y:S01]  /*4ae0*/  ULEA UR23, UR6, UR56, 0x3 ;  /* 0x0000003806177291 */ /* 0x000fe2000f8e18ff */
[----:B------:R-:W-:Y:S01]  /*4af0*/  R2UR UR9, R15 ;  /* 0x000000000f0972ca */ /* 0x000fe200000e0000 */
[----:B------:R-:W-:Y:S01]  /*4b00*/  IMAD.MOV.U32 R15, RZ, RZ, 0x100 ;  /* 0x00000100ff0f7424 */ /* 0x000fe200078e00ff */
[----:B------:R-:W-:Y:S01]  /*4b10*/  UMOV UR16, 0x0 ;  /* 0x0000000000107882 */ /* 0x000fe20000000000 */
[----:B-1----:R-:W-:Y:S01]  /*4b20*/  MOV R14, UR5 ;  /* 0x00000005000e7c02 */ /* 0x002fe20008000f00 */
[----:B------:R-:W-:Y:S01]  /*4b30*/  UMOV UR17, 0x10150490 ;  /* 0x1015049000117882 */ /* 0x000fe20000000000 */
[----:B------:R-:W-:Y:S02]  /*4b40*/  UMOV UR27, 0x4080 ;  /* 0x00004080001b7882 */ /* 0x000fe40000000000 */
[----:B------:R1:W-:Y:S02]  /*4b50*/  UTCHMMA.2CTA tmem[UR7], gdesc[UR28], tmem[UR8], tmem[UR12], idesc[UR13], UPT ;  /* 0x00ff0c1c070079ea */ /* 0x0003e4000ba00008 */
[----:B-1----:R-:W-:Y:S11]  /*4b60*/  R2UR UR12, R15 ;  /* 0x000000000f0c72ca */ /* 0x002ff600000e0000 */
[----:B------:R-:W-:Y:S02]  /*4b70*/  @!UPT UIADD3 URZ, UPT, UPT, URZ, URZ, URZ ;  /* 0x000000fffffff290 */ /* 0x000fe4000fffe0ff */
[----:B------:R1:W-:Y:S01]  /*4b80*/  UTCHMMA.2CTA tmem[UR9], gdesc[UR26], tmem[UR12], tmem[UR16], idesc[UR17], UPT ;  /* 0x00ff101a090079ea */ /* 0x0003e2000ba0000c */
[----:B------:R-:W2:Y:S02]  /*4b90*/  SYNCS.PHASECHK.TRANS64.TRYWAIT P0, [UR23], R14 ;  /* 0x0000000eff0075a7 */ /* 0x000ea40008001117 */
[----:B-12---:R-:W-:Y:S05]  /*4ba0*/  @!P0 BRA `(.L_x_50) ;  /* 0x000000c400148947 */ /* 0x006fea0003800000 */
.L_x_131:
[----:B------:R-:W-:Y:S01]  /*4bb0*/  UIMAD UR5, UR6, 0x2800, UR4 ;  /* 0x00002800060578a4 */ /* 0x000fe2000f8e0204 */
[----:B------:R-:W-:Y:S01]  /*4bc0*/  MOV.SPILL R15, UR10 ;  /* 0x0000000a000f7c02 */ /* 0x000fe20009000f00 */
[----:B------:R-:W-:Y:S01]  /*4bd0*/  UIADD3 UR14, UPT, UPT, UR50, -0x500, URZ ;  /* 0xfffffb00320e7890 */ /* 0x000fe2000fffe0ff */
[----:B-1----:R-:W-:Y:S01]  /*4be0*/  IMAD.MOV.U32 R14, RZ, RZ, RZ ;  /* 0x000000ffff0e7224 */ /* 0x002fe200078e00ff */
[----:B------:R-:W-:Y:S01]  /*4bf0*/  UIADD3 UR5, UPT, UPT, UR5, 0x14c00, URZ ;  /* 0x00014c0005057890 */ /* 0x000fe2000fffe0ff */
[----:B------:R-:W-:Y:S01]  /*4c00*/  MOV.SPILL R16, UR11 ;  /* 0x0000000b00107c02 */ /* 0x000fe20009000f00 */
[----:B------:R-:W-:Y:S02]  /*4c10*/  UIADD3 UR12, UPT, UPT, UR48, -0x500, URZ ;  /* 0xfffffb00300c7890 */ /* 0x000fe4000fffe0ff */
[----:B------:R-:W-:Y:S01]  /*4c20*/  USHF.R.U32.HI UR5, URZ, 0x4, UR5 ;  /* 0x00000004ff057899 */ /* 0x000fe20008011605 */
[C---:B------:R-:W-:Y:S01]  /*4c30*/  R2UR UR7, R14.reuse ;  /* 0x000000000e0772ca */ /* 0x040fe200000e0000 */
[----:B------:R-:W-:Y:S02]  /*4c40*/  UIADD3 UR16, UPT, UPT, UR46, -0x500, URZ ;  /* 0xfffffb002e107890 */ /* 0x000fe4000fffe0ff */
[----:B------:R-:W-:Y:S02]  /*4c50*/  ULOP3.LUT UR5, UR5, 0x3fc0, URZ, 0xc0, !UPT ;  /* 0x00003fc005057892 */ /* 0x000fe4000f8ec0ff */
[----:B------:R-:W-:Y:S02]  /*4c60*/  UIADD3 UR18, UPT, UPT, UR44, -0x500, URZ ;  /* 0xfffffb002c127890 */ /* 0x000fe4000fffe0ff */
[----:B------:R-:W-:Y:S01]  /*4c70*/  ULOP3.LUT UR8, UR5, 0x10000, URZ, 0xfc, !UPT ;  /* 0x0001000005087892 */ /* 0x000fe2000f8efcff */
[----:B------:R-:W-:Y:S02]  /*4c80*/  UMOV UR10, 0x0 ;  /* 0x00000000000a7882 */ /* 0x000fe40000000000 */
[C---:B------:R-:W-:Y:S01]  /*4c90*/  R2UR UR5, R14.reuse ;  /* 0x000000000e0572ca */ /* 0x040fe200000e0000 */
[----:B------:R-:W-:Y:S02]  /*4ca0*/  UIADD3 UR24, UPT, UPT, UR8, 0x80, URZ ;  /* 0x0000008008187890 */ /* 0x000fe4000fffe0ff */
[----:B------:R-:W-:Y:S01]  /*4cb0*/  UIADD3 UR20, UPT, UPT, UR8, 0x100, URZ ;  /* 0x0000010008147890 */ /* 0x000fe2000fffe0ff */
[----:B------:R-:W-:Y:S01]  /*4cc0*/  UMOV UR52, 0x0 ;  /* 0x0000000000347882 */ /* 0x000fe20000000000 */
[----:B------:R-:W-:Y:S01]  /*4cd0*/  UMOV UR53, 0x10200490 ;  /* 0x1020049000357882 */ /* 0x000fe20000000000 */
[----:B------:R-:W-:Y:S01]  /*4ce0*/  UMOV UR15, UR51 ;  /* 0x00000033000f7c82 */ /* 0x000fe20008000000 */
[----:B------:R-:W-:Y:S01]  /*4cf0*/  UMOV UR9, 0xc0004010 ;  /* 0xc000401000097882 */ /* 0x000fe20000000000 */
[----:B------:R-:W-:Y:S01]  /*4d00*/  UMOV UR13, UR49 ;  /* 0x00000031000d7c82 */ /* 0x000fe20008000000 */
[----:B------:R1:W-:Y:S01]  /*4d10*/  UTCHMMA.2CTA gdesc[UR14], gdesc[UR8], tmem[UR7], tmem[UR52], idesc[UR53], !UPT ;  /* 0x00ff34080e0075ea */ /* 0x0003e2000fa00007 */
[----:B------:R-:W-:Y:S01]  /*4d20*/  UMOV UR25, 0xc0004010 ;  /* 0xc000401000197882 */ /* 0x000fe20000000000 */
[----:B------:R-:W-:Y:S02]  /*4d30*/  UMOV UR11, 0x10200490 ;  /* 0x10200490000b7882 */ /* 0x000fe40000000000 */
[----:B------:R2:W-:Y:S01]  /*4d40*/  UTCHMMA.2CTA gdesc[UR12], gdesc[UR24], tmem[UR5], tmem[UR52], idesc[UR53], UPT ;  /* 0x00ff34180c0075ea */ /* 0x0005e2000ba00005 */
[----:B------:R-:W-:Y:S01]  /*4d50*/  UMOV UR17, UR47 ;  /* 0x0000002f00117c82 */ /* 0x000fe20008000000 */
[----:B------:R-:W-:Y:S01]  /*4d60*/  UMOV UR21, 0xc0004010 ;  /* 0xc000401000157882 */ /* 0x000fe20000000000 */
[----:B------:R-:W-:Y:S01]  /*4d70*/  UMOV UR19, UR45 ;  /* 0x0000002d00137c82 */ /* 0x000fe20008000000 */
[----:B-1----:R-:W-:Y:S01]  /*4d80*/  UIADD3 UR14, UPT, UPT, UR8, 0x180, URZ ;  /* 0x00000180080e7890 */ /* 0x002fe2000fffe0ff */
[----:B------:R-:W-:Y:S01]  /*4d90*/  UMOV UR15, 0xc0004010 ;  /* 0xc0004010000f7882 */ /* 0x000fe20000000000 */
[----:B--2---:R-:W-:Y:S01]  /*4da0*/  R2UR UR52, R14 ;  /* 0x000000000e3472ca */ /* 0x004fe200000e0000 */
[----:B------:R-:W-:Y:S02]  /*4db0*/  UIADD3 UR12, UPT, UPT, UR8, 0x200, URZ ;  /* 0x00000200080c7890 */ /* 0x000fe4000fffe0ff */
[----:B------:R-:W-:Y:S01]  /*4dc0*/  UIADD3 UR5, UPT, UPT, UR4, 0x100, URZ ;  /* 0x0000010004057890 */ /* 0x000fe2000fffe0ff */
[----:B------:R-:W-:Y:S09]  /*4dd0*/  UMOV UR13, 0xc0004010 ;  /* 0xc0004010000d7882 */ /* 0x000ff20000000000 */
[----:B------:R1:W-:Y:S02]  /*4de0*/  UTCHMMA.2CTA gdesc[UR16], gdesc[UR20], tmem[UR52], tmem[UR10], idesc[UR11], UPT ;  /* 0x00ff0a14100075ea */ /* 0x0003e4000ba00034 */
[----:B-1----:R-:W-:Y:S01]  /*4df0*/  UMOV UR52, 0x0 ;  /* 0x0000000000347882 */ /* 0x002fe20000000000 */
[----:B------:R-:W-:Y:S01]  /*4e00*/  UIADD3 UR16, UPT, UPT, UR42, -0x500, URZ ;  /* 0xfffffb002a107890 */ /* 0x000fe2000fffe0ff */
[----:B------:R1:W-:Y:S01]  /*4e10*/  UTCHMMA.2CTA gdesc[UR18], gdesc[UR14], tmem[UR7], tmem[UR52], idesc[UR53], UPT ;  /* 0x00ff340e120075ea */ /* 0x0003e2000ba00007 */
[----:B------:R-:W-:Y:S01]  /*4e20*/  R2UR.FILL UR10, R15 ;  /* 0x000000000f0a72ca */ /* 0x000fe200004e0000 */
[----:B------:R-:W-:Y:S01]  /*4e30*/  IMAD.U32 R15, RZ, RZ, UR22 ;  /* 0x00000016ff0f7e24 */ /* 0x000fe2000f8e00ff */
[----:B------:R-:W-:Y:S01]  /*4e40*/  UMOV UR17, UR43 ;  /* 0x0000002b00117c82 */ /* 0x000fe20008000000 */
[----:B------:R-:W-:Y:S02]  /*4e50*/  R2UR.FILL UR11, R16 ;  /* 0x00000000100b72ca */ /* 0x000fe400004e0000 */
[----:B-1----:R-:W-:Y:S01]  /*4e60*/  R2UR UR53, R14 ;  /* 0x000000000e3572ca */ /* 0x002fe200000e0000 */
[----:B------:R-:W-:Y:S01]  /*4e70*/  UMOV UR18, 0x0 ;  /* 0x0000000000127882 */ /* 0x000fe20000000000 */
[----:B------:R-:W-:Y:S01]  /*4e80*/  UMOV UR19, 0x10200490 ;  /* 0x1020049000137882 */ /* 0x000fe20000000000 */
[----:B------:R-:W-:Y:S10]  /*4e90*/  UMOV UR52, 0x3 ;  /* 0x0000000300347882 */ /* 0x000ff40000000000 */
[----:B------:R1:W-:Y:S01]  /*4ea0*/  UTCHMMA.2CTA gdesc[UR16], gdesc[UR12], tmem[UR53], tmem[UR18], idesc[UR19], UPT ;  /* 0x00ff120c100075ea */ /* 0x0003e2000ba00035 */
[----:B------:R1:W-:Y:S01]  /*4eb0*/  UTCBAR.2CTA.MULTICAST [UR5], URZ, UR52 ;  /* 0x000000ff050073e9 */ /* 0x0003e20008200834 */
[----:B------:R-:W2:Y:S02]  /*4ec0*/  SYNCS.PHASECHK.TRANS64.TRYWAIT P0, [UR4+0x118], R15 ;  /* 0x0001180fff0075a7 */ /* 0x000ea40008001104 */
[----:B-12---:R-:W-:Y:S05]  /*4ed0*/  @!P0 BRA `(.L_x_51) ;  /* 0x000000c000688947 */ /* 0x006fea0003800000 */
.L_x_133:
[----:B------:R-:W-:Y:S01]  /*4ee0*/  IMAD.MOV.U32 R15, RZ, RZ, 0xc0 ;  /* 0x000000c0ff0f7424 */ /* 0x000fe200078e00ff */
[----:B------:R-:W-:Y:S01]  /*4ef0*/  UMOV UR18, 0x0 ;  /* 0x0000000000127882 */ /* 0x000fe20000000000 */
[----:B-1----:R-:W-:Y:S01]  /*4f00*/  IMAD.U32 R14, RZ, RZ, UR22 ;  /* 0x00000016ff0e7e24 */ /* 0x002fe2000f8e00ff */
[----:B------:R-:W-:Y:S01]  /*4f10*/  UMOV UR19, 0x10150490 ;  /* 0x1015049000137882 */ /* 0x000fe20000000000 */
[----:B------:R-:W-:Y:S01]  /*4f20*/  UMOV UR52, 0x0 ;  /* 0x0000000000347882 */ /* 0x000fe20000000000 */
[----:B------:R-:W-:Y:S01]  /*4f30*/  R2UR UR16, R15 ;  /* 0x000000000f1072ca */ /* 0x000fe200000e0000 */
[----:B------:R-:W-:Y:S01]  /*4f40*/  IMAD.MOV.U32 R15, RZ, RZ, 0x150 ;  /* 0x00000150ff0f7424 */ /* 0x000fe200078e00ff */
[----:B------:R-:W-:Y:S04]  /*4f50*/  UMOV UR53, 0x10150490 ;  /* 0x1015049000357882 */ /* 0x000fe80000000000 */
[----:B------:R-:W-:Y:S01]  /*4f60*/  R2UR UR17, R15 ;  /* 0x000000000f1172ca */ /* 0x000fe200000e0000 */
[----:B------:R-:W-:Y:S11]  /*4f70*/  IMAD.MOV.U32 R15, RZ, RZ, 0xc8 ;  /* 0x000000c8ff0f7424 */ /* 0x000ff600078e00ff */
[----:B------:R-:W-:Y:S01]  /*4f80*/  @!UPT UIADD3 URZ, UPT, UPT, URZ, URZ, URZ ;  /* 0x000000fffffff290 */ /* 0x000fe2000fffe0ff */
[----:B------:R1:W-:Y:S02]  /*4f90*/  UTCHMMA.2CTA tmem[UR16], gdesc[UR10], tmem[UR17], tmem[UR18], idesc[UR19], UP0 ;  /* 0x00ff120a100079ea */ /* 0x0003e40008200011 */
[----:B-1----:R-:W-:Y:S01]  /*4fa0*/  R2UR UR18, R15 ;  /* 0x000000000f1272ca */ /* 0x002fe200000e0000 */
[----:B------:R-:W-:Y:S05]  /*4fb0*/  IMAD.MOV.U32 R15, RZ, RZ, 0x150 ;  /* 0x00000150ff0f7424 */ /* 0x000fea00078e00ff */
[----:B------:R-:W-:Y:S01]  /*4fc0*/  R2UR UR19, R15 ;  /* 0x000000000f1372ca */ /* 0x000fe200000e0000 */
[----:B------:R-:W-:Y:S05]  /*4fd0*/  IMAD.MOV.U32 R15, RZ, RZ, 0xd0 ;  /* 0x000000d0ff0f7424 */ /* 0x000fea00078e00ff */
[----:B------:R-:W-:Y:S01]  /*4fe0*/  R2UR UR5, R15 ;  /* 0x000000000f0572ca */ /* 0x000fe200000e0000 */
[----:B------:R-:W-:Y:S05]  /*4ff0*/  IMAD.MOV.U32 R15, RZ, RZ, 0x150 ;  /* 0x00000150ff0f7424 */ /* 0x000fea00078e00ff */
[----:B------:R-:W-:Y:S01]  /*5000*/  R2UR UR7, R15 ;  /* 0x000000000f0772ca */ /* 0x000fe200000e0000 */
[----:B------:R-:W-:Y:S01]  /*5010*/  HFMA2 R15, -RZ, RZ, 0, 1.2874603271484375e-05 ;  /* 0x000000d8ff0f7431 */ /* 0x000fe200000001ff */
[----:B------:R-:W-:Y:S04]  /*5020*/  UTCHMMA.2CTA tmem[UR18], gdesc[UR38], tmem[UR19], tmem[UR52], idesc[UR53], UPT ;  /* 0x00ff3426120079ea */ /* 0x000fe8000ba00013 */
[----:B------:R-:W-:Y:S01]  /*5030*/  R2UR UR16, R15 ;  /* 0x000000000f1072ca */ /* 0x000fe200000e0000 */
[----:B------:R-:W-:Y:S06]  /*5040*/  IMAD.MOV.U32 R15, RZ, RZ, 0x150 ;  /* 0x00000150ff0f7424 */ /* 0x000fec00078e00ff */
[----:B------:R1:W-:Y:S01]  /*5050*/  UTCHMMA.2CTA tmem[UR5], gdesc[UR36], tmem[UR7], tmem[UR52], idesc[UR53], UPT ;  /* 0x00ff3424050079ea */ /* 0x0003e2000ba00007 */
[----:B------:R-:W-:Y:S01]  /*5060*/  R2UR UR17, R15 ;  /* 0x000000000f1172ca */ /* 0x000fe200000e0000 */
[----:B------:R-:W-:Y:S05]  /*5070*/  IMAD.MOV.U32 R15, RZ, RZ, 0xe0 ;  /* 0x000000e0ff0f7424 */ /* 0x000fea00078e00ff */
[----:B------:R-:W-:Y:S01]  /*5080*/  R2UR UR10, R15 ;  /* 0x000000000f0a72ca */ /* 0x000fe200000e0000 */
[----:B------:R-:W-:Y:S05]  /*5090*/  IMAD.MOV.U32 R15, RZ, RZ, 0x150 ;  /* 0x00000150ff0f7424 */ /* 0x000fea00078e00ff */
[----:B------:R-:W-:Y:S01]  /*50a0*/  R2UR UR11, R15 ;  /* 0x000000000f0b72ca */ /* 0x000fe200000e0000 */
[----:B------:R2:W-:Y:S01]  /*50b0*/  UTCHMMA.2CTA tmem[UR16], gdesc[UR34], tmem[UR17], tmem[UR52], idesc[UR53], UPT ;  /* 0x00ff3422100079ea */ /* 0x0005e2000ba00011 */
[----:B------:R-:W-:Y:S04]  /*50c0*/  MOV R15, 0xe8 ;  /* 0x000000e8000f7802 */ /* 0x000fe80000000f00 */
[----:B-1----:R-:W-:Y:S01]  /*50d0*/  R2UR UR5, R15 ;  /* 0x000000000f0572ca */ /* 0x002fe200000e0000 */
[----:B------:R-:W-:Y:S06]  /*50e0*/  IMAD.MOV.U32 R15, RZ, RZ, 0x150 ;  /* 0x00000150ff0f7424 */ /* 0x000fec00078e00ff */
[----:B------:R2:W-:Y:S01]  /*50f0*/  UTCHMMA.2CTA tmem[UR10], gdesc[UR32], tmem[UR11], tmem[UR76], idesc[UR77], UPT ;  /* 0x00ff4c200a0079ea */ /* 0x0005e2000ba0000b */
[----:B------:R-:W-:Y:S11]  /*5100*/  R2UR UR7, R15 ;  /* 0x000000000f0772ca */ /* 0x000ff600000e0000 */
[----:B------:R-:W-:Y:S02]  /*5110*/  @!UPT UIADD3 URZ, UPT, UPT, URZ, URZ, URZ ;  /* 0x000000fffffff290 */ /* 0x000fe4000fffe0ff */
[----:B------:R2:W-:Y:S01]  /*5120*/  UTCHMMA.2CTA tmem[UR5], gdesc[UR30], tmem[UR7], tmem[UR74], idesc[UR75], UPT ;  /* 0x00ff4a1e050079ea */ /* 0x0005e2000ba00007 */
[----:B------:R-:W1:Y:S02]  /*5130*/  SYNCS.PHASECHK.TRANS64.TRYWAIT P0, [UR4+0x128], R14 ;  /* 0x0001280eff0075a7 */ /* 0x000e640008001104 */
[----:B-12---:R-:W-:Y:S05]  /*5140*/  @!P0 BRA `(.L_x_52) ;  /* 0x000000bc00ec8947 */ /* 0x006fea0003800000 */
.L_x_135:
[----:B------:R-:W-:Y:S01]  /*5150*/  UIADD3 UR5, UPT, UPT, UR41, 0x70, URZ ;  /* 0x0000007029057890 */ /* 0x000fe2000fffe0ff */
[----:B------:R-:W-:Y:S01]  /*5160*/  R2UR UR19, R12 ;  /* 0x000000000c1372ca */ /* 0x000fe200000e0000 */
[----:B------:R-:W-:Y:S01]  /*5170*/  UIADD3 UR6, UPT, UPT, UR6, 0x1, URZ ;  /* 0x0000000106067890 */ /* 0x000fe2000fffe0ff */
[----:B------:R-:W-:Y:S01]  /*5180*/  R2UR UR11, R13 ;  /* 0x000000000d0b72ca */ /* 0x000fe200000e0000 */
[----:B------:R-:W-:Y:S01]  /*5190*/  UIADD3 UR54, UPT, UPT, UR54, 0x1, URZ ;  /* 0x0000000136367890 */ /* 0x000fe2000fffe0ff */
[----:B------:R-:W-:Y:S01]  /*51a0*/  R2UR UR18, R10 ;  /* 0x000000000a1272ca */ /* 0x000fe200000e0000 */
[----:B------:R-:W-:Y:S01]  /*51b0*/  UISETP.NE.AND UP0, UPT, UR6, 0xe, UPT ;  /* 0x0000000e0600788c */ /* 0x000fe2000bf05270 */
[----:B------:R-:W-:Y:S01]  /*51c0*/  R2UR UR10, R11 ;  /* 0x000000000b0a72ca */ /* 0x000fe200000e0000 */
[----:B------:R-:W-:Y:S01]  /*51d0*/  ULOP3.LUT UR55, UR55, 0x1, URZ, 0x3c, !UPT ;  /* 0x0000000137377892 */ /* 0x000fe2000f8e3cff */
[----:B------:R-:W-:Y:S01]  /*51e0*/  R2UR UR17, R9 ;  /* 0x00000000091172ca */ /* 0x000fe200000e0000 */
[----:B------:R-:W-:Y:S01]  /*51f0*/  USEL UR6, UR6, URZ, UP0 ;  /* 0x000000ff06067287 */ /* 0x000fe20008000000 */
[----:B------:R-:W-:Y:S02]  /*5200*/  R2UR UR16, R8 ;  /* 0x00000000081072ca */ /* 0x000fe400000e0000 */
[----:B------:R-:W-:Y:S03]  /*5210*/  R2UR UR7, R7 ;  /* 0x00000000070772ca */ /* 0x000fe600000e0000 */
[----:B------:R2:W-:Y:S04]  /*5220*/  UTCHMMA.2CTA tmem[UR11], gdesc[UR28], tmem[UR19], tmem[UR72], idesc[UR73], UPT ;  /* 0x00ff481c0b0079ea */ /* 0x0005e8000ba00013 */
[----:B------:R3:W-:Y:S01]  /*5230*/  UTCHMMA.2CTA tmem[UR10], gdesc[UR26], tmem[UR18], tmem[UR70], idesc[UR71], UPT ;  /* 0x00ff461a0a0079ea */ /* 0x0007e2000ba00012 */
[----:B------:R4:W-:Y:S01]  /*5240*/  UTCBAR.2CTA.MULTICAST [UR5], URZ, UR58 ;  /* 0x000000ff050073e9 */ /* 0x0009e2000820083a */
[----:B------:R5:W-:Y:S02]  /*5250*/  UTCHMMA.2CTA gdesc[UR50], gdesc[UR8], tmem[UR17], tmem[UR68], idesc[UR69], !UPT ;  /* 0x00ff4408320075ea */ /* 0x000be4000fa00011 */
[----:B------:R-:W-:Y:S02]  /*5260*/  UTCHMMA.2CTA gdesc[UR48], gdesc[UR24], tmem[UR16], tmem[UR66], idesc[UR67], UPT ;  /* 0x00ff4218300075ea */ /* 0x000fe4000ba00010 */
[----:B------:R1:W-:Y:S01]  /*5270*/  UTCHMMA.2CTA gdesc[UR46], gdesc[UR20], tmem[UR7], tmem[UR64], idesc[UR65], UPT ;  /* 0x00ff40142e0075ea */ /* 0x0003e2000ba00007 */
[----:B--2---:R-:W-:Y:S02]  /*5280*/  R2UR UR11, R5 ;  /* 0x00000000050b72ca */ /* 0x004fe400000e0000 */
[----:B---3--:R-:W-:Y:S01]  /*5290*/  R2UR UR10, R4 ;  /* 0x00000000040a72ca */ /* 0x008fe200000e0000 */
[----:B----4-:R-:W-:Y:S02]  /*52a0*/  UIADD3 UR5, UPT, UPT, UR4, 0x108, URZ ;  /* 0x0000010804057890 */ /* 0x010fe4000fffe0ff */
[----:B-----5:R-:W-:Y:S01]  /*52b0*/  UIADD3 UR8, UPT, UPT, UR23, 0x70, URZ ;  /* 0x0000007017087890 */ /* 0x020fe2000fffe0ff */
[----:B------:R-:W-:Y:S01]  /*52c0*/  UMOV UR18, 0x3 ;  /* 0x0000000300127882 */ /* 0x000fe20000000000 */
[----:B-1----:R-:W-:Y:S02]  /*52d0*/  USEL UR7, URZ, 0x1, UP0 ;  /* 0x00000001ff077887 */ /* 0x002fe40008000000 */
[----:B------:R-:W-:Y:S04]  /*52e0*/  UISETP.NE.AND UP0, UPT, UR54, -0x1, UPT ;  /* 0xffffffff3600788c */ /* 0x000fe8000bf05270 */
[----:B------:R1:W-:Y:S02]  /*52f0*/  UTCHMMA.2CTA gdesc[UR44], gdesc[UR14], tmem[UR11], tmem[UR62], idesc[UR63], UPT ;  /* 0x00ff3e0e2c0075ea */ /* 0x0003e4000ba0000b */
[----:B------:R3:W-:Y:S01]  /*5300*/  UTCHMMA.2CTA gdesc[UR42], gdesc[UR12], tmem[UR10], tmem[UR60], idesc[UR61], UPT ;  /* 0x00ff3c0c2a0075ea */ /* 0x0007e2000ba0000a */
[----:B------:R3:W-:Y:S01]  /*5310*/  UTCBAR.2CTA.MULTICAST [UR5], URZ, UR18 ;  /* 0x000000ff050073e9 */ /* 0x0007e20008200812 */
[----:B------:R3:W-:Y:S01]  /*5320*/  UTCBAR.2CTA.MULTICAST [UR8], URZ, UR57 ;  /* 0x000000ff080073e9 */ /* 0x0007e20008200839 */
[----:B-1----:R-:W-:Y:S03]  /*5330*/  ULOP3.LUT UR14, UR40, UR7, URZ, 0x3c, !UPT ;  /* 0x00000007280e7292 */ /* 0x002fe6000f8e3cff */
[----:B------:R-:W-:Y:S01]  /*5340*/  UMOV UR7, 0x1 ;  /* 0x0000000100077882 */ /* 0x000fe20000000000 */
[----:B------:R-:W-:Y:S08]  /*5350*/  BRA.U UP0, `(.L_x_53) ;  /* 0xfffffff100a07547 */ /* 0x000ff0000b83ffff */
.L_x_46:
[----:B--23--:R-:W-:Y:S01]  /*5360*/  R2UR UR5, R6 ;  /* 0x00000000060572ca */ /* 0x00cfe200000e0000 */
[----:B------:R-:W-:Y:S02]  /*5370*/  UIADD3 UR11, UPT, UPT, UR4, 0x10, URZ ;  /* 0x00000010040b7890 */ /* 0x000fe4000fffe0ff */
[----:B------:R-:W-:Y:S02]  /*5380*/  UIADD3 UR10, UPT, UPT, UR4, 0x18, URZ ;  /* 0x00000018040a7890 */ /* 0x000fe4000fffe0ff */
[----:B------:R-:W-:Y:S02]  /*5390*/  USHF.L.U32 UR14, UR14, 0x1f, URZ ;  /* 0x0000001f0e0e7899 */ /* 0x000fe400080006ff */
[----:B------:R-:W-:-:S04]  /*53a0*/  ULEA UR22, UR6, UR4, 0x3 ;  /* 0x0000000406167291 */ /* 0x000fc8000f8e18ff */
[----:B------:R-:W-:Y:S02]  /*53b0*/  IMAD.U32 R5, RZ, RZ, UR14 ;  /* 0x0000000eff057e24 */ /* 0x000fe4000f8e00ff */
[----:B------:R-:W-:Y:S02]  /*53c0*/  ULOP3.LUT UR9, UR5, 0xffff, URZ, 0xc0, !UPT ;  /* 0x0000ffff05097892 */ /* 0x000fe4000f8ec0ff */
[----:B------:R-:W-:Y:S02]  /*53d0*/  ULOP3.LUT UR8, UR5, 0xffff, URZ, 0xc0, !UPT ;  /* 0x0000ffff05087892 */ /* 0x000fe4000f8ec0ff */
[----:B------:R-:W-:-:S05]  /*53e0*/  USHF.L.U32 UR5, UR55, 0x1f, URZ ;  /* 0x0000001f37057899 */ /* 0x000fca00080006ff */
[----:B------:R2:W-:Y:S01]  /*53f0*/  UTCBAR.2CTA.MULTICAST [UR11], URZ, UR9 ;  /* 0x000000ff0b0073e9 */ /* 0x0005e20008200809 */
[----:B-1----:R-:W-:Y:S01]  /*5400*/  MOV R4, UR5 ;  /* 0x0000000500047c02 */ /* 0x002fe20008000f00 */
[----:B------:R2:W-:Y:S01]  /*5410*/  UTCBAR.2CTA.MULTICAST [UR10], URZ, UR8 ;  /* 0x000000ff0a0073e9 */ /* 0x0005e20008200808 */
[----:B------:R-:W1:Y:S02]  /*5420*/  SYNCS.PHASECHK.TRANS64.TRYWAIT P0, [UR22+0x20], R5 ;  /* 0x00002005ff0075a7 */ /* 0x000e640008001116 */
[----:B-12---:R-:W-:Y:S05]  /*5430*/  @!P0 BRA `(.L_x_54) ;  /* 0x000000bc00508947 */ /* 0x006fea0003800000 */
.L_x_137:
[----:B------:R-:W2:Y:S01]  /*5440*/  SYNCS.PHASECHK.TRANS64.TRYWAIT P0, [UR4+0x110], R4 ;  /* 0x00011004ff0075a7 */ /* 0x000ea20008001104 */
[----:B-1----:R-:W-:Y:S01]  /*5450*/  IMAD.MOV.U32 R5, RZ, RZ, 0x40 ;  /* 0x00000040ff057424 */ /* 0x002fe200078e00ff */
[----:B------:R-:W-:Y:S02]  /*5460*/  UIMAD UR6, UR6, 0x2800, UR4 ;  /* 0x00002800060678a4 */ /* 0x000fe4000f8e0204 */
[----:B------:R-:W-:Y:S02]  /*5470*/  UISETP.NE.U32.AND UP0, UPT, UR7, URZ, UPT ;  /* 0x000000ff0700728c */ /* 0x000fe4000bf05070 */
[----:B------:R-:W-:Y:S01]  /*5480*/  R2UR UR28, R5 ;  /* 0x00000000051c72ca */ /* 0x000fe200000e0000 */
[----:B------:R-:W-:Y:S01]  /*5490*/  IMAD.MOV.U32 R5, RZ, RZ, 0x100 ;  /* 0x00000100ff057424 */ /* 0x000fe200078e00ff */
[----:B------:R-:W-:Y:S01]  /*54a0*/  UIADD3 UR6, UPT, UPT, UR6, 0x14c00, URZ ;  /* 0x00014c0006067890 */ /* 0x000fe2000fffe0ff */
[----:B------:R-:W-:Y:S01]  /*54b0*/  UMOV UR44, 0x0 ;  /* 0x00000000002c7882 */ /* 0x000fe20000000000 */
[----:B------:R-:W-:-:S02]  /*54c0*/  UMOV UR45, 0x10150490 ;  /* 0x10150490002d7882 */ /* 0x000fc40000000000 */
[----:B------:R-:W-:Y:S01]  /*54d0*/  R2UR UR32, R5 ;  /* 0x00000000052072ca */ /* 0x000fe200000e0000 */
[----:B------:R-:W-:Y:S01]  /*54e0*/  IMAD.MOV.U32 R5, RZ, RZ, 0x48 ;  /* 0x00000048ff057424 */ /* 0x000fe200078e00ff */
[----:B------:R-:W-:Y:S01]  /*54f0*/  USHF.R.U32.HI UR6, URZ, 0x4, UR6 ;  /* 0x00000004ff067899 */ /* 0x000fe20008011606 */
[----:B------:R-:W1:Y:S01]  /*5500*/  S2UR UR24, SR_CgaCtaId ;  /* 0x00000000001879c3 */ /* 0x000e620000008800 */
[----:B------:R-:W-:Y:S02]  /*5510*/  UMOV UR42, 0x0 ;  /* 0x00000000002a7882 */ /* 0x000fe40000000000 */
[----:B------:R-:W-:Y:S01]  /*5520*/  R2UR UR30, R5 ;  /* 0x00000000051e72ca */ /* 0x000fe200000e0000 */
[----:B------:R-:W-:Y:S01]  /*5530*/  IMAD.MOV.U32 R5, RZ, RZ, 0x100 ;  /* 0x00000100ff057424 */ /* 0x000fe200078e00ff */
[----:B------:R-:W-:Y:S01]  /*5540*/  ULOP3.LUT UR6, UR6, 0x3fc0, URZ, 0xc0, !UPT ;  /* 0x00003fc006067892 */ /* 0x000fe2000f8ec0ff */
[----:B------:R-:W-:Y:S01]  /*5550*/  UMOV UR43, 0x10150490 ;  /* 0x10150490002b7882 */ /* 0x000fe20000000000 */
[----:B------:R-:W-:-:S02]  /*5560*/  UMOV UR40, 0x0 ;  /* 0x0000000000287882 */ /* 0x000fc40000000000 */
[----:B------:R-:W-:Y:S01]  /*5570*/  R2UR UR31, R5 ;  /* 0x00000000051f72ca */ /* 0x000fe200000e0000 */
[----:B------:R-:W-:Y:S01]  /*5580*/  IMAD.MOV.U32 R5, RZ, RZ, 0x50 ;  /* 0x00000050ff057424 */ /* 0x000fe200078e00ff */
[----:B------:R-:W-:Y:S01]  /*5590*/  ULOP3.LUT UR6, UR6, 0x80000, URZ, 0xfc, !UPT ;  /* 0x0008000006067892 */ /* 0x000fe2000f8efcff */
[----:B------:R-:W-:Y:S01]  /*55a0*/  UMOV UR41, 0x10150490 ;  /* 0x1015049000297882 */ /* 0x000fe20000000000 */
[----:B------:R-:W-:Y:S02]  /*55b0*/  UMOV UR38, 0x0 ;  /* 0x0000000000267882 */ /* 0x000fe40000000000 */
[----:B------:R-:W-:Y:S01]  /*55c0*/  R2UR UR25, R5 ;  /* 0x00000000051972ca */ /* 0x000fe200000e0000 */
[----:B------:R-:W-:Y:S01]  /*55d0*/  IMAD.MOV.U32 R5, RZ, RZ, 0x100 ;  /* 0x00000100ff057424 */ /* 0x000fe200078e00ff */
[----:B------:R-:W-:Y:S01]  /*55e0*/  UMOV UR39, 0x10150490 ;  /* 0x1015049000277882 */ /* 0x000fe20000000000 */
[----:B------:R-:W-:Y:S01]  /*55f0*/  UMOV UR36, 0x0 ;  /* 0x0000000000247882 */ /* 0x000fe20000000000 */
[----:B------:R-:W-:Y:S01]  /*5600*/  UMOV UR37, 0x10150490 ;  /* 0x1015049000257882 */ /* 0x000fe20000000000 */
[----:B------:R-:W-:Y:S01]  /*5610*/  UMOV UR27, 0x400 ;  /* 0x00000400001b7882 */ /* 0x000fe20000000000 */
[----:B------:R-:W-:Y:S01]  /*5620*/  R2UR UR29, R5 ;  /* 0x00000000051d72ca */ /* 0x000fe200000e0000 */
[----:B------:R-:W-:Y:S01]  /*5630*/  IMAD.MOV.U32 R5, RZ, RZ, 0x58 ;  /* 0x00000058ff057424 */ /* 0x000fe200078e00ff */
[----:B------:R-:W-:Y:S01]  /*5640*/  UMOV UR34, 0x0 ;  /* 0x0000000000227882 */ /* 0x000fe20000000000 */
[----:B------:R-:W-:Y:S01]  /*5650*/  UMOV UR35, 0x10150490 ;  /* 0x1015049000237882 */ /* 0x000fe20000000000 */
[----:B------:R-:W-:-:S02]  /*5660*/  UIADD3 UR20, UPT, UPT, UR6, 0x10, URZ ;  /* 0x0000001006147890 */ /* 0x000fc4000fffe0ff */
[----:B------:R-:W-:Y:S01]  /*5670*/  R2UR UR23, R5 ;  /* 0x00000000051772ca */ /* 0x000fe200000e0000 */
[----:B------:R-:W-:Y:S01]  /*5680*/  IMAD.MOV.U32 R5, RZ, RZ, 0x100 ;  /* 0x00000100ff057424 */ /* 0x000fe200078e00ff */
[----:B------:R-:W-:Y:S02]  /*5690*/  UIADD3 UR18, UPT, UPT, UR6, 0x20, URZ ;  /* 0x0000002006127890 */ /* 0x000fe4000fffe0ff */
[----:B------:R-:W-:Y:S02]  /*56a0*/  UIADD3 UR16, UPT, UPT, UR6, 0x30, URZ ;  /* 0x0000003006107890 */ /* 0x000fe4000fffe0ff */
[----:B------:R-:W-:Y:S01]  /*56b0*/  R2UR UR26, R5 ;  /* 0x00000000051a72ca */ /* 0x000fe200000e0000 */
[----:B------:R-:W-:Y:S01]  /*56c0*/  IMAD.MOV.U32 R5, RZ, RZ, 0x60 ;  /* 0x00000060ff057424 */ /* 0x000fe200078e00ff */
[----:B------:R-:W-:Y:S02]  /*56d0*/  UIADD3 UR14, UPT, UPT, UR6, 0x40, URZ ;  /* 0x00000040060e7890 */ /* 0x000fe4000fffe0ff */
[----:B------:R-:W-:-:S02]  /*56e0*/  UIADD3 UR12, UPT, UPT, UR6, 0x50, URZ ;  /* 0x00000050060c7890 */ /* 0x000fc4000fffe0ff */
        /* <DEDUP_REMOVED lines=9> */
[----:B------:R-:W-:-:S03]  /*5780*/  UMOV UR13, 0x4080 ;  /* 0x00004080000d7882 */ /* 0x000fc60000000000 */
[----:B------:R-:W-:Y:S01]  /*5790*/  R2UR UR9, R5 ;  /* 0x00000000050972ca */ /* 0x000fe200000e0000 */
[----:B------:R-:W-:-:S05]  /*57a0*/  IMAD.MOV.U32 R5, RZ, RZ, 0x100 ;  /* 0x00000100ff057424 */ /* 0x000fca00078e00ff */
[----:B------:R-:W-:Y:S01]  /*57b0*/  R2UR UR8, R5 ;  /* 0x00000000050872ca */ /* 0x000fe200000e0000 */
[----:B-12---:R-:W-:-:S14]  /*57c0*/  @!P0 BRA `(.L_x_55) ;  /* 0x000000b800908947 */ /* 0x006fdc0003800000 */
.L_x_139:
[----:B------:R-:W-:Y:S01]  /*57d0*/  ULEA UR4, UR24, UR27, 0x18 ;  /* 0x0000001b18047291 */ /* 0x000fe2000f8ec0ff */
[----:B------:R2:W-:Y:S01]  /*57e0*/  UTCHMMA.2CTA tmem[UR28], gdesc[UR6], tmem[UR32], tmem[UR44], idesc[UR45], UP0 ;  /* 0x00ff2c061c0079ea */ /* 0x0005e20008200020 */
[----:B------:R3:W-:Y:S01]  /*57f0*/  UTCHMMA.2CTA tmem[UR30], gdesc[UR20], tmem[UR31], tmem[UR42], idesc[UR43], UPT ;  /* 0x00ff2a141e0079ea */ /* 0x0007e2000ba0001f */
[----:B------:R-:W-:Y:S01]  /*5800*/  UTCHMMA.2CTA tmem[UR25], gdesc[UR18], tmem[UR29], tmem[UR40], idesc[UR41], UPT ;  /* 0x00ff2812190079ea */ /* 0x000fe2000ba0001d */
[----:B------:R-:W-:Y:S01]  /*5810*/  IMAD.U32 R5, RZ, RZ, UR5 ;  /* 0x00000005ff057e24 */ /* 0x000fe2000f8e00ff */
[----:B------:R4:W-:Y:S01]  /*5820*/  UTCHMMA.2CTA tmem[UR23], gdesc[UR16], tmem[UR26], tmem[UR38], idesc[UR39], UPT ;  /* 0x00ff2610170079ea */ /* 0x0009e2000ba0001a */
[----:B------:R5:W-:Y:S01]  /*5830*/  UTCHMMA.2CTA tmem[UR10], gdesc[UR14], tmem[UR11], tmem[UR36], idesc[UR37], UPT ;  /* 0x00ff240e0a0079ea */ /* 0x000be2000ba0000b */
[----:B------:R1:W-:Y:S02]  /*5840*/  UTCHMMA.2CTA tmem[UR9], gdesc[UR12], tmem[UR8], tmem[UR34], idesc[UR35], UPT ;  /* 0x00ff220c090079ea */ /* 0x0003e4000ba00008 */
[----:B-1----:R-:W-:Y:S01]  /*5850*/  IMAD.MOV.U32 R4, RZ, RZ, 0x70 ;  /* 0x00000070ff047424 */ /* 0x002fe200078e00ff */
[----:B------:R-:W1:Y:S01]  /*5860*/  SYNCS.PHASECHK.TRANS64.TRYWAIT P0, [UR4+0x120], R5 ;  /* 0x00012005ff0075a7 */ /* 0x000e620008001104 */
[----:B------:R-:W-:-:S03]  /*5870*/  UMOV UR33, 0x10150490 ;  /* 0x1015049000217882 */ /* 0x000fc60000000000 */
[----:B------:R-:W-:Y:S01]  /*5880*/  R2UR UR27, R4 ;  /* 0x00000000041b72ca */ /* 0x000fe200000e0000 */
[----:B------:R-:W-:-:S05]  /*5890*/  HFMA2 R4, -RZ, RZ, 0, 1.52587890625e-05 ;  /* 0x00000100ff047431 */ /* 0x000fca00000001ff */
[----:B--2---:R-:W-:Y:S01]  /*58a0*/  R2UR UR28, R4 ;  /* 0x00000000041c72ca */ /* 0x004fe200000e0000 */
[----:B------:R-:W-:Y:S01]  /*58b0*/  IMAD.MOV.U32 R4, RZ, RZ, 0x78 ;  /* 0x00000078ff047424 */ /* 0x000fe200078e00ff */
[----:B------:R-:W-:Y:S01]  /*58c0*/  UMOV UR32, 0x0 ;  /* 0x0000000000207882 */ /* 0x000fe20000000000 */
[----:B---3--:R-:W-:Y:S01]  /*58d0*/  UMOV UR30, 0x0 ;  /* 0x00000000001e7882 */ /* 0x008fe20000000000 */
[----:B----4-:R-:W-:Y:S02]  /*58e0*/  UIADD3 UR23, UPT, UPT, UR4, 0x140, URZ ;  /* 0x0000014004177890 */ /* 0x010fe4000fffe0ff */
[----:B------:R-:W-:Y:S01]  /*58f0*/  R2UR UR25, R4 ;  /* 0x00000000041972ca */ /* 0x000fe200000e0000 */
[----:B-----5:R-:W-:Y:S01]  /*5900*/  UIADD3 UR10, UPT, UPT, UR6, 0x60, URZ ;  /* 0x00000060060a7890 */ /* 0x020fe2000fffe0ff */
[----:B------:R-:W-:Y:S01]  /*5910*/  MOV R4, 0x100 ;  /* 0x0000010000047802 */ /* 0x000fe20000000f00 */
[----:B------:R-:W-:Y:S01]  /*5920*/  UIADD3 UR8, UPT, UPT, UR6, 0x70, URZ ;  /* 0x0000007006087890 */ /* 0x000fe2000fffe0ff */
[----:B------:R-:W-:-:S02]  /*5930*/  UMOV UR31, 0x10150490 ;  /* 0x10150490001f7882 */ /* 0x000fc40000000000 */
[----:B------:R-:W-:Y:S01]  /*5940*/  R2UR UR26, R4 ;  /* 0x00000000041a72ca */ /* 0x000fe200000e0000 */
[----:B------:R-:W-:Y:S01]  /*5950*/  UMOV UR29, 0x3 ;  /* 0x00000003001d7882 */ /* 0x000fe20000000000 */
[----:B------:R-:W-:Y:S01]  /*5960*/  UMOV UR11, 0x4080 ;  /* 0x00004080000b7882 */ /* 0x000fe20000000000 */
[----:B------:R-:W-:Y:S01]  /*5970*/  UMOV UR9, 0x4080 ;  /* 0x0000408000097882 */ /* 0x000fe20000000000 */
[----:B-1----:R-:W-:Y:S11]  /*5980*/  @!P0 BRA `(.L_x_56) ;  /* 0x000000b800408947 */ /* 0x002ff60003800000 */
.L_x_141:
[----:B------:R-:W-:Y:S01]  /*5990*/  IMAD.U32 R5, RZ, RZ, UR5 ;  /* 0x00000005ff057e24 */ /* 0x000fe2000f8e00ff */
[----:B------:R2:W-:Y:S01]  /*59a0*/  UTCHMMA.2CTA tmem[UR27], gdesc[UR10], tmem[UR28], tmem[UR32], idesc[UR33], UPT ;  /* 0x00ff200a1b0079ea */ /* 0x0005e2000ba0001c */
[----:B------:R3:W-:Y:S01]  /*59b0*/  UTCHMMA.2CTA tmem[UR25], gdesc[UR8], tmem[UR26], tmem[UR30], idesc[UR31], UPT ;  /* 0x00ff1e08190079ea */ /* 0x0007e2000ba0001a */
[----:B------:R4:W-:Y:S01]  /*59c0*/  UTCBAR.2CTA.MULTICAST [UR23], URZ, UR29 ;  /* 0x000000ff170073e9 */ /* 0x0009e2000820081d */
[----:B------:R-:W5:Y:S01]  /*59d0*/  SYNCS.PHASECHK.TRANS64.TRYWAIT P0, [UR4+0x118], R5 ;  /* 0x00011805ff0075a7 */ /* 0x000f620008001104 */
[----:B-1----:R-:W-:Y:S01]  /*59e0*/  IMAD.MOV.U32 R4, RZ, RZ, 0xc0 ;  /* 0x000000c0ff047424 */ /* 0x002fe200078e00ff */
        /* <DEDUP_REMOVED lines=17> */
[----:B------:R-:W-:-:S05]  /*5b00*/  IMAD.MOV.U32 R4, RZ, RZ, 0x150 ;  /* 0x00000150ff047424 */ /* 0x000fca00078e00ff */
[----:B------:R-:W-:Y:S01]  /*5b10*/  R2UR UR35, R4 ;  /* 0x00000000042372ca */ /* 0x000fe200000e0000 */
[----:B------:R-:W-:-:S05]  /*5b20*/  IMAD.MOV.U32 R4, RZ, RZ, 0xd0 ;  /* 0x000000d0ff047424 */ /* 0x000fca00078e00ff */
[----:B--2---:R-:W-:Y:S02]  /*5b30*/  R2UR UR32, R4 ;  /* 0x00000000042072ca */ /* 0x004fe400000e0000 */
[----:B------:R-:W-:-:S04]  /*5b40*/  MOV R4, 0x150 ;  /* 0x0000015000047802 */ /* 0x000fc80000000f00 */
[----:B------:R-:W-:Y:S01]  /*5b50*/  R2UR UR33, R4 ;  /* 0x00000000042172ca */ /* 0x000fe200000e0000 */
[----:B------:R-:W-:-:S05]  /*5b60*/  IMAD.MOV.U32 R4, RZ, RZ, 0xd8 ;  /* 0x000000d8ff047424 */ /* 0x000fca00078e00ff */
[----:B---3--:R-:W-:Y:S01]  /*5b70*/  R2UR UR30, R4 ;  /* 0x00000000041e72ca */ /* 0x008fe200000e0000 */
[----:B------:R-:W-:-:S05]  /*5b80*/  IMAD.MOV.U32 R4, RZ, RZ, 0x150 ;  /* 0x00000150ff047424 */ /* 0x000fca00078e00ff */
[----:B------:R-:W-:Y:S01]  /*5b90*/  R2UR UR31, R4 ;  /* 0x00000000041f72ca */ /* 0x000fe200000e0000 */
[----:B------:R-:W-:-:S05]  /*5ba0*/  IMAD.MOV.U32 R4, RZ, RZ, 0xe0 ;  /* 0x000000e0ff047424 */ /* 0x000fca00078e00ff */
[----:B------:R-:W-:Y:S02]  /*5bb0*/  R2UR UR28, R4 ;  /* 0x00000000041c72ca */ /* 0x000fe400000e0000 */
[----:B------:R-:W-:-:S04]  /*5bc0*/  MOV R4, 0x150 ;  /* 0x0000015000047802 */ /* 0x000fc80000000f00 */
[----:B----4-:R-:W-:Y:S01]  /*5bd0*/  R2UR UR29, R4 ;  /* 0x00000000041d72ca */ /* 0x010fe200000e0000 */
[----:B------:R-:W-:-:S05]  /*5be0*/  IMAD.MOV.U32 R4, RZ, RZ, 0xe8 ;  /* 0x000000e8ff047424 */ /* 0x000fca00078e00ff */
[----:B------:R-:W-:Y:S01]  /*5bf0*/  R2UR UR26, R4 ;  /* 0x00000000041a72ca */ /* 0x000fe200000e0000 */
[----:B------:R-:W-:-:S05]  /*5c00*/  IMAD.MOV.U32 R4, RZ, RZ, 0x150 ;  /* 0x00000150ff047424 */ /* 0x000fca00078e00ff */
[----:B------:R-:W-:Y:S01]  /*5c10*/  R2UR UR27, R4 ;  /* 0x00000000041b72ca */ /* 0x000fe200000e0000 */
[----:B-----5:R-:W-:-:S14]  /*5c20*/  @!P0 BRA `(.L_x_57) ;  /* 0x000000b400b88947 */ /* 0x020fdc0003800000 */
.L_x_143:
[----:B------:R2:W-:Y:S01]  /*5c30*/  UTCHMMA.2CTA tmem[UR36], gdesc[UR6], tmem[UR37], tmem[UR48], idesc[UR49], UP0 ;  /* 0x00ff3006240079ea */ /* 0x0005e20008200025 */
[----:B------:R-:W-:Y:S01]  /*5c40*/  UTCHMMA.2CTA tmem[UR34], gdesc[UR20], tmem[UR35], tmem[UR46], idesc[UR47], UPT ;  /* 0x00ff2e14220079ea */ /* 0x000fe2000ba00023 */
[----:B------:R3:W-:Y:S01]  /*5c50*/  UTCHMMA.2CTA tmem[UR32], gdesc[UR18], tmem[UR33], tmem[UR44], idesc[UR45], UPT ;  /* 0x00ff2c12200079ea */ /* 0x0007e2000ba00021 */
[----:B------:R-:W-:Y:S01]  /*5c60*/  IMAD.U32 R5, RZ, RZ, UR5 ;  /* 0x00000005ff057e24 */ /* 0x000fe2000f8e00ff */
[----:B------:R-:W-:Y:S01]  /*5c70*/  UTCHMMA.2CTA tmem[UR30], gdesc[UR16], tmem[UR31], tmem[UR42], idesc[UR43], UPT ;  /* 0x00ff2a101e0079ea */ /* 0x000fe2000ba0001f */
[----:B------:R-:W-:Y:S01]  /*5c80*/  UTCHMMA.2CTA tmem[UR28], gdesc[UR14], tmem[UR29], tmem[UR40], idesc[UR41], UPT ;  /* 0x00ff280e1c0079ea */ /* 0x000fe2000ba0001d */
[----:B------:R4:W-:Y:S01]  /*5c90*/  UTCHMMA.2CTA tmem[UR26], gdesc[UR12], tmem[UR27], tmem[UR38], idesc[UR39], UPT ;  /* 0x00ff260c1a0079ea */ /* 0x0009e2000ba0001b */
[----:B------:R-:W5:Y:S01]  /*5ca0*/  SYNCS.PHASECHK.TRANS64.TRYWAIT P0, [UR4+0x128], R5 ;  /* 0x00012805ff0075a7 */ /* 0x000f620008001104 */
[----:B-1----:R-:W-:Y:S01]  /*5cb0*/  IMAD.MOV.U32 R4, RZ, RZ, 0xf0 ;  /* 0x000000f0ff047424 */ /* 0x002fe200078e00ff */
[----:B------:R-:W-:-:S04]  /*5cc0*/  R2UR UR50, R6 ;  /* 0x00000000063272ca */ /* 0x000fc800000e0000 */
[----:B------:R-:W-:Y:S01]  /*5cd0*/  R2UR UR23, R4 ;  /* 0x00000000041772ca */ /* 0x000fe200000e0000 */
[----:B------:R-:W-:-:S05]  /*5ce0*/  IMAD.MOV.U32 R4, RZ, RZ, 0x150 ;  /* 0x00000150ff047424 */ /* 0x000fca00078e00ff */
[----:B------:R-:W-:Y:S01]  /*5cf0*/  R2UR UR25, R4 ;  /* 0x00000000041972ca */ /* 0x000fe200000e0000 */
[----:B------:R-:W-:Y:S02]  /*5d00*/  IMAD.MOV.U32 R4, RZ, RZ, 0xf8 ;  /* 0x000000f8ff047424 */ /* 0x000fe400078e00ff */
[----:B--2---:R-:W-:-:S03]  /*5d10*/  ULOP3.LUT UR6, UR50, 0xffff, URZ, 0xc0, !UPT ;  /* 0x0000ffff32067892 */ /* 0x004fc6000f8ec0ff */
[----:B---3--:R-:W-:Y:S01]  /*5d20*/  R2UR UR18, R4 ;  /* 0x00000000041272ca */ /* 0x008fe200000e0000 */
[----:B------:R-:W-:Y:S01]  /*5d30*/  IMAD.MOV.U32 R4, RZ, RZ, 0x150 ;  /* 0x00000150ff047424 */ /* 0x000fe200078e00ff */
[----:B------:R-:W-:Y:S02]  /*5d40*/  UIADD3 UR7, UPT, UPT, UR22, 0x90, URZ ;  /* 0x0000009016077890 */ /* 0x000fe4000fffe0ff */
[----:B----4-:R-:W-:Y:S02]  /*5d50*/  UIADD3 UR12, UPT, UPT, UR4, 0x148, URZ ;  /* 0x00000148040c7890 */ /* 0x010fe4000fffe0ff */
[----:B------:R-:W-:Y:S01]  /*5d60*/  R2UR UR16, R4 ;  /* 0x00000000041072ca */ /* 0x000fe200000e0000 */
[----:B------:R-:W-:Y:S01]  /*5d70*/  UMOV UR26, 0x0 ;  /* 0x00000000001a7882 */ /* 0x000fe20000000000 */
[----:B------:R-:W-:Y:S01]  /*5d80*/  UMOV UR27, 0x10150490 ;  /* 0x10150490001b7882 */ /* 0x000fe20000000000 */
[----:B------:R-:W-:Y:S01]  /*5d90*/  UMOV UR20, 0x0 ;  /* 0x0000000000147882 */ /* 0x000fe20000000000 */
[----:B------:R-:W-:Y:S01]  /*5da0*/  UMOV UR21, 0x10150490 ;  /* 0x1015049000157882 */ /* 0x000fe20000000000 */
[----:B------:R-:W-:Y:S01]  /*5db0*/  UMOV UR13, 0x3 ;  /* 0x00000003000d7882 */ /* 0x000fe20000000000 */
[----:B-----5:R-:W-:Y:S09]  /*5dc0*/  @!P0 BRA `(.L_x_58) ;  /* 0x000000b400708947 */ /* 0x020ff20003800000 */
.L_x_145:
[----:B------:R2:W-:Y:S01]  /*5dd0*/  UTCHMMA.2CTA tmem[UR23], gdesc[UR10], tmem[UR25], tmem[UR26], idesc[UR27], UPT ;  /* 0x00ff1a0a170079ea */ /* 0x0005e2000ba00019 */
[----:B------:R2:W-:Y:S01]  /*5de0*/  UTCHMMA.2CTA tmem[UR18], gdesc[UR8], tmem[UR16], tmem[UR20], idesc[UR21], UPT ;  /* 0x00ff1408120079ea */ /* 0x0005e2000ba00010 */
[----:B------:R2:W-:Y:S01]  /*5df0*/  UTCBAR.2CTA.MULTICAST [UR12], URZ, UR13 ;  /* 0x000000ff0c0073e9 */ /* 0x0005e2000820080d */
[----:B------:R2:W-:Y:S01]  /*5e00*/  UTCBAR.2CTA.MULTICAST [UR7], URZ, UR6 ;  /* 0x000000ff070073e9 */ /* 0x0005e20008200806 */
[----:B------:R-:W-:Y:S01]  /*5e10*/  NOP ;  /* 0x0000000000007918 */ /* 0x000fe20000000000 */
.L_x_42:
[----:B------:R-:W-:Y:S01]  /*5e20*/  ELECT P0, URZ, PT ;  /* 0x0000000000ff782f */ /* 0x000fe20003800000 */
[----:B-1----:R-:W-:Y:S01]  /*5e30*/  IMAD.MOV.U32 R4, RZ, RZ, 0x1 ;  /* 0x00000001ff047424 */ /* 0x002fe200078e00ff */
[----:B------:R-:W-:Y:S01]  /*5e40*/  UMOV UR5, 0x40 ;  /* 0x0000004000057882 */ /* 0x000fe20000000000 */
[----:B--2---:R-:W-:Y:S01]  /*5e50*/  UIADD3 UR7, UPT, UPT, UR4, 0x1c0, URZ ;  /* 0x000001c004077890 */ /* 0x004fe2000fffe0ff */
[----:B------:R-:W-:Y:S01]  /*5e60*/  UVIRTCOUNT.DEALLOC.SMPOOL 0x80 ;  /* 0x000000800000784c */ /* 0x000fe20000000000 */
[----:B------:R-:W-:Y:S02]  /*5e70*/  ULEA UR6, UR24, UR5, 0x18 ;  /* 0x0000000518067291 */ /* 0x000fe4000f8ec0ff */
[----:B------:R-:W-:Y:S01]  /*5e80*/  ULOP3.LUT UR5, UR24, 0x1, URZ, 0x3c, !UPT ;  /* 0x0000000118057892 */ /* 0x000fe2000f8e3cff */
[----:B------:R-:W-:-:S03]  /*5e90*/  UMOV UR10, 0x1 ;  /* 0x00000001000a7882 */ /* 0x000fc60000000000 */
[----:B------:R-:W-:Y:S02]  /*5ea0*/  UPRMT UR5, UR5, 0x654, UR7 ;  /* 0x0000065405057896 */ /* 0x000fe40008000007 */
[----:B------:R-:W-:Y:S01]  /*5eb0*/  @P0 PRMT R5, R4, 0x7610, R5 ;  /* 0x0000761004050816 */ /* 0x000fe20000000005 */
[----:B------:R-:W-:-:S04]  /*5ec0*/  IMAD.U32 R4, RZ, RZ, UR10 ;  /* 0x0000000aff047e24 */ /* 0x000fc8000f8e00ff */
[----:B------:R1:W-:Y:S01]  /*5ed0*/  @P0 STS.U8 [UR6], R5 ;  /* 0x00000005ff000988 */ /* 0x0003e20008000006 */
[----:B------:R-:W-:Y:S06]  /*5ee0*/  BAR.SYNC.DEFER_BLOCKING 0x2, 0x1a0 ;  /* 0x0086800000007b1d */ /* 0x000fec0000010000 */
[----:B------:R1:W-:Y:S01]  /*5ef0*/  SYNCS.ARRIVE.TRANS64.RED.ART0 RZ, [UR5], R4 ;  /* 0x00000004ffff79a7 */ /* 0x0003e20008500405 */
[----:B------:R-:W2:Y:S02]  /*5f00*/  SYNCS.PHASECHK.TRANS64.TRYWAIT P0, [UR4+0x1c0], RZ ;  /* 0x0001c0ffff0075a7 */ /* 0x000ea40008001104 */
[----:B-12---:R-:W-:Y:S05]  /*5f10*/  @!P0 BRA `(.L_x_59) ;  /* 0x000000b400448947 */ /* 0x006fea0003800000 */
.L_x_147:
[----:B------:R-:W-:Y:S01]  /*5f20*/  NOP ;  /* 0x0000000000007918 */ /* 0x000fe20000000000 */
[----:B------:R-:W-:Y:S01]  /*5f30*/  UMOV UR5, 0x50 ;  /* 0x0000005000057882 */ /* 0x000fe20000000000 */
[----:B------:R-:W-:Y:S01]  /*5f40*/  UMOV UR7, 0xffff ;  /* 0x0000ffff00077882 */ /* 0x000fe20000000000 */
[----:B------:R-:W-:Y:S02]  /*5f50*/  ULEA UR9, UR24, UR5, 0x18 ;  /* 0x0000000518097291 */ /* 0x000fe4000f8ec0ff */
[----:B------:R-:W-:-:S04]  /*5f60*/  ULOP3.LUT UR5, UR59, 0xffff, URZ, 0xc0, !UPT ;  /* 0x0000ffff3b057892 */ /* 0x000fc8000f8ec0ff */
[----:B------:R-:W-:-:S03]  /*5f70*/  USHF.R.U32.HI UR5, URZ, 0x5, UR5 ;  /* 0x00000005ff057899 */ /* 0x000fc60008011605 */
[----:B-1----:R-:W1:Y:S01]  /*5f80*/  LDS R4, [UR9] ;  /* 0x00000009ff047984 */ /* 0x002e620008000800 */
[----:B------:R-:W-:Y:S02]  /*5f90*/  UIADD3 UR6, UPT, UPT, UR5, 0x10, URZ ;  /* 0x0000001005067890 */ /* 0x000fe4000fffe0ff */
[----:B------:R-:W-:Y:S02]  /*5fa0*/  USHF.L.U32 UR7, UR7, UR5, URZ ;  /* 0x0000000507077299 */ /* 0x000fe400080006ff */
[----:B------:R-:W-:-:S04]  /*5fb0*/  USHF.L.U32 UR5, UR10, UR6, URZ ;  /* 0x000000060a057299 */ /* 0x000fc800080006ff */
[----:B------:R-:W-:-:S04]  /*5fc0*/  ULOP3.LUT UR5, UR5, UR7, URZ, 0xfc, !UPT ;  /* 0x0000000705057292 */ /* 0x000fc8000f8efcff */
[----:B------:R-:W-:Y:S01]  /*5fd0*/  ULOP3.LUT UR7, UR5, 0xffff, URZ, 0xc0, !UPT ;  /* 0x0000ffff05077892 */ /* 0x000fe2000f8ec0ff */
[----:B-1----:R-:W-:-:S13]  /*5fe0*/  R2UR UR8, R4 ;  /* 0x00000000040872ca */ /* 0x002fda00000e0000 */
[----:B------:R-:W-:-:S04]  /*5ff0*/  ULOP3.LUT UR6, UR5, 0xffff, UR8, 0x80, !UPT ;  /* 0x0000ffff05067892 */ /* 0x000fc8000f8e8008 */
[----:B------:R-:W-:-:S09]  /*6000*/  UISETP.NE.AND UP0, UPT, UR6, UR7, UPT ;  /* 0x000000070600728c */ /* 0x000fd2000bf05270 */
[----:B------:R-:W-:Y:S05]  /*6010*/  BRA.U UP0, `(.L_x_60) ;  /* 0x00000001004c7547 */ /* 0x000fea000b800000 */
[----:B------:R-:W-:Y:S02]  /*6020*/  USHF.R.U32.HI UR6, URZ, 0x10, UR5 ;  /* 0x00000010ff067899 */ /* 0x000fe40008011605 */
[----:B------:R-:W-:-:S04]  /*6030*/  USHF.R.U32.HI UR7, URZ, 0x10, UR8 ;  /* 0x00000010ff077899 */ /* 0x000fc80008011608 */
[----:B------:R-:W-:-:S04]  /*6040*/  ULOP3.LUT UR7, UR7, UR6, URZ, 0xc0, !UPT ;  /* 0x0000000607077292 */ /* 0x000fc8000f8ec0ff */
[----:B------:R-:W-:-:S09]  /*6050*/  UISETP.NE.AND UP0, UPT, UR7, UR6, UPT ;  /* 0x000000060700728c */ /* 0x000fd2000bf05270 */
[----:B------:R-:W-:Y:S05]  /*6060*/  BRA.U UP0, `(.L_x_61) ;  /* 0x00000001002c7547 */ /* 0x000fea000b800000 */
[----:B------:R-:W1:Y:S01]  /*6070*/  S2R R5, SR_LANEID ;  /* 0x0000000000057919 */ /* 0x000e620000000000 */
[----:B------:R-:W-:-:S03]  /*6080*/  ULOP3.LUT UR6, URZ, UR5, URZ, 0x33, !UPT ;  /* 0x00000005ff067292 */ /* 0x000fc6000f8e33ff */
[----:B------:R-:W-:Y:S02]  /*6090*/  VOTEU.ANY UR5, UPT, PT ;  /* 0x0000000000057886 */ /* 0x000fe400038e0100 */
[----:B------:R-:W-:Y:S01]  /*60a0*/  UFLO.U32 UR5, UR5 ;  /* 0x00000005000572bd */ /* 0x000fe200080e0000 */
[----:B------:R-:W-:-:S04]  /*60b0*/  IMAD.U32 R4, RZ, RZ, UR6 ;  /* 0x00000006ff047e24 */ /* 0x000fc8000f8e00ff */
[----:B------:R-:W2:Y:S02]  /*60c0*/  REDUX UR7, R4 ;  /* 0x00000000040773c4 */ /* 0x000ea40000000000 */
[----:B------:R3:W-:Y:S01]  /*60d0*/  UTCATOMSWS.AND URZ, UR6 ;  /* 0x0000000600ff79e3 */ /* 0x0007e20008000000 */
[----:B-1----:R-:W-:Y:S02]  /*60e0*/  ISETP.EQ.U32.AND P0, PT, R5, UR5, PT ;  /* 0x0000000505007c0c */ /* 0x002fe4000bf02070 */
[----:B--2---:R-:W-:-:S11]  /*60f0*/  MOV R5, UR7 ;  /* 0x0000000700057c02 */ /* 0x004fd60008000f00 */
[----:B------:R3:W-:Y:S01]  /*6100*/  @P0 ATOMS.AND RZ, [UR9], R5 ;  /* 0x00000005ffff098c */ /* 0x0007e2000a800009 */
[----:B------:R-:W-:Y:S05]  /*6110*/  BRA `(.L_x_62) ;  /* 0x0000000000147947 */ /* 0x000fea0003800000 */
.L_x_61:
[----:B------:R-:W-:Y:S02]  /*6120*/  MOV R4, 0x6140 ;  /* 0x0000614000047802 */ /* 0x000fe40000000f00 */
[----:B------:R-:W-:Y:S05]  /*6130*/  CALL.REL.NOINC `($__internal_0_$__cuda_sm10x_tcgen05_guardrail_trap_col_being_dealloced_not_returned_by_alloc) ;  /* 0x000000b8008c7944 */ /* 0x000fea0003c00000 */
[----:B------:R-:W-:Y:S05]  /*6140*/  BRA `(.L_x_62) ;  /* 0x0000000000087947 */ /* 0x000fea0003800000 */
.L_x_60:
[----:B------:R-:W-:Y:S02]  /*6150*/  MOV R4, 0x6170 ;  /* 0x0000617000047802 */ /* 0x000fe40000000f00 */
[----:B------:R-:W-:Y:S05]  /*6160*/  CALL.REL.NOINC `($__internal_2_$__cuda_sm10x_tcgen05_guardrail_trap_unallocated_columns_being_dealloced) ;  /* 0x000000b800987944 */ /* 0x000fea0003c00000 */
.L_x_62:
[----:B------:R-:W-:Y:S01]  /*6170*/  ELECT P0, URZ, PT ;  /* 0x0000000000ff782f */ /* 0x000fe20003800000 */
[----:B------:R-:W-:-:S12]  /*6180*/  NOP ;  /* 0x0000000000007918 */ /* 0x000fd80000000000 */
[----:B------:R-:W-:Y:S05]  /*6190*/  @!P0 BRA `(.L_x_63) ;  /* 0x0000000000208947 */ /* 0x000fea0003800000 */
[----:B---3--:R-:W-:Y:S02]  /*61a0*/  UMOV UR6, 0x20 ;  /* 0x0000002000067882 */ /* 0x008fe40000000000 */
[----:B------:R-:W-:-:S04]  /*61b0*/  UIADD3 UR6, UPT, UPT, -UR6, 0x100000, URZ ;  /* 0x0010000006067890 */ /* 0x000fc8000fffe1ff */
[----:B------:R-:W-:Y:S02]  /*61c0*/  USHF.L.U32 UR7, UR6, 0xb, URZ ;  /* 0x0000000b06077899 */ /* 0x000fe400080006ff */
[----:B------:R-:W-:Y:S01]  /*61d0*/  USHF.L.U32 UR6, UR6, 0x1, URZ ;  /* 0x0000000106067899 */ /* 0x000fe200080006ff */
[----:B------:R-:W1:Y:S11]  /*61e0*/  FENCE.VIEW.ASYNC.S ;  /* 0x00000000000073c6 */ /* 0x000e760000000000 */
[----:B-1----:R4:W5:Y:S02]  /*61f0*/  SYNCS.EXCH.64 URZ, [UR4+0x1c0], UR6 ;  /* 0x0001c00604ff75b2 */ /* 0x0029640008000100 */
[----:B----4-:R-:W-:Y:S05]  /*6200*/  BRA `(.L_x_63) ;  /* 0x0000000000047947 */ /* 0x010fea0003800000 */
.L_x_12:
[----:B------:R-:W-:Y:S01]  /*6210*/  NOP ;  /* 0x0000000000007918 */ /* 0x000fe20000000000 */
.L_x_63:
[----:B---3--:R-:W-:Y:S05]  /*6220*/  BSYNC.RECONVERGENT B1 ;  /* 0x0000000000017941 */ /* 0x008fea0003800200 */
.L_x_9:
[----:B------:R-:W-:Y:S01]  /*6230*/  R2UR UR4, R0 ;  /* 0x00000000000472ca */ /* 0x000fe200000e0000 */
[----:B------:R-:W-:-:S12]  /*6240*/  NOP ;  /* 0x0000000000007918 */ /* 0x000fd80000000000 */
[----:B------:R-:W-:-:S09]  /*6250*/  UISETP.NE.AND UP0, UPT, UR4, 0xd, UPT ;  /* 0x0000000d0400788c */ /* 0x000fd2000bf05270 */
[----:B------:R-:W-:Y:S05]  /*6260*/  BRA.U UP0, `(.L_x_64) ;  /* 0x0000000900047547 */ /* 0x000fea000b800000 */
[----:B------:R-:W-:-:S08]  /*6270*/  NOP ;  /* 0x0000000000007918 */ /* 0x000fd00000000000 */
[----:B------:R-:W3:-:S00]  /*6280*/  USETMAXREG.DEALLOC.CTAPOOL 0x30 ;  /* 0x00000030000079c8 */ /* 0x000ec000080e0500 */
[----:B------:R-:W4:Y:S01]  /*6290*/  S2UR UR11, SR_CTAID.X ;  /* 0x00000000000b79c3 */ /* 0x000f220000002500 */
[----:B------:R-:W4:Y:S01]  /*62a0*/  LDCU UR4, c[0x0][0x640] ;  /* 0x0000c800ff0477ac */ /* 0x000f220008000800 */
[----:B------:R-:W1:Y:S01]  /*62b0*/  LDCU.U8 UR8, c[0x0][0x644] ;  /* 0x0000c880ff0877ac */ /* 0x000e620008000000 */
[----:B------:R-:W2:Y:S01]  /*62c0*/  LDCU.U8 UR7, c[0x0][0x645] ;  /* 0x0000c8a0ff0777ac */ /* 0x000ea20008000000 */
[----:B------:R-:W5:Y:S01]  /*62d0*/  LDCU UR6, c[0x0][0x654] ;  /* 0x0000ca80ff0677ac */ /* 0x000f620008000800 */
[----:B------:R-:W1:Y:S01]  /*62e0*/  LDCU.U8 UR14, c[0x0][0x638] ;  /* 0x0000c700ff0e77ac */ /* 0x000e620008000000 */
[----:B------:R-:W1:Y:S01]  /*62f0*/  LDCU.U8 UR15, c[0x0][0x650] ;  /* 0x0000ca00ff0f77ac */ /* 0x000e620008000000 */
[----:B----4-:R-:W-:Y:S01]  /*6300*/  UIMAD.WIDE.U32 UR4, UR11, UR4, URZ ;  /* 0x000000040b0472a5 */ /* 0x010fe2000f8e00ff */
[----:B------:R-:W4:Y:S03]  /*6310*/  LDCU.U8 UR12, c[0x0][0x639] ;  /* 0x0000c720ff0c77ac */ /* 0x000f260008000000 */
[----:B------:R-:W-:Y:S01]  /*6320*/  UIADD3 UR4, UPT, UPT, -UR5, UR11, URZ ;  /* 0x0000000b05047290 */ /* 0x000fe2000fffe1ff */
[----:B------:R-:W4:Y:S03]  /*6330*/  LDCU.U8 UR13, c[0x0][0x651] ;  /* 0x0000ca20ff0d77ac */ /* 0x000f260008000000 */
[----:B-1----:R-:W-:Y:S01]  /*6340*/  USHF.R.U32.HI UR4, URZ, UR8, UR4 ;  /* 0x00000008ff047299 */ /* 0x002fe20008011604 */
[----:B------:R-:W1:Y:S03]  /*6350*/  LDCU.64 UR8, c[0x0][0x630] ;  /* 0x0000c600ff0877ac */ /* 0x000e660008000a00 */
[----:B------:R-:W-:-:S04]  /*6360*/  UIADD3 UR4, UPT, UPT, UR5, UR4, URZ ;  /* 0x0000000405047290 */ /* 0x000fc8000fffe0ff */
[----:B--2---:R-:W-:Y:S01]  /*6370*/  USHF.R.U32.HI UR10, URZ, UR7, UR4 ;  /* 0x00000007ff0a7299 */ /* 0x004fe20008011604 */
[----:B------:R-:W2:Y:S03]  /*6380*/  LDCU UR7, c[0x0][0x63c] ;  /* 0x0000c780ff0777ac */ /* 0x000ea60008000800 */
[----:B-----5:R-:W-:Y:S02]  /*6390*/  UISETP.GE.AND UP0, UPT, UR10, UR6, UPT ;  /* 0x000000060a00728c */ /* 0x020fe4000bf06270 */
[----:B------:R-:W-:Y:S02]  /*63a0*/  UIADD3 UR4, UPT, UPT, -UR10, URZ, URZ ;  /* 0x000000ff0a047290 */ /* 0x000fe4000fffe1ff */
[----:B------:R-:W-:Y:S01]  /*63b0*/  USEL UR6, UR14, UR15, !UP0 ;  /* 0x0000000f0e067287 */ /* 0x000fe2000c000000 */
[----:B------:R-:W5:Y:S03]  /*63c0*/  LDCU.U8 UR15, c[0x0][0x62c] ;  /* 0x0000c580ff0f77ac */ /* 0x000f660008000000 */
[----:B------:R-:W-:-:S03]  /*63d0*/  ULOP3.LUT UR6, UR6, 0xff, URZ, 0xc0, !UPT ;  /* 0x000000ff06067892 */ /* 0x000fc6000f8ec0ff */
[----:B-1----:R-:W1:Y:S01]  /*63e0*/  @UP0 LDCU UR9, c[0x0][0x64c] ;  /* 0x0000c980ff0907ac */ /* 0x002e620008000800 */
[----:B--2---:R-:W-:Y:S01]  /*63f0*/  UIMAD UR7, UR4, UR7, UR11 ;  /* 0x00000007040772a4 */ /* 0x004fe2000f8e020b */
[----:B------:R-:W2:Y:S01]  /*6400*/  @UP0 LDCU UR8, c[0x0][0x648] ;  /* 0x0000c900ff0807ac */ /* 0x000ea20008000800 */
[----:B------:R-:W2:Y:S02]  /*6410*/  LDCU.U8 UR14, c[0x0][0x62d] ;  /* 0x0000c5a0ff0e77ac */ /* 0x000ea40008000000 */
[----:B-1----:R-:W-:Y:S02]  /*6420*/  UIMAD.WIDE.U32 UR4, UR7, UR9, URZ ;  /* 0x00000009070472a5 */ /* 0x002fe4000f8e00ff */
[----:B----4-:R-:W-:Y:S02]  /*6430*/  USEL UR9, UR12, UR13, !UP0 ;  /* 0x0000000d0c097287 */ /* 0x010fe4000c000000 */
[----:B------:R-:W-:Y:S01]  /*6440*/  UIADD3 UR4, UPT, UPT, UR7, -UR5, URZ ;  /* 0x8000000507047290 */ /* 0x000fe2000fffe0ff */
[----:B------:R-:W1:Y:S03]  /*6450*/  LDCU.64 UR12, c[0x0][0x620] ;  /* 0x0000c400ff0c77ac */ /* 0x000e660008000a00 */
[----:B------:R-:W-:-:S02]  /*6460*/  USHF.R.U32.HI UR4, URZ, UR6, UR4 ;  /* 0x00000006ff047299 */ /* 0x000fc40008011604 */
[----:B------:R-:W-:Y:S02]  /*6470*/  ULOP3.LUT UR6, UR9, 0xff, URZ, 0xc0, !UPT ;  /* 0x000000ff09067892 */ /* 0x000fe4000f8ec0ff */
[----:B------:R-:W-:Y:S01]  /*6480*/  UIADD3 UR4, UPT, UPT, UR5, UR4, URZ ;  /* 0x0000000405047290 */ /* 0x000fe2000fffe0ff */
[----:B------:R-:W4:Y:S03]  /*6490*/  LDCU UR5, c[0x0][0x628] ;  /* 0x0000c500ff0577ac */ /* 0x000f260008000800 */
[----:B------:R-:W-:-:S04]  /*64a0*/  USHF.R.U32.HI UR9, URZ, UR6, UR4 ;  /* 0x00000006ff097299 */ /* 0x000fc80008011604 */
[----:B------:R-:W-:-:S04]  /*64b0*/  UIADD3 UR4, UPT, UPT, -UR9, URZ, URZ ;  /* 0x000000ff09047290 */ /* 0x000fc8000fffe1ff */
[----:B--2---:R-:W-:-:S04]  /*64c0*/  UIMAD UR4, UR8, UR4, UR7 ;  /* 0x00000004080472a4 */ /* 0x004fc8000f8e0207 */
[----:B-1----:R-:W-:-:S04]  /*64d0*/  UIMAD UR6, UR10, UR12, UR4 ;  /* 0x0000000c0a0672a4 */ /* 0x002fc8000f8e0204 */
[----:B----4-:R-:W-:-:S07]  /*64e0*/  UIMAD.WIDE.U32 UR4, UR6, UR5, URZ ;  /* 0x00000005060472a5 */ /* 0x010fce000f8e00ff */
[----:B------:R-:W-:Y:S02]  /*64f0*/  UMOV UR4, UR5 ;  /* 0x0000000500047c82 */ /* 0x000fe40008000000 */
[----:B------:R-:W-:Y:S02]  /*6500*/  UIADD3 UR36, UPT, UPT, UR6, -UR4, URZ ;  /* 0x8000000406247290 */ /* 0x000fe4000fffe0ff */
[----:B------:R-:W1:Y:S02]  /*6510*/  LDCU UR5, c[0x0][0x60c] ;  /* 0x0000c180ff0577ac */ /* 0x000e640008000800 */
[----:B-----5:R-:W-:-:S04]  /*6520*/  USHF.R.U32.HI UR36, URZ, UR15, UR36 ;  /* 0x0000000fff247299 */ /* 0x020fc80008011624 */
[----:B------:R-:W-:-:S04]  /*6530*/  UIADD3 UR36, UPT, UPT, UR4, UR36, URZ ;  /* 0x0000002404247290 */ /* 0x000fc8000fffe0ff */
[----:B------:R-:W-:-:S04]  /*6540*/  USHF.R.U32.HI UR36, URZ, UR14, UR36 ;  /* 0x0000000eff247299 */ /* 0x000fc80008011624 */
[----:B------:R-:W-:Y:S02]  /*6550*/  UIADD3 UR35, UPT, UPT, -UR36, URZ, URZ ;  /* 0x000000ff24237290 */ /* 0x000fe4000fffe1ff */
[----:B-1----:R-:W-:Y:S02]  /*6560*/  UISETP.GE.AND UP0, UPT, UR11, UR5, UPT ;  /* 0x000000050b00728c */ /* 0x002fe4000bf06270 */
[----:B------:R-:W-:-:S07]  /*6570*/  UIMAD UR35, UR35, UR13, UR6 ;  /* 0x0000000d232372a4 */ /* 0x000fce000f8e0206 */
[----:B---3--:R-:W-:Y:S05]  /*6580*/  BRA.U UP0, `(.L_x_64) ;  /* 0x00000005003c7547 */ /* 0x008fea000b800000 */
[----:B------:R-:W1:Y:S01]  /*6590*/  S2UR UR4, SR_CgaCtaId ;  /* 0x00000000000479c3 */ /* 0x000e620000008800 */
[----:B------:R-:W-:Y:S01]  /*65a0*/  UMOV UR5, 0x400 ;  /* 0x0000040000057882 */ /* 0x000fe20000000000 */
[----:B------:R-:W2:Y:S01]  /*65b0*/  LDCU UR8, c[0x0][0x614] ;  /* 0x0000c280ff0877ac */ /* 0x000ea20008000800 */
[----:B------:R-:W3:Y:S05]  /*65c0*/  LDCU.64 UR6, c[0x0][0x348] ;  /* 0x00006900ff0677ac */ /* 0x000eea0008000a00 */
[----:B------:R-:W4:Y:S01]  /*65d0*/  S2UR UR10, SR_CTAID.X ;  /* 0x00000000000a79c3 */ /* 0x000f220000002500 */
[----:B------:R-:W-:Y:S01]  /*65e0*/  UMOV UR33, URZ ;  /* 0x000000ff00217c82 */ /* 0x000fe20008000000 */
[----:B------:R-:W-:Y:S01]  /*65f0*/  UMOV UR25, 0x10 ;  /* 0x0000001000197882 */ /* 0x000fe20000000000 */
[----:B------:R-:W-:Y:S01]  /*6600*/  UMOV UR27, UR35 ;  /* 0x00000023001b7c82 */ /* 0x000fe20008000000 */
[----:B------:R-:W-:Y:S01]  /*6610*/  UMOV UR28, UR36 ;  /* 0x00000024001c7c82 */ /* 0x000fe20008000000 */
[----:B------:R-:W-:Y:S01]  /*6620*/  UMOV UR11, UR35 ;  /* 0x00000023000b7c82 */ /* 0x000fe20008000000 */
[----:B------:R-:W-:Y:S01]  /*6630*/  UMOV UR12, UR36 ;  /* 0x00000024000c7c82 */ /* 0x000fe20008000000 */
[----:B------:R-:W-:Y:S01]  /*6640*/  UMOV UR17, 0x30 ;  /* 0x0000003000117882 */ /* 0x000fe20000000000 */
[----:B-1----:R-:W-:-:S02]  /*6650*/  ULEA UR4, UR4, UR5, 0x18 ;  /* 0x0000000504047291 */ /* 0x002fc4000f8ec0ff */
[----:B------:R-:W-:Y:S02]  /*6660*/  ULOP3.LUT UR5, URZ, UR9, URZ, 0x33, !UPT ;  /* 0x00000009ff057292 */ /* 0x000fe4000f8e33ff */
[----:B---3--:R-:W-:Y:S02]  /*6670*/  UIADD3 UR6, UP0, UPT, UR6, 0x200, URZ ;  /* 0x0000020006067890 */ /* 0x008fe4000ff1e0ff */
[----:B--2---:R-:W-:Y:S02]  /*6680*/  UIADD3 UR5, UPT, UPT, UR5, UR8, URZ ;  /* 0x0000000805057290 */ /* 0x004fe4000fffe0ff */
[----:B----4-:R-:W-:Y:S01]  /*6690*/  ULOP3.LUT UR10, UR10, 0x1, URZ, 0xc0, !UPT ;  /* 0x000000010a0a7892 */ /* 0x010fe2000f8ec0ff */
[----:B------:R-:W1:Y:S01]  /*66a0*/  SYNCS.PHASECHK.TRANS64.TRYWAIT P0, [UR4+0x180], RZ ;  /* 0x000180ffff0075a7 */ /* 0x000e620008001104 */
[----:B------:R-:W-:Y:S01]  /*66b0*/  UMOV UR9, 0x20 ;  /* 0x0000002000097882 */ /* 0x000fe20000000000 */
[----:B------:R-:W-:Y:S02]  /*66c0*/  UIADD3.X UR7, UPT, UPT, URZ, UR7, URZ, UP0, !UPT ;  /* 0x00000007ff077290 */ /* 0x000fe400087fe4ff */
[----:B------:R-:W-:-:S02]  /*66d0*/  ULEA UR5, UR5, UR10, 0x2 ;  /* 0x0000000a05057291 */ /* 0x000fc4000f8e10ff */
[----:B------:R-:W-:Y:S02]  /*66e0*/  UIADD3 UR32, UPT, UPT, UR4, 0xc00, URZ ;  /* 0x00000c0004207890 */ /* 0x000fe4000fffe0ff */
[----:B------:R-:W-:Y:S02]  /*66f0*/  USHF.L.U32 UR34, UR5, 0x7, URZ ;  /* 0x0000000705227899 */ /* 0x000fe400080006ff */
[----:B------:R-:W-:Y:S02]  /*6700*/  UIADD3 UR24, UPT, UPT, UR4, 0x1c00, URZ ;  /* 0x00001c0004187890 */ /* 0x000fe4000fffe0ff */
[----:B------:R-:W-:-:S03]  /*6710*/  UIADD3 UR8, UPT, UPT, UR4, 0x2c00, URZ ;  /* 0x00002c0004087890 */ /* 0x000fc6000fffe0ff */
[----:B------:R-:W-:Y:S01]  /*6720*/  UMOV UR26, UR34 ;  /* 0x00000022001a7c82 */ /* 0x000fe20008000000 */
[----:B------:R-:W-:Y:S01]  /*6730*/  UMOV UR10, UR34 ;  /* 0x00000022000a7c82 */ /* 0x000fe20008000000 */
[----:B-1----:R-:W-:Y:S07]  /*6740*/  @!P0 BRA `(.L_x_65) ;  /* 0x000000ac00508947 */ /* 0x002fee0003800000 */
.L_x_149:
[----:B------:R2:W-:Y:S01]  /*6750*/  UTMASTG.4D [UR32], [UR6], desc[URZ] ;  /* 0x0000ff20060073b5 */ /* 0x0005e20008019000 */
[----:B------:R-:W-:Y:S01]  /*6760*/  UIADD3 UR16, UPT, UPT, UR4, 0x3c00, URZ ;  /* 0x00003c0004107890 */ /* 0x000fe2000fffe0ff */
[----:B------:R-:W-:Y:S01]  /*6770*/  UMOV UR19, UR35 ;  /* 0x0000002300137c82 */ /* 0x000fe20008000000 */
[----:B------:R-:W-:Y:S01]  /*6780*/  UMOV UR20, UR36 ;  /* 0x0000002400147c82 */ /* 0x000fe20008000000 */
[----:B------:R-:W-:Y:S01]  /*6790*/  UMOV UR18, UR34 ;  /* 0x0000002200127c82 */ /* 0x000fe20008000000 */
[----:B------:R-:W-:Y:S01]  /*67a0*/  UMOV UR14, URZ ;  /* 0x000000ff000e7c82 */ /* 0x000fe20008000000 */
[----:B------:R-:W-:Y:S01]  /*67b0*/  UMOV UR15, URZ ;  /* 0x000000ff000f7c82 */ /* 0x000fe20008000000 */
[----:B------:R3:W-:Y:S01]  /*67c0*/  UTMASTG.4D [UR24], [UR6], desc[URZ] ;  /* 0x0000ff18060073b5 */ /* 0x0007e20008019000 */
[----:B------:R4:W-:Y:S02]  /*67d0*/  UTMASTG.4D [UR8], [UR6], desc[URZ] ;  /* 0x0000ff08060073b5 */ /* 0x0009e40008019000 */
[----:B------:R5:W-:Y:S01]  /*67e0*/  UTMASTG.4D [UR16], [UR6], desc[URZ] ;  /* 0x0000ff10060073b5 */ /* 0x000be20008019000 */
[----:B--2---:R-:W-:Y:S01]  /*67f0*/  UIADD3 UR32, UPT, UPT, UR4, 0x5c00, URZ ;  /* 0x00005c0004207890 */ /* 0x004fe2000fffe0ff */
[----:B---3--:R-:W-:Y:S01]  /*6800*/  UMOV UR25, 0x10 ;  /* 0x0000001000197882 */ /* 0x008fe20000000000 */
[----:B------:R-:W-:Y:S01]  /*6810*/  UMOV UR27, UR35 ;  /* 0x00000023001b7c82 */ /* 0x000fe20008000000 */
[----:B------:R-:W-:Y:S01]  /*6820*/  UMOV UR28, UR36 ;  /* 0x00000024001c7c82 */ /* 0x000fe20008000000 */
[----:B------:R-:W-:-:S02]  /*6830*/  UIADD3 UR24, UPT, UPT, UR4, 0x6c00, URZ ;  /* 0x00006c0004187890 */ /* 0x000fc4000fffe0ff */
[----:B----4-:R-:W-:Y:S01]  /*6840*/  UIADD3 UR8, UPT, UPT, UR4, 0x4c00, URZ ;  /* 0x00004c0004087890 */ /* 0x010fe2000fffe0ff */
[----:B------:R-:W-:Y:S01]  /*6850*/  UMOV UR9, 0x40 ;  /* 0x0000004000097882 */ /* 0x000fe20000000000 */
[----:B------:R-:W-:Y:S01]  /*6860*/  UMOV UR11, UR35 ;  /* 0x00000023000b7c82 */ /* 0x000fe20008000000 */
[----:B------:R-:W-:Y:S01]  /*6870*/  UMOV UR12, UR36 ;  /* 0x00000024000c7c82 */ /* 0x000fe20008000000 */
[----:B------:R-:W-:Y:S01]  /*6880*/  UMOV UR10, UR34 ;  /* 0x00000022000a7c82 */ /* 0x000fe20008000000 */
[----:B------:R-:W-:Y:S01]  /*6890*/  UIADD3 UR34, UPT, UPT, UR34, 0x100, URZ ;  /* 0x0000010022227890 */ /* 0x000fe2000fffe0ff */
[----:B-----5:R-:W-:-:S03]  /*68a0*/  UMOV UR17, 0x30 ;  /* 0x0000003000117882 */ /* 0x020fc60000000000 */
[----:B------:R2:W-:Y:S03]  /*68b0*/  UTMASTG.4D [UR8], [UR6], desc[URZ] ;  /* 0x0000ff08060073b5 */ /* 0x0005e60008019000 */
[----:B------:R-:W-:Y:S01]  /*68c0*/  UMOV UR26, UR34 ;  /* 0x00000022001a7c82 */ /* 0x000fe20008000000 */
[----:B------:R0:W-:Y:S01]  /*68d0*/  UTMACMDFLUSH ;  /* 0x00000000000079b7 */ /* 0x0001e20000000000 */
[----:B------:R-:W3:Y:S01]  /*68e0*/  SYNCS.PHASECHK.TRANS64.TRYWAIT P0, [UR4+0x188], RZ ;  /* 0x000188ffff0075a7 */ /* 0x000ee20008001104 */
[----:B--2---:R-:W-:Y:S01]  /*68f0*/  UMOV UR9, 0x20 ;  /* 0x0000002000097882 */ /* 0x004fe20000000000 */
[----:B------:R-:W-:Y:S01]  /*6900*/  UIADD3 UR8, UPT, UPT, UR4, 0x7c00, URZ ;  /* 0x00007c0004087890 */ /* 0x000fe2000fffe0ff */
[----:B------:R-:W-:Y:S01]  /*6910*/  UMOV UR10, UR34 ;  /* 0x00000022000a7c82 */ /* 0x000fe20008000000 */
[----:B---3--:R-:W-:Y:S10]  /*6920*/  @!P0 BRA `(.L_x_66) ;  /* 0x000000a800f08947 */ /* 0x008ff40003800000 */
.L_x_151:
[----:B------:R-:W-:Y:S01]  /*6930*/  UTMASTG.4D [UR32], [UR6], desc[UR14] ;  /* 0x00000e20060073b5 */ /* 0x000fe20008019000 */
[----:B------:R-:W-:Y:S01]  /*6940*/  UIADD3 UR16, UPT, UPT, UR4, 0x8c00, URZ ;  /* 0x00008c0004107890 */ /* 0x000fe2000fffe0ff */
[----:B-1----:R-:W-:Y:S01]  /*6950*/  HFMA2 R4, -RZ, RZ, 0, 5.9604644775390625e-08 ;  /* 0x00000001ff047431 */ /* 0x002fe200000001ff */
[----:B------:R-:W-:Y:S01]  /*6960*/  UMOV UR19, UR35 ;  /* 0x0000002300137c82 */ /* 0x000fe20008000000 */
[----:B------:R-:W-:Y:S01]  /*6970*/  UMOV UR20, UR36 ;  /* 0x0000002400147c82 */ /* 0x000fe20008000000 */
[----:B------:R-:W-:Y:S01]  /*6980*/  UMOV UR18, UR34 ;  /* 0x0000002200127c82 */ /* 0x000fe20008000000 */
[----:B------:R-:W-:Y:S01]  /*6990*/  UTMASTG.4D [UR24], [UR6], desc[UR14] ;  /* 0x00000e18060073b5 */ /* 0x000fe20008019000 */
[----:B------:R1:W-:Y:S03]  /*69a0*/  UTMASTG.4D [UR8], [UR6], desc[UR14] ;  /* 0x00000e08060073b5 */ /* 0x0003e60008019000 */
[----:B------:R3:W-:Y:S01]  /*69b0*/  UTMASTG.4D [UR16], [UR6], desc[UR14] ;  /* 0x00000e10060073b5 */ /* 0x0007e20008019000 */
[----:B-1----:R-:W-:Y:S01]  /*69c0*/  UIADD3 UR8, UPT, UPT, UR4, 0x9c00, URZ ;  /* 0x00009c0004087890 */ /* 0x002fe2000fffe0ff */
[----:B------:R-:W-:Y:S01]  /*69d0*/  UMOV UR9, 0x40 ;  /* 0x0000004000097882 */ /* 0x000fe20000000000 */
[----:B------:R-:W-:Y:S01]  /*69e0*/  UMOV UR11, UR35 ;  /* 0x00000023000b7c82 */ /* 0x000fe20008000000 */
[----:B------:R-:W-:Y:S01]  /*69f0*/  UMOV UR12, UR36 ;  /* 0x00000024000c7c82 */ /* 0x000fe20008000000 */
[----:B------:R-:W-:-:S05]  /*6a00*/  UMOV UR10, UR34 ;  /* 0x00000022000a7c82 */ /* 0x000fca0008000000 */
[----:B------:R3:W-:Y:S01]  /*6a10*/  UTMASTG.4D [UR8], [UR6], desc[UR14] ;  /* 0x00000e08060073b5 */ /* 0x0007e20008019000 */
[----:B------:R0:W-:Y:S01]  /*6a20*/  UTMACMDFLUSH ;  /* 0x00000000000079b7 */ /* 0x0001e20000000000 */
[----:B------:R-:W-:-:S04]  /*6a30*/  DEPBAR.LE SB0, 0x1 ;  /* 0x000080400000791a */ /* 0x000fc80000000000 */
[----:B------:R3:W-:Y:S01]  /*6a40*/  SYNCS.ARRIVE.TRANS64.ART0 RZ, [UR4+0x190], R4 ;  /* 0x00019004ffff79a7 */ /* 0x0007e20008500004 */
[----:B------:R-:W-:-:S04]  /*6a50*/  DEPBAR.LE SB0, 0x0 ;  /* 0x000080000000791a */ /* 0x000fc80000000000 */
[----:B------:R3:W-:Y:S01]  /*6a60*/  SYNCS.ARRIVE.TRANS64.ART0 RZ, [UR4+0x198], R4 ;  /* 0x00019804ffff79a7 */ /* 0x0007e20008500004 */
[----:B------:R-:W-:Y:S01]  /*6a70*/  NOP ;  /* 0x0000000000007918 */ /* 0x000fe20000000000 */
.L_x_64:
[----:B------:R-:W-:-:S13]  /*6a80*/  R2UR UR4, R0 ;  /* 0x00000000000472ca */ /* 0x000fda00000e0000 */
[----:B------:R-:W-:-:S09]  /*6a90*/  UISETP.GT.AND UP0, UPT, UR4, 0x7, UPT ;  /* 0x000000070400788c */ /* 0x000fd2000bf04270 */
[----:B------:R-:W-:Y:S05]  /*6aa0*/  BRA.U UP0, `(.L_x_67) ;  /* 0x00000079000c7547 */ /* 0x000fea000b800000 */
[----:B------:R-:W-:Y:S01]  /*6ab0*/  NOP ;  /* 0x0000000000007918 */ /* 0x000fe20000000000 */
.L_x_68:
[----:B------:R-:W-:-:S08]  /*6ac0*/  NOP ;  /* 0x0000000000007918 */ /* 0x000fd00000000000 */
[----:B------:R-:W4:Y:S02]  /*6ad0*/  USETMAXREG.TRY_ALLOC.CTAPOOL UP0, 0xc8 ;  /* 0x000000c8000079c8 */ /* 0x000f240008000600 */
[----:B----4-:R-:W-:Y:S05]  /*6ae0*/  BRA.U !UP0, `(.L_x_68) ;  /* 0xfffffffd08f47547 */ /* 0x010fea000b83ffff */
[----:B------:R-:W4:Y:S01]  /*6af0*/  S2UR UR5, SR_CTAID.X ;  /* 0x00000000000579c3 */ /* 0x000f220000002500 */
[----:B------:R-:W4:Y:S01]  /*6b00*/  LDCU UR4, c[0x0][0x60c] ;  /* 0x0000c180ff0477ac */ /* 0x000f220008000800 */
[----:B---3--:R-:W-:Y:S01]  /*6b10*/  UMOV UR9, 0x1 ;  /* 0x0000000100097882 */ /* 0x008fe20000000000 */
[----:B----4-:R-:W-:-:S05]  /*6b20*/  UISETP.GE.AND UP0, UPT, UR5, UR4, UPT ;  /* 0x000000040500728c */ /* 0x010fca000bf06270 */
[----:B-----5:R-:W-:Y:S06]  /*6b30*/  BAR.SYNC.DEFER_BLOCKING 0x2, 0x1a0 ;  /* 0x0086800000007b1d */ /* 0x020fec0000010000 */
[----:B------:R-:W-:Y:S05]  /*6b40*/  BRA.U UP0, `(.L_x_69) ;  /* 0x0000007500b07547 */ /* 0x000fea000b800000 */
[----:B------:R-:W3:Y:S01]  /*6b50*/  S2UR UR4, SR_CgaCtaId ;  /* 0x00000000000479c3 */ /* 0x000ee20000008800 */
[----:B------:R-:W-:Y:S01]  /*6b60*/  R2UR UR5, R0 ;  /* 0x00000000000572ca */ /* 0x000fe200000e0000 */
[----:B------:R-:W-:Y:S01]  /*6b70*/  UMOV UR18, 0x400 ;  /* 0x0000040000127882 */ /* 0x000fe20000000000 */
[----:B-12---:R-:W-:Y:S01]  /*6b80*/  HFMA2 R4, -RZ, RZ, -0.0 , 0 ;  /* 0x80000000ff047431 */ /* 0x006fe200000001ff */
[----:B------:R-:W1:Y:S04]  /*6b90*/  LDCU.U8 UR9, c[0x0][0x644] ;  /* 0x0000c880ff0977ac */ /* 0x000e680008000000 */
[----:B------:R-:W2:Y:S01]  /*6ba0*/  S2UR UR8, SR_CTAID.X ;  /* 0x00000000000879c3 */ /* 0x000ea20000002500 */
[----:B------:R-:W4:Y:S01]  /*6bb0*/  LDCU.U8 UR7, c[0x0][0x645] ;  /* 0x0000c8a0ff0777ac */ /* 0x000f220008000000 */
[----:B------:R-:W5:Y:S04]  /*6bc0*/  LDCU UR6, c[0x0][0x654] ;  /* 0x0000ca80ff0677ac */ /* 0x000f680008000800 */
[----:B------:R-:W-:Y:S01]  /*6bd0*/  UISETP.GT.AND UP2, UPT, UR5, 0x3, UPT ;  /* 0x000000030500788c */ /* 0x000fe2000bf44270 */
[----:B------:R-:W1:Y:S01]  /*6be0*/  LDCU UR22, c[0x0][0x38c] ;  /* 0x00007180ff1677ac */ /* 0x000e620008000800 */
[----:B------:R-:W1:Y:S01]  /*6bf0*/  LDCU UR20, c[0x0][0x380] ;  /* 0x00007000ff1477ac */ /* 0x000e620008000800 */
[----:B---3--:R-:W-:Y:S01]  /*6c00*/  ULEA UR18, UR4, UR18, 0x18 ;  /* 0x0000001204127291 */ /* 0x008fe2000f8ec0ff */
[----:B------:R-:W3:Y:S03]  /*6c10*/  LDCU UR4, c[0x0][0x640] ;  /* 0x0000c800ff0477ac */ /* 0x000ee60008000800 */
[----:B------:R-:W-:-:S04]  /*6c20*/  UIADD3 UR21, UPT, UPT, UR18, 0x8, URZ ;  /* 0x0000000812157890 */ /* 0x000fc8000fffe0ff */
[----:B------:R-:W-:Y:S02]  /*6c30*/  @!UP2 UIADD3 UR21, UPT, UPT, UR18, URZ, URZ ;  /* 0x000000ff1215a290 */ /* 0x000fe4000fffe0ff */
[----:B--2---:R-:W-:Y:S02]  /*6c40*/  USHF.L.U32 UR12, UR8, 0x7, URZ ;  /* 0x00000007080c7899 */ /* 0x004fe400080006ff */
[----:B------:R-:W-:Y:S02]  /*6c50*/  UIADD3 UR14, UPT, UPT, UR21, 0x100, URZ ;  /* 0x00000100150e7890 */ /* 0x000fe4000fffe0ff */
[----:B------:R-:W-:-:S03]  /*6c60*/  UIADD3 UR13, UPT, UPT, UR21, 0x170, URZ ;  /* 0x00000170150d7890 */ /* 0x000fc6000fffe0ff */
[----:B------:R-:W2:Y:S01]  /*6c70*/  SYNCS.PHASECHK.TRANS64.TRYWAIT P0, [UR21+0x170], R4 ;  /* 0x00017004ff0075a7 */ /* 0x000ea20008001115 */
[----:B---3--:R-:W-:-:S04]  /*6c80*/  UIMAD.WIDE.U32 UR4, UR8, UR4, URZ ;  /* 0x00000004080472a5 */ /* 0x008fc8000f8e00ff */
[----:B------:R-:W-:-:S04]  /*6c90*/  UIADD3 UR4, UPT, UPT, -UR5, UR8, URZ ;  /* 0x0000000805047290 */ /* 0x000fc8000fffe1ff */
[----:B-1----:R-:W-:Y:S01]  /*6ca0*/  USHF.R.U32.HI UR4, URZ, UR9, UR4 ;  /* 0x00000009ff047299 */ /* 0x002fe20008011604 */
[----:B------:R-:W1:Y:S03]  /*6cb0*/  LDCU.U8 UR9, c[0x0][0x650] ;  /* 0x0000ca00ff0977ac */ /* 0x000e660008000000 */
[----:B------:R-:W-:Y:S01]  /*6cc0*/  UIADD3 UR4, UPT, UPT, UR5, UR4, URZ ;  /* 0x0000000405047290 */ /* 0x000fe2000fffe0ff */
[----:B------:R-:W3:Y:S03]  /*6cd0*/  LDCU UR5, c[0x0][0x634] ;  /* 0x0000c680ff0577ac */ /* 0x000ee60008000800 */
[----:B----4-:R-:W-:Y:S01]  /*6ce0*/  USHF.R.U32.HI UR4, URZ, UR7, UR4 ;  /* 0x00000007ff047299 */ /* 0x010fe20008011604 */
[----:B------:R-:W1:Y:S03]  /*6cf0*/  LDCU.U8 UR7, c[0x0][0x638] ;  /* 0x0000c700ff0777ac */ /* 0x000e660008000000 */
[----:B-----5:R-:W-:Y:S01]  /*6d00*/  UISETP.GE.AND UP0, UPT, UR4, UR6, UPT ;  /* 0x000000060400728c */ /* 0x020fe2000bf06270 */
[----:B------:R-:W4:Y:S01]  /*6d10*/  LDCU UR6, c[0x0][0x63c] ;  /* 0x0000c780ff0677ac */ /* 0x000f220008000800 */
[----:B------:R-:W-:-:S09]  /*6d20*/  UIADD3 UR4, UPT, UPT, -UR4, URZ, URZ ;  /* 0x000000ff04047290 */ /* 0x000fd2000fffe1ff */
[----:B---3--:R-:W3:Y:S01]  /*6d30*/  @UP0 LDCU UR5, c[0x0][0x64c] ;  /* 0x0000c980ff0507ac */ /* 0x008ee20008000800 */
[----:B-1----:R-:W-:Y:S02]  /*6d40*/  USEL UR7, UR7, UR9, !UP0 ;  /* 0x0000000907077287 */ /* 0x002fe4000c000000 */
[----:B----4-:R-:W-:Y:S01]  /*6d50*/  UIMAD UR6, UR4, UR6, UR8 ;  /* 0x00000006040672a4 */ /* 0x010fe2000f8e0208 */
[----:B--23--:R-:W-:Y:S11]  /*6d60*/  @!P0 BRA `(.L_x_70) ;  /* 0x000000a400f88947 */ /* 0x00cff60003800000 */
.L_x_153:
[----:B------:R-:W2:Y:S01]  /*6d70*/  SYNCS.PHASECHK.TRANS64.TRYWAIT P0, [UR14], RZ ;  /* 0x000000ffff0075a7 */ /* 0x000ea2000800110e */
[----:B------:R-:W3:Y:S01]  /*6d80*/  LDCU.U8 UR8, c[0x0][0x639] ;  /* 0x0000c720ff0877ac */ /* 0x000ee20008000000 */
[----:B-1----:R-:W-:Y:S01]  /*6d90*/  IMAD.U32 R4, RZ, RZ, UR12 ;  /* 0x0000000cff047e24 */ /* 0x002fe2000f8e00ff */
[C---:B------:R-:W-:Y:S01]  /*6da0*/  LOP3.LUT R5, R3.reuse, 0x7f, RZ, 0xc0, !PT ;  /* 0x0000007f03057812 */ /* 0x040fe200078ec0ff */
[----:B------:R-:W-:Y:S01]  /*6db0*/  IMAD.U32 R85, R3, 0x10000, RZ ;  /* 0x0001000003557824 */ /* 0x000fe200078e00ff */
[----:B------:R-:W3:Y:S01]  /*6dc0*/  LDCU.U8 UR9, c[0x0][0x651] ;  /* 0x0000ca20ff0977ac */ /* 0x000ee20008000000 */
[----:B------:R-:W-:Y:S02]  /*6dd0*/  MOV R37, UR20 ;  /* 0x0000001400257c02 */ /* 0x000fe40008000f00 */
[----:B------:R-:W-:Y:S01]  /*6de0*/  LOP3.LUT R5, R5, 0x80, R4, 0xf8, !PT ;  /* 0x0000008005057812 */ /* 0x000fe200078ef804 */
[----:B------:R-:W-:Y:S01]  /*6df0*/  UIMAD.WIDE.U32 UR4, UR6, UR5, URZ ;  /* 0x00000005060472a5 */ /* 0x000fe2000f8e00ff */
[----:B------:R-:W1:Y:S01]  /*6e00*/  LDCU UR15, c[0x0][0x614] ;  /* 0x0000c280ff0f77ac */ /* 0x000e620008000800 */
[----:B------:R-:W-:-:S02]  /*6e10*/  ULOP3.LUT UR7, UR7, 0xff, URZ, 0xc0, !UPT ;  /* 0x000000ff07077892 */ /* 0x000fc4000f8ec0ff */
[----:B------:R-:W-:Y:S01]  /*6e20*/  UIADD3 UR4, UPT, UPT, UR6, -UR5, URZ ;  /* 0x8000000506047290 */ /* 0x000fe2000fffe0ff */
[----:B------:R-:W-:Y:S01]  /*6e30*/  UMOV UR24, 0x0 ;  /* 0x0000000000187882 */ /* 0x000fe20000000000 */
[----:B------:R-:W-:Y:S02]  /*6e40*/  UMOV UR25, 0x1 ;  /* 0x0000000100197882 */ /* 0x000fe40000000000 */
[----:B------:R-:W-:Y:S02]  /*6e50*/  USHF.R.U32.HI UR4, URZ, UR7, UR4 ;  /* 0x00000007ff047299 */ /* 0x000fe40008011604 */
[----:B---3--:R-:W-:Y:S02]  /*6e60*/  USEL UR6, UR8, UR9, !UP0 ;  /* 0x0000000908067287 */ /* 0x008fe4000c000000 */
[----:B------:R-:W-:Y:S02]  /*6e70*/  UIADD3 UR4, UPT, UPT, UR5, UR4, URZ ;  /* 0x0000000405047290 */ /* 0x000fe4000fffe0ff */
[----:B------:R-:W-:-:S02]  /*6e80*/  ULOP3.LUT UR6, UR6, 0xff, URZ, 0xc0, !UPT ;  /* 0x000000ff06067892 */ /* 0x000fc4000f8ec0ff */
[----:B------:R-:W-:Y:S02]  /*6e90*/  UIADD3 UR7, UPT, UPT, UR22, -UR20, URZ ;  /* 0x8000001416077290 */ /* 0x000fe4000fffe0ff */
[----:B------:R-:W-:Y:S02]  /*6ea0*/  USHF.R.U32.HI UR10, URZ, UR6, UR4 ;  /* 0x00000006ff0a7299 */ /* 0x000fe40008011604 */
[----:B------:R-:W-:Y:S02]  /*6eb0*/  UIADD3 UR9, UPT, UPT, UR22, -0x1, URZ ;  /* 0xffffffff16097890 */ /* 0x000fe4000fffe0ff */
[----:B-1----:R-:W-:Y:S02]  /*6ec0*/  UIADD3 UR4, UPT, UPT, -UR10, UR15, URZ ;  /* 0x0000000f0a047290 */ /* 0x002fe4000fffe1ff */
[----:B------:R-:W-:Y:S02]  /*6ed0*/  UIADD3 UR5, UPT, UPT, -UR22, URZ, URZ ;  /* 0x000000ff16057290 */ /* 0x000fe4000fffe1ff */
[----:B------:R-:W-:-:S02]  /*6ee0*/  ULEA UR8, UR4, UR7, 0x8 ;  /* 0x0000000704087291 */ /* 0x000fc4000f8e40ff */
[----:B------:R-:W-:Y:S02]  /*6ef0*/  USHF.R.S32.HI UR4, URZ, 0x1f, UR9 ;  /* 0x0000001fff047899 */ /* 0x000fe40008011409 */
[----:B------:R-:W-:Y:S02]  /*6f00*/  USHF.R.S32.HI UR5, URZ, 0x1f, UR5 ;  /* 0x0000001fff057899 */ /* 0x000fe40008011405 */
[----:B------:R-:W-:Y:S02]  /*6f10*/  UIADD3 UR6, UPT, UPT, -UR8, URZ, URZ ;  /* 0x000000ff08067290 */ /* 0x000fe4000fffe1ff */
[----:B------:R-:W-:Y:S02]  /*6f20*/  ULEA.HI UR9, UR4, UR9, URZ, 0x7 ;  /* 0x0000000904097291 */ /* 0x000fe4000f8f38ff */
[----:B------:R-:W-:Y:S02]  /*6f30*/  ULEA.HI UR7, UR5, -UR22, URZ, 0x7 ;  /* 0x8000001605077291 */ /* 0x000fe4000f8f38ff */
[----:B------:R-:W-:-:S02]  /*6f40*/  USHF.R.S32.HI UR4, URZ, 0x1f, UR6 ;  /* 0x0000001fff047899 */ /* 0x000fc40008011406 */
[----:B------:R-:W-:Y:S02]  /*6f50*/  UIADD3 UR5, UPT, UPT, UR8, -0x1, URZ ;  /* 0xffffffff08057890 */ /* 0x000fe4000fffe0ff */
[----:B------:R-:W-:Y:S02]  /*6f60*/  UISETP.GT.AND UP0, UPT, UR22, URZ, UPT ;  /* 0x000000ff1600728c */ /* 0x000fe4000bf04270 */
[----:B------:R-:W-:Y:S02]  /*6f70*/  ULEA.HI UR4, UR4, -UR8, URZ, 0x7 ;  /* 0x8000000804047291 */ /* 0x000fe4000f8f38ff */
[----:B------:R-:W-:Y:S02]  /*6f80*/  USHF.R.S32.HI UR6, URZ, 0x1f, UR5 ;  /* 0x0000001fff067899 */ /* 0x000fe40008011405 */
[----:B------:R-:W-:Y:S02]  /*6f90*/  USHF.R.S32.HI UR4, URZ, 0x7, UR4 ;  /* 0x00000007ff047899 */ /* 0x000fe40008011404 */
[----:B------:R-:W-:-:S02]  /*6fa0*/  USHF.R.S32.HI UR7, URZ, 0x7, UR7 ;  /* 0x00000007ff077899 */ /* 0x000fc40008011407 */
[----:B------:R-:W-:Y:S02]  /*6fb0*/  UISETP.GT.AND UP1, UPT, UR8, URZ, UPT ;  /* 0x000000ff0800728c */ /* 0x000fe4000bf24270 */
[----:B------:R-:W-:Y:S02]  /*6fc0*/  ULEA.HI UR5, UR6, UR5, URZ, 0x7 ;  /* 0x0000000506057291 */ /* 0x000fe4000f8f38ff */
[----:B------:R-:W-:Y:S02]  /*6fd0*/  UIADD3 UR6, UPT, UPT, -UR4, URZ, URZ ;  /* 0x000000ff04067290 */ /* 0x000fe4000fffe1ff */
[----:B------:R-:W-:Y:S02]  /*6fe0*/  @UP0 UIMAD.WIDE UR16, UR9, 0x2000000, UR24 ;  /* 0x02000000091008a5 */ /* 0x000fe4000f8e0218 */
[----:B------:R-:W-:Y:S02]  /*6ff0*/  ULEA.HI.SX32 UR5, UR5, 0x1, 0x19 ;  /* 0x0000000105057891 */ /* 0x000fe4000f8fcaff */
[----:B------:R-:W-:-:S02]  /*7000*/  UIADD3 UR4, UPT, UPT, -UR7, URZ, URZ ;  /* 0x000000ff07047290 */ /* 0x000fc4000fffe1ff */
[----:B------:R-:W-:-:S03]  /*7010*/  USEL UR7, URZ, 0x100, !UP2 ;  /* 0x00000100ff077887 */ /* 0x000fc6000d000000 */
[----:B------:R-:W-:Y:S01]  /*7020*/  @!UP1 UMOV UR5, UR6 ;  /* 0x0000000600059c82 */ /* 0x000fe20008000000 */
[----:B------:R-:W-:Y:S01]  /*7030*/  USEL UR6, URZ, 0x80, !UP2 ;  /* 0x00000080ff067887 */ /* 0x000fe2000d000000 */
[----:B------:R-:W-:Y:S01]  /*7040*/  @UP0 UMOV UR4, UR17 ;  /* 0x0000001100040c82 */ /* 0x000fe20008000000 */
[----:B------:R-:W-:Y:S01]  /*7050*/  LOP3.LUT R5, R5, UR7, RZ, 0xfc, !PT ;  /* 0x0000000705057c12 */ /* 0x000fe2000f8efcff */
[----:B------:R-:W-:-:S03]  /*7060*/  UISETP.LT.AND UP0, UPT, UR5, UR4, UPT ;  /* 0x000000040500728c */ /* 0x000fc6000bf01270 */
[----:B------:R-:W-:Y:S01]  /*7070*/  IMAD.U32 R84, RZ, RZ, UR6 ;  /* 0x00000006ff547e24 */ /* 0x000fe2000f8e00ff */
[----:B------:R-:W-:Y:S02]  /*7080*/  USEL UR11, UR5, UR4, UP0 ;  /* 0x00000004050b7287 */ /* 0x000fe40008000000 */
[----:B------:R-:W-:Y:S02]  /*7090*/  ULOP3.LUT UR4, URZ, UR10, URZ, 0x33, !UPT ;  /* 0x0000000aff047292 */ /* 0x000fe4000f8e33ff */
[----:B------:R-:W-:Y:S01]  /*70a0*/  LOP3.LUT R85, R84, 0x600000, R85, 0xf8, !PT ;  /* 0x0060000054557812 */ /* 0x000fe200078ef855 */
[----:B------:R-:W-:Y:S02]  /*70b0*/  UIADD3 UR19, UPT, UPT, UR11, -0x1, URZ ;  /* 0xffffffff0b137890 */ /* 0x000fe4000fffe0ff */
[----:B------:R-:W-:Y:S01]  /*70c0*/  UIADD3 UR4, UPT, UPT, UR4, UR15, URZ ;  /* 0x0000000f04047290 */ /* 0x000fe2000fffe0ff */
[----:B------:R-:W-:Y:S01]  /*70d0*/  R2UR UR6, R85 ;  /* 0x00000000550672ca */ /* 0x000fe200000e0000 */
[----:B------:R-:W-:-:S04]  /*70e0*/  UISETP.LT.AND UP0, UPT, URZ, UR19, UPT ;  /* 0x00000013ff00728c */ /* 0x000fc8000bf01270 */
[----:B------:R-:W-:Y:S01]  /*70f0*/  USEL UR5, URZ, UR19, !UP0 ;  /* 0x00000013ff057287 */ /* 0x000fe2000c000000 */
[----:B------:R-:W-:-:S03]  /*7100*/  MOV R170, UR4 ;  /* 0x0000000400aa7c02 */ /* 0x000fc60008000f00 */
[----:B------:R-:W-:Y:S02]  /*7110*/  UIMAD UR4, UR5, -0x80, UR22 ;  /* 0xffffff80050478a4 */ /* 0x000fe4000f8e0216 */
[----:B------:R-:W-:Y:S01]  /*7120*/  IMAD R170, R170, 0x200, R5 ;  /* 0x00000200aaaa7824 */ /* 0x000fe200078e0205 */
[----:B--2---:R-:W-:Y:S09]  /*7130*/  @!P0 BRA `(.L_x_71) ;  /* 0x000000a400248947 */ /* 0x004ff20003800000 */
.L_x_155:
[----:B------:R-:W-:Y:S01]  /*7140*/  IMAD.U32 R36, RZ, RZ, UR4 ;  /* 0x00000004ff247e24 */ /* 0x000fe2000f8e00ff */
[----:B------:R-:W-:Y:S01]  /*7150*/  IADD3 R37, PT, PT, -R37, UR4, R170 ;  /* 0x0000000425257c10 */ /* 0x000fe2000fffe1aa */
[----:B-1----:R-:W1:Y:S01]  /*7160*/  LDTM.x32 R4, tmem[UR6] ;  /* 0x00000006000479ee */ /* 0x002e6200082c0000 */
[----:B------:R-:W-:Y:S01]  /*7170*/  IMAD.MOV.U32 R89, RZ, RZ, -0x1 ;  /* 0xffffffffff597424 */ /* 0x000fe200078e00ff */
[----:B------:R-:W-:Y:S01]  /*7180*/  LOP3.LUT R86, R85, 0x20, RZ, 0xfc, !PT ;  /* 0x0000002055567812 */ /* 0x000fe200078efcff */
[----:B------:R-:W2:Y:S01]  /*7190*/  LDCU UR6, c[0x0][0x600] ;  /* 0x0000c000ff0677ac */ /* 0x000ea20008000800 */
[----:B------:R-:W-:Y:S02]  /*71a0*/  VIADDMNMX R36, R37, 0x1, R36, PT ;  /* 0x0000000125247846 */ /* 0x000fe40003800124 */
[----:B------:R-:W-:Y:S02]  /*71b0*/  R2UR UR4, R86 ;  /* 0x00000000560472ca */ /* 0x000fe400000e0000 */
[C---:B------:R-:W-:Y:S01]  /*71c0*/  LOP3.LUT R87, R85.reuse, 0x40, RZ, 0xfc, !PT ;  /* 0x0000004055577812 */ /* 0x040fe200078efcff */
[----:B------:R-:W-:Y:S01]  /*71d0*/  IMAD.MOV R132, RZ, RZ, -R36 ;  /* 0x000000ffff847224 */ /* 0x000fe200078e0a24 */
[----:B------:R-:W-:-:S02]  /*71e0*/  LOP3.LUT R88, R85, 0x60, RZ, 0xfc, !PT ;  /* 0x0000006055587812 */ /* 0x000fc400078efcff */
[----:B------:R-:W-:Y:S02]  /*71f0*/  R2UR UR5, R0 ;  /* 0x00000000000572ca */ /* 0x000fe400000e0000 */
[----:B------:R-:W-:Y:S02]  /*7200*/  VIADDMNMX R36, R132, 0x20, RZ, !PT ;  /* 0x0000002084247846 */ /* 0x000fe400078001ff */
[----:B------:R-:W-:Y:S02]  /*7210*/  R2UR UR7, R2 ;  /* 0x00000000020772ca */ /* 0x000fe400000e0000 */
[----:B------:R-:W-:Y:S01]  /*7220*/  SHF.R.U32.HI R36, RZ, R36, R89 ;  /* 0x00000024ff247219 */ /* 0x000fe20000011659 */
[----:B------:R-:W3:Y:S01]  /*7230*/  LDTM.x32 R52, tmem[UR4] ;  /* 0x00000004003479ee */ /* 0x000ee200082c0000 */
[----:B------:R-:W-:Y:S02]  /*7240*/  R2UR UR4, R87 ;  /* 0x00000000570472ca */ /* 0x000fe400000e0000 */
[----:B------:R-:W-:-:S02]  /*7250*/  R2P PR, R36, 0x7e ;  /* 0x0000007e24007804 */ /* 0x000fc40000000000 */
[----:B------:R-:W-:-:S03]  /*7260*/  LOP3.LUT R168, R85, 0x70, RZ, 0xfc, !PT ;  /* 0x0000007055a87812 */ /* 0x000fc600078efcff */
[----:B-1----:R-:W-:Y:S02]  /*7270*/  SEL R101, R5, 0xff800000, P1 ;  /* 0xff80000005657807 */ /* 0x002fe40000800000 */
[----:B------:R-:W-:Y:S02]  /*7280*/  SEL R90, R6, 0xff800000, P2 ;  /* 0xff800000065a7807 */ /* 0x000fe40001000000 */
[----:B------:R-:W-:Y:S02]  /*7290*/  SEL R91, R7, 0xff800000, P3 ;  /* 0xff800000075b7807 */ /* 0x000fe40001800000 */
[----:B------:R-:W-:Y:S02]  /*72a0*/  SEL R92, R8, 0xff800000, P4 ;  /* 0xff800000085c7807 */ /* 0x000fe40002000000 */
[----:B------:R-:W-:Y:S02]  /*72b0*/  SEL R93, R9, 0xff800000, P5 ;  /* 0xff800000095d7807 */ /* 0x000fe40002800000 */
[----:B------:R-:W-:-:S02]  /*72c0*/  SEL R104, R10, 0xff800000, P6 ;  /* 0xff8000000a687807 */ /* 0x000fc40003000000 */
[C---:B------:R-:W-:Y:S02]  /*72d0*/  R2P PR, R36.reuse.B1, 0x7f ;  /* 0x0000007f24007804 */ /* 0x040fe40000001000 */
[----:B------:R-:W-:Y:S02]  /*72e0*/  LOP3.LUT R5, R36, 0x1, RZ, 0xc0, !PT ;  /* 0x0000000124057812 */ /* 0x000fe400078ec0ff */
[----:B------:R-:W-:Y:S02]  /*72f0*/  VIADDMNMX R6, R132, 0x60, RZ, !PT ;  /* 0x0000006084067846 */ /* 0x000fe400078001ff */
[----:B------:R-:W-:Y:S02]  /*7300*/  SEL R94, R12, 0xff800000, P0 ;  /* 0xff8000000c5e7807 */ /* 0x000fe40000000000 */
[----:B------:R-:W-:Y:S02]  /*7310*/  SEL R95, R13, 0xff800000, P1 ;  /* 0xff8000000d5f7807 */ /* 0x000fe40000800000 */
[----:B------:R-:W-:-:S02]  /*7320*/  SEL R96, R14, 0xff800000, P2 ;  /* 0xff8000000e607807 */ /* 0x000fc40001000000 */
[----:B------:R-:W-:Y:S02]  /*7330*/  SEL R97, R15, 0xff800000, P3 ;  /* 0xff8000000f617807 */ /* 0x000fe40001800000 */
[----:B------:R-:W-:Y:S02]  /*7340*/  SEL R98, R16, 0xff800000, P4 ;  /* 0xff80000010627807 */ /* 0x000fe40002000000 */
[----:B------:R-:W-:Y:S02]  /*7350*/  SEL R99, R17, 0xff800000, P5 ;  /* 0xff80000011637807 */ /* 0x000fe40002800000 */
[----:B------:R-:W-:Y:S02]  /*7360*/  SEL R110, R18, 0xff800000, P6 ;  /* 0xff800000126e7807 */ /* 0x000fe40003000000 */
[----:B------:R-:W-:Y:S02]  /*7370*/  R2P PR, R36.B2, 0x7f ;  /* 0x0000007f24007804 */ /* 0x000fe40000002000 */
[----:B------:R-:W-:-:S03]  /*7380*/  SHF.R.U32.HI R133, RZ, R6, R89 ;  /* 0x00000006ff857219 */ /* 0x000fc60000011659 */
[----:B------:R-:W-:Y:S02]  /*7390*/  SEL R102, R20, 0xff800000, P0 ;  /* 0xff80000014667807 */ /* 0x000fe40000000000 */
[----:B------:R-:W-:Y:S02]  /*73a0*/  SEL R103, R21, 0xff800000, P1 ;  /* 0xff80000015677807 */ /* 0x000fe40000800000 */
[----:B------:R-:W-:Y:S02]  /*73b0*/  SEL R106, R22, 0xff800000, P2 ;  /* 0xff800000166a7807 */ /* 0x000fe40001000000 */
[----:B------:R-:W-:Y:S02]  /*73c0*/  SEL R107, R23, 0xff800000, P3 ;  /* 0xff800000176b7807 */ /* 0x000fe40001800000 */
[----:B------:R-:W-:Y:S02]  /*73d0*/  SEL R108, R24, 0xff800000, P4 ;  /* 0xff800000186c7807 */ /* 0x000fe40002000000 */
[----:B------:R-:W-:-:S02]  /*73e0*/  SEL R109, R25, 0xff800000, P5 ;  /* 0xff800000196d7807 */ /* 0x000fc40002800000 */
[----:B------:R-:W-:Y:S02]  /*73f0*/  SEL R114, R26, 0xff800000, P6 ;  /* 0xff8000001a727807 */ /* 0x000fe40003000000 */
[----:B------:R-:W-:-:S05]  /*7400*/  R2P PR, R36.B3, 0x7f ;  /* 0x0000007f24007804 */ /* 0x000fca0000003000 */
[----:B------:R-:W-:Y:S02]  /*7410*/  SEL R112, R28, 0xff800000, P0 ;  /* 0xff8000001c707807 */ /* 0x000fe40000000000 */
[----:B------:R-:W-:Y:S02]  /*7420*/  ISETP.NE.U32.AND P0, PT, R5, 0x1, PT ;  /* 0x000000010500780c */ /* 0x000fe40003f05070 */
[----:B------:R-:W-:Y:S02]  /*7430*/  SEL R113, R29, 0xff800000, P1 ;  /* 0xff8000001d717807 */ /* 0x000fe40000800000 */
[----:B------:R-:W-:Y:S02]  /*7440*/  LOP3.LUT P1, RZ, R36, 0x80, RZ, 0xc0, !PT ;  /* 0x0000008024ff7812 */ /* 0x000fe4000782c0ff */
[----:B------:R-:W-:Y:S02]  /*7450*/  SEL R100, R4, 0xff800000, !P0 ;  /* 0xff80000004647807 */ /* 0x000fe40004000000 */
[----:B------:R-:W-:-:S02]  /*7460*/  LOP3.LUT P0, RZ, R36, 0x8000, RZ, 0xc0, !PT ;  /* 0x0000800024ff7812 */ /* 0x000fc4000780c0ff */
[----:B------:R-:W-:Y:S02]  /*7470*/  VIADDMNMX R4, R132, 0x40, RZ, !PT ;  /* 0x0000004084047846 */ /* 0x000fe400078001ff */
[----:B------:R-:W-:Y:S02]  /*7480*/  SEL R105, R11, 0xff800000, P1 ;  /* 0xff8000000b697807 */ /* 0x000fe40000800000 */
[C---:B------:R-:W-:Y:S02]  /*7490*/  LOP3.LUT P1, RZ, R36.reuse, 0x800000, RZ, 0xc0, !PT ;  /* 0x0080000024ff7812 */ /* 0x040fe4000782c0ff */
[----:B------:R-:W-:Y:S02]  /*74a0*/  SEL R111, R19, 0xff800000, P0 ;  /* 0xff800000136f7807 */ /* 0x000fe40000000000 */
[----:B------:R-:W-:Y:S02]  /*74b0*/  ISETP.GT.AND P0, PT, R36, -0x1, PT ;  /* 0xffffffff2400780c */ /* 0x000fe40003f04270 */
[----:B------:R-:W-:-:S02]  /*74c0*/  SHF.R.U32.HI R4, RZ, R4, R89 ;  /* 0x00000004ff047219 */ /* 0x000fc40000011659 */
[----:B------:R-:W-:Y:S02]  /*74d0*/  SEL R115, R27, 0xff800000, P1 ;  /* 0xff8000001b737807 */ /* 0x000fe40000800000 */
[----:B------:R-:W-:Y:S02]  /*74e0*/  SEL R116, R30, 0xff800000, P2 ;  /* 0xff8000001e747807 */ /* 0x000fe40001000000 */
[----:B------:R-:W-:Y:S02]  /*74f0*/  SEL R117, R31, 0xff800000, P3 ;  /* 0xff8000001f757807 */ /* 0x000fe40001800000 */
[----:B------:R-:W-:Y:S02]  /*7500*/  SEL R118, R32, 0xff800000, P4 ;  /* 0xff80000020767807 */ /* 0x000fe40002000000 */
[----:B------:R-:W-:Y:S02]  /*7510*/  SEL R119, R33, 0xff800000, P5 ;  /* 0xff80000021777807 */ /* 0x000fe40002800000 */
[----:B------:R-:W-:-:S02]  /*7520*/  SEL R120, R34, 0xff800000, P6 ;  /* 0xff80000022787807 */ /* 0x000fc40003000000 */
[----:B------:R-:W-:Y:S02]  /*7530*/  R2P PR, R4, 0x7e ;  /* 0x0000007e04007804 */ /* 0x000fe40000000000 */
[----:B------:R-:W-:Y:S02]  /*7540*/  SEL R121, R35, 0xff800000, !P0 ;  /* 0xff80000023797807 */ /* 0x000fe40004000000 */
[----:B------:R-:W1:Y:S01]  /*7550*/  LDTM.x32 R20, tmem[UR4] ;  /* 0x00000004001479ee */ /* 0x000e6200082c0000 */
[----:B---3--:R-:W-:Y:S02]  /*7560*/  SEL R53, R53, 0xff800000, P1 ;  /* 0xff80000035357807 */ /* 0x008fe40000800000 */
[----:B------:R-:W-:Y:S02]  /*7570*/  SEL R54, R54, 0xff800000, P2 ;  /* 0xff80000036367807 */ /* 0x000fe40001000000 */
[----:B------:R-:W-:Y:S02]  /*7580*/  SEL R55, R55, 0xff800000, P3 ;  /* 0xff80000037377807 */ /* 0x000fe40001800000 */
[----:B------:R-:W-:-:S02]  /*7590*/  SEL R56, R56, 0xff800000, P4 ;  /* 0xff80000038387807 */ /* 0x000fc40002000000 */
[----:B------:R-:W-:Y:S02]  /*75a0*/  SEL R57, R57, 0xff800000, P5 ;  /* 0xff80000039397807 */ /* 0x000fe40002800000 */
[----:B------:R-:W-:Y:S02]  /*75b0*/  SEL R58, R58, 0xff800000, P6 ;  /* 0xff8000003a3a7807 */ /* 0x000fe40003000000 */
[C---:B------:R-:W-:Y:S02]  /*75c0*/  R2P PR, R4.reuse.B1, 0x7f ;  /* 0x0000007f04007804 */ /* 0x040fe40000001000 */
[----:B------:R-:W-:Y:S02]  /*75d0*/  LOP3.LUT R5, R4, 0x1, RZ, 0xc0, !PT ;  /* 0x0000000104057812 */ /* 0x000fe400078ec0ff */
[----:B------:R-:W-:Y:S02]  /*75e0*/  R2UR UR4, R88 ;  /* 0x00000000580472ca */ /* 0x000fe400000e0000 */
[----:B------:R-:W-:-:S02]  /*75f0*/  SEL R60, R60, 0xff800000, P0 ;  /* 0xff8000003c3c7807 */ /* 0x000fc40000000000 */
[----:B------:R-:W-:Y:S02]  /*7600*/  SEL R61, R61, 0xff800000, P1 ;  /* 0xff8000003d3d7807 */ /* 0x000fe40000800000 */
[----:B------:R-:W-:Y:S02]  /*7610*/  SEL R62, R62, 0xff800000, P2 ;  /* 0xff8000003e3e7807 */ /* 0x000fe40001000000 */
[----:B------:R-:W-:Y:S02]  /*7620*/  SEL R63, R63, 0xff800000, P3 ;  /* 0xff8000003f3f7807 */ /* 0x000fe40001800000 */
[----:B------:R-:W-:Y:S02]  /*7630*/  SEL R64, R64, 0xff800000, P4 ;  /* 0xff80000040407807 */ /* 0x000fe40002000000 */
[----:B------:R-:W-:Y:S02]  /*7640*/  SEL R65, R65, 0xff800000, P5 ;  /* 0xff80000041417807 */ /* 0x000fe40002800000 */
[----:B------:R-:W-:-:S02]  /*7650*/  SEL R122, R66, 0xff800000, P6 ;  /* 0xff800000427a7807 */ /* 0x000fc40003000000 */
[----:B------:R-:W-:Y:S02]  /*7660*/  R2P PR, R4.B2, 0x7f ;  /* 0x0000007f04007804 */ /* 0x000fe40000002000 */
[----:B------:R-:W-:-:S03]  /*7670*/  VIADDMNMX R132, R132, 0x80, RZ, !PT ;  /* 0x0000008084847846 */ /* 0x000fc600078001ff */
[----:B------:R-:W-:Y:S02]  /*7680*/  SEL R68, R68, 0xff800000, P0 ;  /* 0xff80000044447807 */ /* 0x000fe40000000000 */
[----:B------:R-:W-:Y:S02]  /*7690*/  SEL R69, R69, 0xff800000, P1 ;  /* 0xff80000045457807 */ /* 0x000fe40000800000 */
[----:B------:R-:W-:Y:S02]  /*76a0*/  SEL R70, R70, 0xff800000, P2 ;  /* 0xff80000046467807 */ /* 0x000fe40001000000 */
[----:B------:R-:W-:Y:S02]  /*76b0*/  SEL R71, R71, 0xff800000, P3 ;  /* 0xff80000047477807 */ /* 0x000fe40001800000 */
[----:B------:R-:W-:Y:S02]  /*76c0*/  SEL R72, R72, 0xff800000, P4 ;  /* 0xff80000048487807 */ /* 0x000fe40002000000 */
[----:B------:R-:W-:-:S02]  /*76d0*/  SEL R73, R73, 0xff800000, P5 ;  /* 0xff80000049497807 */ /* 0x000fc40002800000 */
[----:B------:R-:W-:Y:S02]  /*76e0*/  SEL R124, R74, 0xff800000, P6 ;  /* 0xff8000004a7c7807 */ /* 0x000fe40003000000 */
[----:B------:R-:W-:Y:S02]  /*76f0*/  R2P PR, R4.B3, 0x7f ;  /* 0x0000007f04007804 */ /* 0x000fe40000003000 */
[----:B------:R-:W-:-:S03]  /*7700*/  SHF.R.U32.HI R89, RZ, R132, R89 ;  /* 0x00000084ff597219 */ /* 0x000fc60000011659 */
[----:B------:R-:W-:Y:S02]  /*7710*/  SEL R76, R76, 0xff800000, P0 ;  /* 0xff8000004c4c7807 */ /* 0x000fe40000000000 */
[----:B------:R-:W-:Y:S02]  /*7720*/  ISETP.NE.U32.AND P0, PT, R5, 0x1, PT ;  /* 0x000000010500780c */ /* 0x000fe40003f05070 */
[----:B------:R-:W-:Y:S02]  /*7730*/  SEL R77, R77, 0xff800000, P1 ;  /* 0xff8000004d4d7807 */ /* 0x000fe40000800000 */
[----:B------:R-:W-:Y:S02]  /*7740*/  LOP3.LUT P1, RZ, R4, 0x80, RZ, 0xc0, !PT ;  /* 0x0000008004ff7812 */ /* 0x000fe4000782c0ff */
[----:B------:R-:W-:Y:S02]  /*7750*/  SEL R52, R52, 0xff800000, !P0 ;  /* 0xff80000034347807 */ /* 0x000fe40004000000 */
[----:B------:R-:W-:-:S02]  /*7760*/  LOP3.LUT P0, RZ, R4, 0x8000, RZ, 0xc0, !PT ;  /* 0x0000800004ff7812 */ /* 0x000fc4000780c0ff */
[----:B------:R-:W-:Y:S02]  /*7770*/  SEL R59, R59, 0xff800000, P1 ;  /* 0xff8000003b3b7807 */ /* 0x000fe40000800000 */
[C---:B------:R-:W-:Y:S02]  /*7780*/  LOP3.LUT P1, RZ, R4.reuse, 0x800000, RZ, 0xc0, !PT ;  /* 0x0080000004ff7812 */ /* 0x040fe4000782c0ff */
[----:B------:R-:W-:Y:S02]  /*7790*/  SEL R123, R67, 0xff800000, P0 ;  /* 0xff800000437b7807 */ /* 0x000fe40000000000 */
[----:B------:R-:W-:Y:S02]  /*77a0*/  ISETP.GT.AND P0, PT, R4, -0x1, PT ;  /* 0xffffffff0400780c */ /* 0x000fe40003f04270 */
[----:B------:R-:W-:Y:S02]  /*77b0*/  SEL R125, R75, 0xff800000, P1 ;  /* 0xff8000004b7d7807 */ /* 0x000fe40000800000 */
[----:B------:R-:W-:-:S02]  /*77c0*/  SEL R130, R78, 0xff800000, P2 ;  /* 0xff8000004e827807 */ /* 0x000fc40001000000 */
[----:B------:R-:W-:Y:S02]  /*77d0*/  SEL R131, R79, 0xff800000, P3 ;  /* 0xff8000004f837807 */ /* 0x000fe40001800000 */
[----:B------:R-:W-:Y:S02]  /*77e0*/  SEL R134, R80, 0xff800000, P4 ;  /* 0xff80000050867807 */ /* 0x000fe40002000000 */
[----:B------:R-:W-:Y:S02]  /*77f0*/  SEL R135, R81, 0xff800000, P5 ;  /* 0xff80000051877807 */ /* 0x000fe40002800000 */
[----:B------:R-:W-:Y:S02]  /*7800*/  SEL R138, R82, 0xff800000, P6 ;  /* 0xff800000528a7807 */ /* 0x000fe40003000000 */
[----:B------:R-:W-:Y:S02]  /*7810*/  R2P PR, R133, 0x7e ;  /* 0x0000007e85007804 */ /* 0x000fe40000000000 */
[----:B------:R-:W-:-:S02]  /*7820*/  SEL R139, R83, 0xff800000, !P0 ;  /* 0xff800000538b7807 */ /* 0x000fc40004000000 */
[----:B------:R-:W-:Y:S02]  /*7830*/  LOP3.LUT R4, R133, 0x1, RZ, 0xc0, !PT ;  /* 0x0000000185047812 */ /* 0x000fe400078ec0ff */
[----:B-1----:R-:W-:Y:S02]  /*7840*/  SEL R81, R21, 0xff800000, P1 ;  /* 0xff80000015517807 */ /* 0x002fe40000800000 */
[----:B------:R-:W-:Y:S02]  /*7850*/  SEL R66, R22, 0xff800000, P2 ;  /* 0xff80000016427807 */ /* 0x000fe40001000000 */
[----:B------:R-:W-:Y:S02]  /*7860*/  SEL R67, R23, 0xff800000, P3 ;  /* 0xff80000017437807 */ /* 0x000fe40001800000 */
[----:B------:R-:W-:Y:S02]  /*7870*/  SEL R74, R24, 0xff800000, P4 ;  /* 0xff800000184a7807 */ /* 0x000fe40002000000 */
[----:B------:R-:W-:-:S02]  /*7880*/  SEL R75, R25, 0xff800000, P5 ;  /* 0xff800000194b7807 */ /* 0x000fc40002800000 */
[----:B------:R-:W-:Y:S02]  /*7890*/  SEL R126, R26, 0xff800000, P6 ;  /* 0xff8000001a7e7807 */ /* 0x000fe40003000000 */
[----:B------:R-:W-:-:S05]  /*78a0*/  R2P PR, R133.B1, 0x7f ;  /* 0x0000007f85007804 */ /* 0x000fca0000001000 */
        /* <DEDUP_REMOVED lines=11> */
[----:B------:R-:W-:Y:S02]  /*7960*/  SEL R80, R20, 0xff800000, !P0 ;  /* 0xff80000014507807 */ /* 0x000fe40004000000 */
[----:B------:R-:W-:Y:S02]  /*7970*/  LOP3.LUT P0, RZ, R133, 0x80, RZ, 0xc0, !PT ;  /* 0x0000008085ff7812 */ /* 0x000fe4000780c0ff */
[----:B------:R-:W-:-:S02]  /*7980*/  SEL R140, R38, 0xff800000, P2 ;  /* 0xff800000268c7807 */ /* 0x000fc40001000000 */
[----:B------:R-:W-:Y:S02]  /*7990*/  SEL R127, R27, 0xff800000, P0 ;  /* 0xff8000001b7f7807 */ /* 0x000fe40000000000 */
[----:B------:R-:W-:Y:S02]  /*79a0*/  LOP3.LUT P0, RZ, R133, 0x8000, RZ, 0xc0, !PT ;  /* 0x0000800085ff7812 */ /* 0x000fe4000780c0ff */
[----:B------:R-:W-:Y:S02]  /*79b0*/  SEL R141, R39, 0xff800000, P3 ;  /* 0xff800000278d7807 */ /* 0x000fe40001800000 */
[----:B------:R-:W-:Y:S02]  /*79c0*/  SEL R137, R35, 0xff800000, P0 ;  /* 0xff80000023897807 */ /* 0x000fe40000000000 */
[----:B------:R-:W1:Y:S01]  /*79d0*/  LDTM.x32 R4, tmem[UR4] ;  /* 0x00000004000479ee */ /* 0x000e6200082c0000 */
[----:B------:R-:W-:Y:S01]  /*79e0*/  LOP3.LUT P0, RZ, R133, 0x800000, RZ, 0xc0, !PT ;  /* 0x0080000085ff7812 */ /* 0x000fe2000780c0ff */
[----:B------:R-:W-:Y:S01]  /*79f0*/  USHF.R.S32.HI UR4, URZ, 0x1f, UR5 ;  /* 0x0000001fff047899 */ /* 0x000fe20008011405 */
[----:B------:R-:W-:-:S02]  /*7a00*/  SEL R142, R40, 0xff800000, P4 ;  /* 0xff800000288e7807 */ /* 0x000fc40002000000 */
[----:B------:R-:W-:Y:S01]  /*7a10*/  SEL R43, R43, 0xff800000, P0 ;  /* 0xff8000002b2b7807 */ /* 0x000fe20000000000 */
[----:B------:R-:W-:Y:S01]  /*7a20*/  ULEA.HI UR4, UR4, UR5, URZ, 0x2 ;  /* 0x0000000504047291 */ /* 0x000fe2000f8f10ff */
[----:B------:R-:W-:Y:S02]  /*7a30*/  SEL R143, R41, 0xff800000, P5 ;  /* 0xff800000298f7807 */ /* 0x000fe40002800000 */
[----:B------:R-:W-:Y:S01]  /*7a40*/  SEL R42, R42, 0xff800000, P6 ;  /* 0xff8000002a2a7807 */ /* 0x000fe20003000000 */
[----:B------:R-:W-:Y:S01]  /*7a50*/  ULOP3.LUT UR4, UR4, 0xfffffffc, URZ, 0xc0, !UPT ;  /* 0xfffffffc04047892 */ /* 0x000fe2000f8ec0ff */
[----:B------:R-:W-:-:S03]  /*7a60*/  R2P PR, R133.B3, 0x7f ;  /* 0x0000007f85007804 */ /* 0x000fc60000003000 */
[----:B------:R-:W-:Y:S02]  /*7a70*/  UIADD3 UR5, UPT, UPT, UR5, -UR4, URZ ;  /* 0x8000000405057290 */ /* 0x000fe4000fffe0ff */
[----:B------:R-:W-:Y:S02]  /*7a80*/  SEL R144, R44, 0xff800000, P0 ;  /* 0xff8000002c907807 */ /* 0x000fe40000000000 */
[----:B------:R-:W-:Y:S01]  /*7a90*/  ISETP.GT.AND P0, PT, R133, -0x1, PT ;  /* 0xffffffff8500780c */ /* 0x000fe20003f04270 */
[----:B------:R-:W-:Y:S01]  /*7aa0*/  UIADD3 UR4, UPT, UPT, UR5, 0x4, URZ ;  /* 0x0000000405047890 */ /* 0x000fe2000fffe0ff */
[----:B------:R-:W-:Y:S01]  /*7ab0*/  SEL R145, R45, 0xff800000, P1 ;  /* 0xff8000002d917807 */ /* 0x000fe20000800000 */
[----:B------:R-:W-:Y:S01]  /*7ac0*/  @!UP2 UIADD3 UR4, UPT, UPT, UR5, URZ, URZ ;  /* 0x000000ff0504a290 */ /* 0x000fe2000fffe0ff */
[----:B------:R-:W-:Y:S02]  /*7ad0*/  SEL R148, R46, 0xff800000, P2 ;  /* 0xff8000002e947807 */ /* 0x000fe40001000000 */
[----:B------:R-:W-:Y:S01]  /*7ae0*/  SEL R149, R47, 0xff800000, P3 ;  /* 0xff8000002f957807 */ /* 0x000fe20001800000 */
[----:B------:R-:W-:Y:S01]  /*7af0*/  UIADD3 UR5, UPT, UPT, UR4, 0x3, URZ ;  /* 0x0000000304057890 */ /* 0x000fe2000fffe0ff */
[----:B------:R-:W-:-:S02]  /*7b00*/  SEL R150, R48, 0xff800000, P4 ;  /* 0xff80000030967807 */ /* 0x000fc40002000000 */
[----:B------:R-:W-:Y:S02]  /*7b10*/  SEL R151, R49, 0xff800000, P5 ;  /* 0xff80000031977807 */ /* 0x000fe40002800000 */
[----:B------:R-:W-:Y:S01]  /*7b20*/  SEL R154, R50, 0xff800000, P6 ;  /* 0xff800000329a7807 */ /* 0x000fe20003000000 */
[----:B------:R-:W-:-:S05]  /*7b30*/  IMAD.U32 R132, RZ, RZ, UR5 ;  /* 0x00000005ff847e24 */ /* 0x000fca000f8e00ff */
[----:B------:R3:W-:Y:S06]  /*7b40*/  BAR.ARV R132, 0x40 ;  /* 0x000100840000751d */ /* 0x0007ec0000002000 */
[----:B------:R-:W-:Y:S02]  /*7b50*/  R2P PR, R89, 0x7e ;  /* 0x0000007e59007804 */ /* 0x000fe40000000000 */
[----:B------:R-:W-:Y:S02]  /*7b60*/  SEL R155, R51, 0xff800000, !P0 ;  /* 0xff800000339b7807 */ /* 0x000fe40004000000 */
[----:B------:R-:W-:-:S02]  /*7b70*/  R2UR UR4, R87 ;  /* 0x00000000570472ca */ /* 0x000fc400000e0000 */
        /* <DEDUP_REMOVED lines=8> */
[----:B------:R-:W-:Y:S02]  /*7c00*/  FMNMX R7, R100, R101, !PT ;  /* 0x0000006564077209 */ /* 0x000fe40007800000 */
        /* <DEDUP_REMOVED lines=8> */
[----:B------:R-:W-:-:S02]  /*7c90*/  FMNMX R6, R90, R91, !PT ;  /* 0x0000005b5a067209 */ /* 0x000fc40007800000 */
[----:B------:R-:W-:Y:S02]  /*7ca0*/  FMNMX3 R7, R7, R94, R95, !PT ;  /* 0x0000005e07077276 */ /* 0x000fe4000780005f */
[----:B------:R-:W-:Y:S02]  /*7cb0*/  SEL R20, R20, 0xff800000, P0 ;  /* 0xff80000014147807 */ /* 0x000fe40000000000 */
[----:B------:R-:W-:Y:S02]  /*7cc0*/  ISETP.NE.U32.AND P0, PT, R5, 0x1, PT ;  /* 0x000000010500780c */ /* 0x000fe40003f05070 */
[----:B------:R-:W-:Y:S02]  /*7cd0*/  FMNMX R5, R92, R93, !PT ;  /* 0x0000005d5c057209 */ /* 0x000fe40007800000 */
[----:B------:R-:W-:Y:S02]  /*7ce0*/  SEL R46, R4, 0xff800000, !P0 ;  /* 0xff800000042e7807 */ /* 0x000fe40004000000 */
[----:B------:R-:W-:-:S02]  /*7cf0*/  FMNMX R4, R104, R105, !PT ;  /* 0x0000006968047209 */ /* 0x000fc40007800000 */
[----:B------:R-:W-:Y:S02]  /*7d00*/  FMNMX3 R6, R6, R96, R97, !PT ;  /* 0x0000006006067276 */ /* 0x000fe40007800061 */
[----:B------:R-:W-:Y:S02]  /*7d10*/  FMNMX3 R5, R5, R98, R99, !PT ;  /* 0x0000006205057276 */ /* 0x000fe40007800063 */
[----:B------:R-:W-:Y:S02]  /*7d20*/  FMNMX3 R4, R4, R110, R111, !PT ;  /* 0x0000006e04047276 */ /* 0x000fe4000780006f */
[----:B------:R-:W-:Y:S02]  /*7d30*/  FMNMX3 R7, R7, R102, R103, !PT ;  /* 0x0000006607077276 */ /* 0x000fe40007800067 */
[----:B------:R-:W-:Y:S02]  /*7d40*/  FMNMX3 R6, R6, R106, R107, !PT ;  /* 0x0000006a06067276 */ /* 0x000fe4000780006b */
[----:B------:R-:W-:-:S02]  /*7d50*/  FMNMX3 R5, R5, R108, R109, !PT ;  /* 0x0000006c05057276 */ /* 0x000fc4000780006d */
        /* <DEDUP_REMOVED lines=23> */
[----:B------:R-:W-:-:S02]  /*7ed0*/  LOP3.LUT P0, RZ, R89, 0x80, RZ, 0xc0, !PT ;  /* 0x0000008059ff7812 */ /* 0x000fc4000780c0ff */
[----:B------:R-:W-:Y:S02]  /*7ee0*/  FMNMX3 R5, R5, R74, R75, !PT ;  /* 0x0000004a05057276 */ /* 0x000fe4000780004b */
[----:B------:R-:W-:Y:S02]  /*7ef0*/  FMNMX3 R4, R4, R126, R127, !PT ;  /* 0x0000007e04047276 */ /* 0x000fe4000780007f */
[----:B------:R-:W-:Y:S02]  /*7f00*/  FMNMX3 R7, R7, R78, R79, !PT ;  /* 0x0000004e07077276 */ /* 0x000fe4000780004f */
[----:B------:R-:W-:Y:S02]  /*7f10*/  FMNMX3 R6, R6, R82, R83, !PT ;  /* 0x0000005206067276 */ /* 0x000fe40007800053 */
[----:B------:R-:W-:Y:S02]  /*7f20*/  SEL R51, R11, 0xff800000, P0 ;  /* 0xff8000000b337807 */ /* 0x000fe40000000000 */
[----:B------:R-:W-:-:S02]  /*7f30*/  LOP3.LUT P0, RZ, R89, 0x8000, RZ, 0xc0, !PT ;  /* 0x0000800059ff7812 */ /* 0x000fc4000780c0ff */
[----:B------:R-:W-:Y:S02]  /*7f40*/  FMNMX3 R5, R5, R128, R129, !PT ;  /* 0x0000008005057276 */ /* 0x000fe40007800081 */
[----:B------:R-:W-:Y:S02]  /*7f50*/  FMNMX3 R4, R4, R136, R137, !PT ;  /* 0x0000008804047276 */ /* 0x000fe40007800089 */
[----:B------:R-:W-:Y:S02]  /*7f60*/  FMNMX3 R7, R7, R36, R37, !PT ;  /* 0x0000002407077276 */ /* 0x000fe40007800025 */
[----:B------:R-:W-:Y:S02]  /*7f70*/  FMNMX3 R6, R6, R140, R141, !PT ;  /* 0x0000008c06067276 */ /* 0x000fe4000780008d */
[----:B------:R-:W-:Y:S02]  /*7f80*/  SEL R153, R19, 0xff800000, P0 ;  /* 0xff80000013997807 */ /* 0x000fe40000000000 */
[----:B------:R-:W-:-:S02]  /*7f90*/  FMNMX3 R5, R5, R142, R143, !PT ;  /* 0x0000008e05057276 */ /* 0x000fc4000780008f */
[----:B------:R-:W-:Y:S02]  /*7fa0*/  FMNMX3 R4, R4, R42, R43, !PT ;  /* 0x0000002a04047276 */ /* 0x000fe4000780002b */
[----:B------:R-:W-:Y:S02]  /*7fb0*/  FMNMX3 R7, R7, R144, R145, !PT ;  /* 0x0000009007077276 */ /* 0x000fe40007800091 */
[----:B------:R-:W-:Y:S02]  /*7fc0*/  FMNMX3 R6, R6, R148, R149, !PT ;  /* 0x0000009406067276 */ /* 0x000fe40007800095 */
[----:B------:R-:W-:Y:S02]  /*7fd0*/  LOP3.LUT P0, RZ, R89, 0x800000, RZ, 0xc0, !PT ;  /* 0x0080000059ff7812 */ /* 0x000fe4000780c0ff */
[----:B------:R-:W-:Y:S02]  /*7fe0*/  FMNMX3 R5, R5, R150, R151, !PT ;  /* 0x0000009605057276 */ /* 0x000fe40007800097 */
[----:B------:R-:W-:-:S02]  /*7ff0*/  FMNMX3 R4, R4, R154, R155, !PT ;  /* 0x0000009a04047276 */ /* 0x000fc4000780009b */
[----:B------:R-:W-:Y:S02]  /*8000*/  FMNMX3 R7, R7, R46, R47, !PT ;  /* 0x0000002e07077276 */ /* 0x000fe4000780002f */
[----:B------:R-:W-:Y:S02]  /*8010*/  FMNMX3 R6, R6, R38, R39, !PT ;  /* 0x0000002606067276 */ /* 0x000fe40007800027 */
[----:B------:R-:W-:Y:S02]  /*8020*/  SEL R27, R27, 0xff800000, P0 ;  /* 0xff8000001b1b7807 */ /* 0x000fe40000000000 */
[----:B------:R-:W-:Y:S02]  /*8030*/  SEL R21, R21, 0xff800000, P1 ;  /* 0xff80000015157807 */ /* 0x000fe40000800000 */
[----:B------:R-:W-:Y:S02]  /*8040*/  SEL R156, R22, 0xff800000, P2 ;  /* 0xff800000169c7807 */ /* 0x000fe40001000000 */
[----:B------:R-:W-:-:S02]  /*8050*/  SEL R157, R23, 0xff800000, P3 ;  /* 0xff800000179d7807 */ /* 0x000fc40001800000 */
[----:B------:R-:W-:Y:S02]  /*8060*/  SEL R158, R24, 0xff800000, P4 ;  /* 0xff800000189e7807 */ /* 0x000fe40002000000 */
[----:B------:R-:W-:Y:S02]  /*8070*/  SEL R159, R25, 0xff800000, P5 ;  /* 0xff800000199f7807 */ /* 0x000fe40002800000 */
[----:B------:R-:W-:Y:S02]  /*8080*/  SEL R26, R26, 0xff800000, P6 ;  /* 0xff8000001a1a7807 */ /* 0x000fe40003000000 */
[----:B------:R-:W-:Y:S02]  /*8090*/  R2P PR, R89.B3, 0x7f ;  /* 0x0000007f59007804 */ /* 0x000fe40000003000 */
[----:B------:R-:W-:Y:S02]  /*80a0*/  FMNMX3 R5, R5, R40, R41, !PT ;  /* 0x0000002805057276 */ /* 0x000fe40007800029 */
[----:B------:R-:W-:-:S02]  /*80b0*/  FMNMX3 R4, R4, R50, R51, !PT ;  /* 0x0000003204047276 */ /* 0x000fc40007800033 */
[----:B------:R-:W-:Y:S02]  /*80c0*/  FMNMX3 R7, R7, R44, R45, !PT ;  /* 0x0000002c07077276 */ /* 0x000fe4000780002d */
[----:B------:R-:W-:Y:S02]  /*80d0*/  FMNMX3 R6, R6, R48, R49, !PT ;  /* 0x0000003006067276 */ /* 0x000fe40007800031 */
[----:B------:R-:W-:Y:S02]  /*80e0*/  SEL R160, R28, 0xff800000, P0 ;  /* 0xff8000001ca07807 */ /* 0x000fe40000000000 */
[----:B------:R-:W-:Y:S02]  /*80f0*/  ISETP.GT.AND P0, PT, R89, -0x1, PT ;  /* 0xffffffff5900780c */ /* 0x000fe40003f04270 */
[----:B------:R-:W-:Y:S02]  /*8100*/  FMNMX3 R5, R5, R146, R147, !PT ;  /* 0x0000009205057276 */ /* 0x000fe40007800093 */
[----:B------:R-:W-:-:S02]  /*8110*/  FMNMX3 R4, R4, R152, R153, !PT ;  /* 0x0000009804047276 */ /* 0x000fc40007800099 */
[----:B------:R-:W-:Y:S02]  /*8120*/  FMNMX3 R7, R7, R20, R21, !PT ;  /* 0x0000001407077276 */ /* 0x000fe40007800015 */
[----:B------:R-:W-:Y:S02]  /*8130*/  FMNMX3 R6, R6, R156, R157, !PT ;  /* 0x0000009c06067276 */ /* 0x000fe4000780009d */
[----:B------:R-:W-:Y:S02]  /*8140*/  SEL R161, R29, 0xff800000, P1 ;  /* 0xff8000001da17807 */ /* 0x000fe40000800000 */
[----:B------:R-:W-:Y:S02]  /*8150*/  SEL R162, R30, 0xff800000, P2 ;  /* 0xff8000001ea27807 */ /* 0x000fe40001000000 */
[----:B------:R-:W-:Y:S02]  /*8160*/  SEL R163, R31, 0xff800000, P3 ;  /* 0xff8000001fa37807 */ /* 0x000fe40001800000 */
[----:B------:R-:W-:-:S02]  /*8170*/  SEL R165, R35, 0xff800000, !P0 ;  /* 0xff80000023a57807 */ /* 0x000fc40004000000 */
[----:B------:R-:W-:Y:S02]  /*8180*/  SEL R166, R32, 0xff800000, P4 ;  /* 0xff80000020a67807 */ /* 0x000fe40002000000 */
[----:B------:R-:W-:Y:S02]  /*8190*/  SEL R167, R33, 0xff800000, P5 ;  /* 0xff80000021a77807 */ /* 0x000fe40002800000 */
[----:B------:R-:W-:Y:S02]  /*81a0*/  FMNMX3 R7, R7, R160, R161, !PT ;  /* 0x000000a007077276 */ /* 0x000fe400078000a1 */
[----:B------:R-:W-:Y:S02]  /*81b0*/  FMNMX3 R6, R6, R162, R163, !PT ;  /* 0x000000a206067276 */ /* 0x000fe400078000a3 */
[----:B------:R-:W-:Y:S02]  /*81c0*/  SEL R164, R34, 0xff800000, P6 ;  /* 0xff80000022a47807 */ /* 0x000fe40003000000 */
[----:B------:R-:W-:-:S02]  /*81d0*/  FMNMX3 R5, R5, R158, R159, !PT ;  /* 0x0000009e05057276 */ /* 0x000fc4000780009f */
[----:B------:R-:W-:Y:S02]  /*81e0*/  FMNMX3 R4, R4, R26, R27, !PT ;  /* 0x0000001a04047276 */ /* 0x000fe4000780001b */
[----:B------:R-:W-:Y:S02]  /*81f0*/  FMNMX R6, R7, R6, !PT ;  /* 0x0000000607067209 */ /* 0x000fe40007800000 */
[----:B------:R-:W-:Y:S02]  /*8200*/  FMNMX3 R5, R5, R166, R167, !PT ;  /* 0x000000a605057276 */ /* 0x000fe400078000a7 */
[----:B------:R-:W-:Y:S02]  /*8210*/  FMNMX3 R4, R4, R164, R165, !PT ;  /* 0x000000a404047276 */ /* 0x000fe400078000a5 */
[----:B------:R-:W-:Y:S02]  /*8220*/  LOP3.LUT R89, R85, 0x50, RZ, 0xfc, !PT ;  /* 0x0000005055597812 */ /* 0x000fe400078efcff */
[----:B------:R-:W-:-:S04]  /*8230*/  FMNMX3 R169, R6, R5, R4, !PT ;  /* 0x0000000506a97276 */ /* 0x000fc80007800004 */
[----:B------:R-:W-:-:S04]  /*8240*/  FSETP.NEU.AND P0, PT, R169, -INF , PT ;  /* 0xff800000a900780b */ /* 0x000fc80003f0d000 */
[----:B------:R-:W-:Y:S02]  /*8250*/  FSEL R133, R169, RZ, P0 ;  /* 0x000000ffa9857208 */ /* 0x000fe40000000000 */
[----:B------:R-:W-:-:S03]  /*8260*/  ELECT P0, URZ, PT ;  /* 0x0000000000ff782f */ /* 0x000fc60003800000 */
[----:B--2---:R-:W-:-:S04]  /*8270*/  FFMA R133, -R133, UR6, RZ ;  /* 0x0000000685857c23 */ /* 0x004fc800080001ff */
[--C-:B------:R-:W-:Y:S02]  /*8280*/  FFMA2 R24, R90.F32x2.HI_LO, UR6.F32, R133.reuse.F32 ;  /* 0x000000065a187c49 */ /* 0x100fe40009200085 */
[--C-:B------:R-:W-:Y:S02]  /*8290*/  FFMA2 R32, R94.F32x2.HI_LO, UR6.F32, R133.reuse.F32 ;  /* 0x000000065e207c49 */ /* 0x100fe40009200085 */
[--C-:B------:R-:W-:Y:S02]  /*82a0*/  FFMA2 R34, R96.F32x2.HI_LO, UR6.F32, R133.reuse.F32 ;  /* 0x0000000660227c49 */ /* 0x100fe40009200085 */
[--C-:B------:R-:W-:Y:S01]  /*82b0*/  FFMA2 R90, R98.F32x2.HI_LO, UR6.F32, R133.reuse.F32 ;  /* 0x00000006625a7c49 */ /* 0x100fe20009200085 */
[----:B------:R-:W-:Y:S01]  /*82c0*/  MUFU.EX2 R24, R24 ;  /* 0x0000001800187308 */ /* 0x000fe20000000800 */
[--C-:B------:R-:W-:Y:S02]  /*82d0*/  FFMA2 R22, R100.F32x2.HI_LO, UR6.F32, R133.reuse.F32 ;  /* 0x0000000664167c49 */ /* 0x100fe40009200085 */
[----:B------:R-:W-:-:S02]  /*82e0*/  FFMA2 R28, R92.F32x2.HI_LO, UR6.F32, R133.F32 ;  /* 0x000000065c1c7c49 */ /* 0x000fc40009200085 */
[--C-:B------:R-:W-:Y:S02]  /*82f0*/  FFMA2 R30, R104.F32x2.HI_LO, UR6.F32, R133.reuse.F32 ;  /* 0x00000006681e7c49 */ /* 0x100fe40009200085 */
[--C-:B------:R-:W-:Y:S01]  /*8300*/  FFMA2 R94, R102.F32x2.HI_LO, UR6.F32, R133.reuse.F32 ;  /* 0x00000006665e7c49 */ /* 0x100fe20009200085 */
[----:B------:R-:W-:Y:S01]  /*8310*/  MUFU.EX2 R22, R22 ;  /* 0x0000001600167308 */ /* 0x000fe20000000800 */
[--C-:B------:R-:W-:Y:S02]  /*8320*/  FFMA2 R96, R106.F32x2.HI_LO, UR6.F32, R133.reuse.F32 ;  /* 0x000000066a607c49 */ /* 0x100fe40009200085 */
[--C-:B------:R-:W-:Y:S02]  /*8330*/  FFMA2 R98, R108.F32x2.HI_LO, UR6.F32, R133.reuse.F32 ;  /* 0x000000066c627c49 */ /* 0x100fe40009200085 */
[--C-:B------:R-:W-:Y:S02]  /*8340*/  FFMA2 R92, R110.F32x2.HI_LO, UR6.F32, R133.reuse.F32 ;  /* 0x000000066e5c7c49 */ /* 0x100fe40009200085 */
[--C-:B------:R-:W-:Y:S01]  /*8350*/  FFMA2 R100, R114.F32x2.HI_LO, UR6.F32, R133.reuse.F32 ;  /* 0x0000000672647c49 */ /* 0x100fe20009200085 */
[----:B------:R-:W1:Y:S01]  /*8360*/  MUFU.EX2 R23, R23 ;  /* 0x0000001700177308 */ /* 0x000e620000000800 */
[----:B------:R-:W-:-:S02]  /*8370*/  FFMA2 R102, R112.F32x2.HI_LO, UR6.F32, R133.F32 ;  /* 0x0000000670667c49 */ /* 0x000fc40009200085 */
[--C-:B------:R-:W-:Y:S02]  /*8380*/  FFMA2 R104, R116.F32x2.HI_LO, UR6.F32, R133.reuse.F32 ;  /* 0x0000000674687c49 */ /* 0x100fe40009200085 */
[--C-:B------:R-:W-:Y:S02]  /*8390*/  FFMA2 R106, R118.F32x2.HI_LO, UR6.F32, R133.reuse.F32 ;  /* 0x00000006766a7c49 */ /* 0x100fe40009200085 */
[--C-:B------:R-:W-:Y:S01]  /*83a0*/  FFMA2 R108, R120.F32x2.HI_LO, UR6.F32, R133.reuse.F32 ;  /* 0x00000006786c7c49 */ /* 0x100fe20009200085 */
[----:B------:R-:W2:Y:S01]  /*83b0*/  MUFU.EX2 R25, R25 ;  /* 0x0000001900197308 */ /* 0x000ea20000000800 */
[--C-:B------:R-:W-:Y:S02]  /*83c0*/  FFMA2 R52, R52.F32x2.HI_LO, UR6.F32, R133.reuse.F32 ;  /* 0x0000000634347c49 */ /* 0x100fe40009200085 */
[--C-:B------:R-:W-:Y:S02]  /*83d0*/  FFMA2 R54, R54.F32x2.HI_LO, UR6.F32, R133.reuse.F32 ;  /* 0x0000000636367c49 */ /* 0x100fe40009200085 */
[----:B------:R-:W-:-:S02]  /*83e0*/  FFMA2 R56, R56.F32x2.HI_LO, UR6.F32, R133.F32 ;  /* 0x0000000638387c49 */ /* 0x000fc40009200085 */
[--C-:B------:R-:W-:Y:S01]  /*83f0*/  FFMA2 R58, R58.F32x2.HI_LO, UR6.F32, R133.reuse.F32 ;  /* 0x000000063a3a7c49 */ /* 0x100fe20009200085 */
[----:B------:R-:W-:Y:S01]  /*8400*/  MUFU.EX2 R28, R28 ;  /* 0x0000001c001c7308 */ /* 0x000fe20000000800 */
[--C-:B------:R-:W-:Y:S01]  /*8410*/  FFMA2 R60, R60.F32x2.HI_LO, UR6.F32, R133.reuse.F32 ;  /* 0x000000063c3c7c49 */ /* 0x100fe20009200085 */
[----:B-1----:R-:W-:Y:S01]  /*8420*/  F2FP.BF16.F32.PACK_AB R4, R23, R22 ;  /* 0x000000161704723e */ /* 0x002fe200000010ff */
[--C-:B------:R-:W-:Y:S02]  /*8430*/  FFMA2 R62, R62.F32x2.HI_LO, UR6.F32, R133.reuse.F32 ;  /* 0x000000063e3e7c49 */ /* 0x100fe40009200085 */
[--C-:B------:R-:W-:Y:S02]  /*8440*/  FFMA2 R64, R64.F32x2.HI_LO, UR6.F32, R133.reuse.F32 ;  /* 0x0000000640407c49 */ /* 0x100fe40009200085 */
[--C-:B------:R-:W-:Y:S01]  /*8450*/  FFMA2 R110, R122.F32x2.HI_LO, UR6.F32, R133.reuse.F32 ;  /* 0x000000067a6e7c49 */ /* 0x100fe20009200085 */
[----:B------:R-:W1:Y:S01]  /*8460*/  MUFU.EX2 R29, R29 ;  /* 0x0000001d001d7308 */ /* 0x000e620000000800 */
[--C-:B------:R-:W-:Y:S01]  /*8470*/  FFMA2 R68, R68.F32x2.HI_LO, UR6.F32, R133.reuse.F32 ;  /* 0x0000000644447c49 */ /* 0x100fe20009200085 */
[----:B--2---:R-:W-:Y:S01]  /*8480*/  F2FP.BF16.F32.PACK_AB R5, R25, R24 ;  /* 0x000000181905723e */ /* 0x004fe200000010ff */
        /* <DEDUP_REMOVED lines=8> */
[----:B------:R-:W2:Y:S01]  /*8510*/  MUFU.EX2 R31, R31 ;  /* 0x0000001f001f7308 */ /* 0x000ea20000000800 */
[----:B-1----:R-:W-:Y:S01]  /*8520*/  F2FP.BF16.F32.PACK_AB R6, R29, R28 ;  /* 0x0000001c1d06723e */ /* 0x002fe200000010ff */
[----:B------:R-:W-:-:S02]  /*8530*/  FFMA2 R120, R126.F32x2.HI_LO, UR6.F32, R133.F32 ;  /* 0x000000067e787c49 */ /* 0x000fc40009200085 */
[--C-:B------:R-:W-:Y:S02]  /*8540*/  FFMA2 R122, R128.F32x2.HI_LO, UR6.F32, R133.reuse.F32 ;  /* 0x00000006807a7c49 */ /* 0x100fe40009200085 */
[--C-:B------:R-:W-:Y:S02]  /*8550*/  FFMA2 R124, R136.F32x2.HI_LO, UR6.F32, R133.reuse.F32 ;  /* 0x00000006887c7c49 */ /* 0x100fe40009200085 */
[----:B------:R-:W-:Y:S01]  /*8560*/  MUFU.EX2 R32, R32 ;  /* 0x0000002000207308 */ /* 0x000fe20000000800 */
[--C-:B------:R-:W-:Y:S02]  /*8570*/  FFMA2 R80, R80.F32x2.HI_LO, UR6.F32, R133.reuse.F32 ;  /* 0x0000000650507c49 */ /* 0x100fe40009200085 */
[--C-:B------:R-:W-:Y:S02]  /*8580*/  FFMA2 R66, R66.F32x2.HI_LO, UR6.F32, R133.reuse.F32 ;  /* 0x0000000642427c49 */ /* 0x100fe40009200085 */
[--C-:B------:R-:W-:Y:S02]  /*8590*/  FFMA2 R74, R74.F32x2.HI_LO, UR6.F32, R133.reuse.F32 ;  /* 0x000000064a4a7c49 */ /* 0x100fe40009200085 */
[--C-:B------:R-:W-:Y:S01]  /*85a0*/  FFMA2 R78, R78.F32x2.HI_LO, UR6.F32, R133.reuse.F32 ;  /* 0x000000064e4e7c49 */ /* 0x100fe20009200085 */
[----:B------:R-:W1:Y:S01]  /*85b0*/  MUFU.EX2 R33, R33 ;  /* 0x0000002100217308 */ /* 0x000e620000000800 */
[----:B--2---:R-:W-:Y:S01]  /*85c0*/  F2FP.BF16.F32.PACK_AB R7, R31, R30 ;  /* 0x0000001e1f07723e */ /* 0x004fe200000010ff */
        /* <DEDUP_REMOVED lines=34> */
[----:B------:R-:W-:Y:S02]  /*87f0*/  FFMA2 R154, R164.F32x2.HI_LO, UR6.F32, R133.F32 ;  /* 0x00000006a49a7c49 */ /* 0x000fe40009200085 */
[----:B------:R-:W-:Y:S02]  /*8800*/  IMAD.MOV.U32 R133, RZ, RZ, 0x1 ;  /* 0x00000001ff857424 */ /* 0x000fe400078e00ff */
[----:B------:R-:W-:Y:S02]  /*8810*/  FADD2 R22, R22.F32x2.HI_LO, R32.F32x2.HI_LO ;  /* 0x000000201616724b */ /* 0x000fe40000000000 */
[----:B------:R-:W-:-:S02]  /*8820*/  FADD2 R24, R24.F32x2.HI_LO, R34.F32x2.HI_LO ;  /* 0x000000221818724b */ /* 0x000fc40000000000 */
[----:B------:R-:W-:Y:S01]  /*8830*/  FADD2 R28, R28.F32x2.HI_LO, R90.F32x2.HI_LO ;  /* 0x0000005a1c1c724b */ /* 0x000fe20000000000 */
[----:B------:R-:W1:Y:S01]  /*8840*/  MUFU.EX2 R95, R95 ;  /* 0x0000005f005f7308 */ /* 0x000e620000000800 */
[----:B--2---:R-:W-:Y:S01]  /*8850*/  F2FP.BF16.F32.PACK_AB R11, R93, R92 ;  /* 0x0000005c5d0b723e */ /* 0x004fe200000010ff */
[----:B------:R-:W-:-:S06]  /*8860*/  FADD2 R30, R30.F32x2.HI_LO, R92.F32x2.HI_LO ;  /* 0x0000005c1e1e724b */ /* 0x000fcc0000000000 */
[----:B------:R-:W-:Y:S08]  /*8870*/  MUFU.EX2 R96, R96 ;  /* 0x0000006000607308 */ /* 0x000ff00000000800 */
[----:B------:R-:W2:Y:S01]  /*8880*/  MUFU.EX2 R97, R97 ;  /* 0x0000006100617308 */ /* 0x000ea20000000800 */
[----:B-1----:R-:W-:Y:S01]  /*8890*/  F2FP.BF16.F32.PACK_AB R12, R95, R94 ;  /* 0x0000005e5f0c723e */ /* 0x002fe200000010ff */
[----:B------:R-:W-:-:S06]  /*88a0*/  FADD2 R22, R22.F32x2.HI_LO, R94.F32x2.HI_LO ;  /* 0x0000005e1616724b */ /* 0x000fcc0000000000 */
[----:B------:R-:W-:Y:S08]  /*88b0*/  MUFU.EX2 R98, R98 ;  /* 0x0000006200627308 */ /* 0x000ff00000000800 */
        /* <DEDUP_REMOVED lines=26> */
[----:B------:R-:W-:-:S03]  /*8a60*/  FADD2 R30, R30.F32x2.HI_LO, R108.F32x2.HI_LO ;  /* 0x0000006c1e1e724b */ /* 0x000fc60000000000 */
[----:B------:R2:W-:Y:S01]  /*8a70*/  STTM.x16 tmem[UR4], R4 ;  /* 0x00000004000079ed */ /* 0x0005e20008240004 */
[----:B------:R-:W-:Y:S02]  /*8a80*/  R2UR UR4, R89 ;  /* 0x00000000590472ca */ /* 0x000fe400000e0000 */
[----:B------:R-:W-:Y:S08]  /*8a90*/  MUFU.EX2 R54, R54 ;  /* 0x0000003600367308 */ /* 0x000ff00000000800 */
[----:B------:R-:W4:Y:S01]  /*8aa0*/  MUFU.EX2 R55, R55 ;  /* 0x0000003700377308 */ /* 0x000f220000000800 */
[----:B-1----:R-:W-:-:S07]  /*8ab0*/  FADD2 R22, R22.F32x2.HI_LO, R52.F32x2.HI_LO ;  /* 0x000000341616724b */ /* 0x002fce0000000000 */
[----:B------:R-:W-:Y:S08]  /*8ac0*/  MUFU.EX2 R56, R56 ;  /* 0x0000003800387308 */ /* 0x000ff00000000800 */
[----:B------:R-:W1:Y:S01]  /*8ad0*/  MUFU.EX2 R57, R57 ;  /* 0x0000003900397308 */ /* 0x000e620000000800 */
[----:B----4-:R-:W-:-:S07]  /*8ae0*/  FADD2 R24, R24.F32x2.HI_LO, R54.F32x2.HI_LO ;  /* 0x000000361818724b */ /* 0x010fce0000000000 */
[----:B------:R-:W-:Y:S08]  /*8af0*/  MUFU.EX2 R58, R58 ;  /* 0x0000003a003a7308 */ /* 0x000ff00000000800 */
[----:B------:R-:W4:Y:S01]  /*8b00*/  MUFU.EX2 R59, R59 ;  /* 0x0000003b003b7308 */ /* 0x000f220000000800 */
[----:B-1----:R-:W-:-:S07]  /*8b10*/  FADD2 R28, R28.F32x2.HI_LO, R56.F32x2.HI_LO ;  /* 0x000000381c1c724b */ /* 0x002fce0000000000 */
[----:B------:R-:W-:Y:S01]  /*8b20*/  MUFU.EX2 R60, R60 ;  /* 0x0000003c003c7308 */ /* 0x000fe20000000800 */
[----:B--2---:R-:W-:Y:S02]  /*8b30*/  F2FP.BF16.F32.PACK_AB R4, R53, R52 ;  /* 0x000000343504723e */ /* 0x004fe400000010ff */
[----:B------:R-:W-:Y:S02]  /*8b40*/  F2FP.BF16.F32.PACK_AB R5, R55, R54 ;  /* 0x000000363705723e */ /* 0x000fe400000010ff */
[----:B------:R-:W-:-:S03]  /*8b50*/  F2FP.BF16.F32.PACK_AB R6, R57, R56 ;  /* 0x000000383906723e */ /* 0x000fc600000010ff */
[----:B------:R-:W1:Y:S01]  /*8b60*/  MUFU.EX2 R61, R61 ;  /* 0x0000003d003d7308 */ /* 0x000e620000000800 */
[----:B----4-:R-:W-:Y:S01]  /*8b70*/  F2FP.BF16.F32.PACK_AB R7, R59, R58 ;  /* 0x0000003a3b07723e */ /* 0x010fe200000010ff */
        /* <DEDUP_REMOVED lines=116> */
[----:B------:R-:W-:Y:S01]  /*92c0*/  UIADD3 UR4, UPT, UPT, UR21, 0x110, URZ ;  /* 0x0000011015047890 */ /* 0x000fe2000fffe0ff */
[----:B------:R-:W4:Y:S01]  /*92d0*/  FENCE.VIEW.ASYNC.T ;  /* 0x00000000000073c6 */ /* 0x000f220000000200 */
[----:B------:R-:W-:Y:S02]  /*92e0*/  MUFU.EX2 R38, R38 ;  /* 0x0000002600267308 */ /* 0x000fe40000000800 */
[----:B------:R-:W-:-:S03]  /*92f0*/  UPRMT UR15, UR7, 0x654, UR4 ;  /* 0x00000654070f7896 */ /* 0x000fc60008000004 */
[----:B------:R-:W-:-:S03]  /*9300*/  R2UR UR4, R168 ;  /* 0x00000000a80472ca */ /* 0x000fc600000e0000 */
[----:B------:R-:W5:Y:S01]  /*9310*/  MUFU.EX2 R39, R39 ;  /* 0x0000002700277308 */ /* 0x000f620000000800 */
[----:B-1----:R-:W-:Y:S02]  /*9320*/  FADD2 R22, R22.F32x2.HI_LO, R46.F32x2.HI_LO ;  /* 0x0000002e1616724b */ /* 0x002fe40000000000 */
[----:B----4-:R3:W-:Y:S05]  /*9330*/  SYNCS.ARRIVE.TRANS64.RED.ART0 RZ, [UR15], R133 ;  /* 0x00000085ffff79a7 */ /* 0x0107ea000850040f */
[----:B------:R-:W-:Y:S08]  /*9340*/  MUFU.EX2 R40, R40 ;  /* 0x0000002800287308 */ /* 0x000ff00000000800 */
[----:B------:R-:W1:Y:S01]  /*9350*/  MUFU.EX2 R41, R41 ;  /* 0x0000002900297308 */ /* 0x000e620000000800 */
[----:B-----5:R-:W-:-:S07]  /*9360*/  FADD2 R24, R24.F32x2.HI_LO, R38.F32x2.HI_LO ;  /* 0x000000261818724b */ /* 0x020fce0000000000 */
        /* <DEDUP_REMOVED lines=49> */
[----:B------:R-:W-:-:S04]  /*9680*/  FADD2 R24, R24.F32x2.HI_LO, R150.F32x2.HI_LO ;  /* 0x000000961818724b */ /* 0x000fc80000000000 */
[----:B------:R-:W-:Y:S02]  /*9690*/  FADD2 R22, R22.F32x2.HI_LO, R24.F32x2.HI_LO ;  /* 0x000000181616724b */ /* 0x000fe40000000000 */
[----:B------:R-:W-:Y:S08]  /*96a0*/  MUFU.EX2 R154, R154 ;  /* 0x0000009a009a7308 */ /* 0x000ff00000000800 */
[----:B------:R-:W2:Y:S01]  /*96b0*/  MUFU.EX2 R155, R155 ;  /* 0x0000009b009b7308 */ /* 0x000ea20000000800 */
[----:B-1----:R-:W-:Y:S01]  /*96c0*/  F2FP.BF16.F32.PACK_AB R18, R153, R152 ;  /* 0x000000989912723e */ /* 0x002fe200000010ff */
[----:B------:R-:W-:Y:S01]  /*96d0*/  FADD2 R28, R28.F32x2.HI_LO, R152.F32x2.HI_LO ;  /* 0x000000981c1c724b */ /* 0x000fe20000000000 */
[----:B--2---:R-:W-:Y:S01]  /*96e0*/  F2FP.BF16.F32.PACK_AB R19, R155, R154 ;  /* 0x0000009a9b13723e */ /* 0x004fe200000010ff */
[----:B------:R-:W-:-:S03]  /*96f0*/  FADD2 R30, R30.F32x2.HI_LO, R154.F32x2.HI_LO ;  /* 0x0000009a1e1e724b */ /* 0x000fc60000000000 */
[----:B------:R3:W-:Y:S01]  /*9700*/  STTM.x16 tmem[UR4], R4 ;  /* 0x00000004000079ed */ /* 0x0007e20008240004 */
[----:B------:R-:W-:Y:S01]  /*9710*/  UIADD3 UR4, UPT, UPT, UR21, 0x120, URZ ;  /* 0x0000012015047890 */ /* 0x000fe2000fffe0ff */
[----:B------:R-:W1:Y:S01]  /*9720*/  FENCE.VIEW.ASYNC.T ;  /* 0x00000000000073c6 */ /* 0x000e620000000200 */
[----:B------:R-:W-:Y:S02]  /*9730*/  FADD2 R28, R28.F32x2.HI_LO, R30.F32x2.HI_LO ;  /* 0x0000001e1c1c724b */ /* 0x000fe40000000000 */
[----:B------:R-:W-:Y:S01]  /*9740*/  UPRMT UR4, UR7, 0x654, UR4 ;  /* 0x0000065407047896 */ /* 0x000fe20008000004 */
[----:B-1----:R-:W-:Y:S01]  /*9750*/  NOP ;  /* 0x0000000000007918 */ /* 0x002fe20000000000 */
[----:B------:R-:W-:-:S07]  /*9760*/  FADD2 R22, R22.F32x2.HI_LO, R28.F32x2.HI_LO ;  /* 0x0000001c1616724b */ /* 0x000fce0000000000 */
[----:B------:R3:W-:Y:S01]  /*9770*/  @P0 SYNCS.ARRIVE.TRANS64.RED.ART0 RZ, [UR4], R133 ;  /* 0x00000085ffff09a7 */ /* 0x0007e20008500404 */
[----:B------:R-:W-:-:S04]  /*9780*/  UIADD3 UR4, UPT, UPT, UR8, -0x100, URZ ;  /* 0xffffff0008047890 */ /* 0x000fc8000fffe0ff */
[----:B------:R-:W-:Y:S01]  /*9790*/  USHF.R.S32.HI UR5, URZ, 0x1f, UR4 ;  /* 0x0000001fff057899 */ /* 0x000fe20008011404 */
[----:B------:R-:W1:Y:S03]  /*97a0*/  SYNCS.PHASECHK.TRANS64.TRYWAIT P0, [UR13], RZ ;  /* 0x000000ffff0075a7 */ /* 0x000e66000800110d */
[----:B------:R-:W-:-:S04]  /*97b0*/  ULEA.HI UR4, UR5, UR4, URZ, 0x7 ;  /* 0x0000000405047291 */ /* 0x000fc8000f8f38ff */
[----:B------:R-:W-:-:S04]  /*97c0*/  USHF.R.S32.HI UR4, URZ, 0x7, UR4 ;  /* 0x00000007ff047899 */ /* 0x000fc80008011404 */
[----:B------:R-:W-:-:S04]  /*97d0*/  UISETP.LT.AND UP0, UPT, URZ, UR4, UPT ;  /* 0x00000004ff00728c */ /* 0x000fc8000bf01270 */
[----:B------:R-:W-:-:S04]  /*97e0*/  USEL UR17, URZ, UR4, !UP0 ;  /* 0x00000004ff117287 */ /* 0x000fc8000c000000 */
[----:B------:R-:W-:-:S04]  /*97f0*/  UIADD3 UR4, UPT, UPT, UR19, -UR17, URZ ;  /* 0x8000001113047290 */ /* 0x000fc8000fffe0ff */
[----:B------:R-:W-:Y:S01]  /*9800*/  UISETP.GE.AND UP0, UPT, UR4, 0x1, UPT ;  /* 0x000000010400788c */ /* 0x000fe2000bf06270 */
[----:B-1-3--:R-:W-:Y:S10]  /*9810*/  @!P0 BRA `(.L_x_72) ;  /* 0x0000007c00848947 */ /* 0x00aff40003800000 */
.L_x_157:
[----:B------:R-:W-:Y:S01]  /*9820*/  FADD R133, R22, R23 ;  /* 0x0000001716857221 */ /* 0x000fe20000000000 */
[----:B------:R-:W-:Y:S01]  /*9830*/  UMOV UR9, 0x1 ;  /* 0x0000000100097882 */ /* 0x000fe20000000000 */
[----:B------:R-:W-:Y:S01]  /*9840*/  UMOV UR10, 0x1 ;  /* 0x00000001000a7882 */ /* 0x000fe20000000000 */
[----:B------:R-:W-:Y:S05]  /*9850*/  BRA.U !UP0, `(.L_x_73) ;  /* 0x0000002508e07547 */ /* 0x000fea000b800000 */
[----:B------:R-:W-:Y:S01]  /*9860*/  R2UR UR4, R2 ;  /* 0x00000000020472ca */ /* 0x000fe200000e0000 */
[----:B------:R-:W-:Y:S01]  /*9870*/  UIADD3 UR12, UPT, UPT, UR13, -0x50, URZ ;  /* 0xffffffb00d0c7890 */ /* 0x000fe2000fffe0ff */
[----:B------:R-:W-:Y:S01]  /*9880*/  IADD3 R170, PT, PT, R170, UR22, RZ ;  /* 0x00000016aaaa7c10 */ /* 0x000fe2000fffe0ff */
[----:B------:R-:W2:Y:S01]  /*9890*/  LDCU UR20, c[0x0][0x380] ;  /* 0x00007000ff1477ac */ /* 0x000ea20008000800 */
[----:B------:R-:W3:Y:S01]  /*98a0*/  LDCU UR6, c[0x0][0x600] ;  /* 0x0000c000ff0677ac */ /* 0x000ee20008000800 */
[----:B------:R-:W-:-:S08]  /*98b0*/  UIADD3 UR11, UPT, UPT, -UR11, UR17, URZ ;  /* 0x000000110b0b7290 */ /* 0x000fd0000fffe1ff */
[----:B------:R-:W-:Y:S01]  /*98c0*/  UPRMT UR12, UR4, 0x654, UR12 ;  /* 0x00000654040c7896 */ /* 0x000fe2000800000c */
[----:B------:R-:W-:Y:S01]  /*98d0*/  UMOV UR10, 0x1 ;  /* 0x00000001000a7882 */ /* 0x000fe20000000000 */
[----:B------:R-:W-:Y:S01]  /*98e0*/  UMOV UR8, UR19 ;  /* 0x0000001300087c82 */ /* 0x000fe20008000000 */
[----:B------:R-:W-:Y:S01]  /*98f0*/  UMOV UR9, 0x1 ;  /* 0x0000000100097882 */ /* 0x000fe20000000000 */
[----:B------:R-:W-:-:S08]  /*9900*/  UMOV UR16, URZ ;  /* 0x000000ff00107c82 */ /* 0x000fd00008000000 */
.L_x_76:
[----:B------:R-:W-:Y:S01]  /*9910*/  USHF.L.U32 UR4, UR10, 0x1f, URZ ;  /* 0x0000001f0a047899 */ /* 0x000fe200080006ff */
[----:B------:R-:W-:Y:S01]  /*9920*/  R2UR UR5, R85 ;  /* 0x00000000550572ca */ /* 0x000fe200000e0000 */
[----:B------:R-:W-:-:S04]  /*9930*/  UIADD3 UR8, UPT, UPT, UR8, -0x1, URZ ;  /* 0xffffffff08087890 */ /* 0x000fc8000fffe0ff */
[----:B-1----:R-:W-:Y:S01]  /*9940*/  MOV R4, UR4 ;  /* 0x0000000400047c02 */ /* 0x002fe20008000f00 */
[----:B------:R-:W-:-:S03]  /*9950*/  UISETP.LT.AND UP0, UPT, URZ, UR8, UPT ;  /* 0x00000008ff00728c */ /* 0x000fc6000bf01270 */
[----:B------:R-:W1:Y:S01]  /*9960*/  SYNCS.PHASECHK.TRANS64.TRYWAIT P0, [UR14], R4 ;  /* 0x00000004ff0075a7 */ /* 0x000e62000800110e */
[----:B------:R-:W-:Y:S01]  /*9970*/  USEL UR7, URZ, UR8, !UP0 ;  /* 0x00000008ff077287 */ /* 0x000fe2000c000000 */
[----:B-1----:R-:W-:Y:S11]  /*9980*/  @!P0 BRA `(.L_x_74) ;  /* 0x0000007c00408947 */ /* 0x002ff60003800000 */
.L_x_159:
[----:B-1----:R-:W1:Y:S01]  /*9990*/  LDTM.x32 R4, tmem[UR5] ;  /* 0x00000005000479ee */ /* 0x002e6200082c0000 */
[----:B--2---:R-:W-:Y:S01]  /*99a0*/  ULEA UR4, UR7, UR20, 0x7 ;  /* 0x0000001407047291 */ /* 0x004fe2000f8e38ff */
[----:B------:R-:W-:-:S05]  /*99b0*/  IMAD.MOV.U32 R144, RZ, RZ, -0x1 ;  /* 0xffffffffff907424 */ /* 0x000fca00078e00ff */
[----:B------:R-:W-:Y:S02]  /*99c0*/  IADD3 R140, PT, PT, -R170, UR4, RZ ;  /* 0x00000004aa8c7c10 */ /* 0x000fe4000fffe1ff */
[----:B------:R-:W-:Y:S02]  /*99d0*/  R2UR UR4, R86 ;  /* 0x00000000560472ca */ /* 0x000fe400000e0000 */
[C---:B------:R-:W-:Y:S02]  /*99e0*/  VIADDMNMX R37, R140.reuse, 0x1f, RZ, !PT ;  /* 0x0000001f8c257846 */ /* 0x040fe400078001ff */
[----:B------:R-:W-:Y:S02]  /*99f0*/  VIADDMNMX R145, R140, 0x5f, RZ, !PT ;  /* 0x0000005f8c917846 */ /* 0x000fe400078001ff */
[--C-:B------:R-:W-:Y:S02]  /*9a00*/  SHF.R.U32.HI R36, RZ, R37, R144.reuse ;  /* 0x00000025ff247219 */ /* 0x100fe40000011690 */
[----:B------:R-:W-:-:S02]  /*9a10*/  SHF.R.U32.HI R145, RZ, R145, R144 ;  /* 0x00000091ff917219 */ /* 0x000fc40000011690 */
[----:B------:R-:W-:Y:S02]  /*9a20*/  R2P PR, R36, 0x7e ;  /* 0x0000007e24007804 */ /* 0x000fe40000000000 */
[----:B------:R-:W-:Y:S01]  /*9a30*/  VIADDMNMX R161, R140, 0x7f, RZ, !PT ;  /* 0x0000007f8ca17846 */ /* 0x000fe200078001ff */
[----:B------:R-:W2:Y:S01]  /*9a40*/  LDTM.x32 R52, tmem[UR4] ;  /* 0x00000004003479ee */ /* 0x000ea200082c0000 */
[----:B------:R-:W-:Y:S02]  /*9a50*/  R2UR UR4, R87 ;  /* 0x00000000570472ca */ /* 0x000fe400000e0000 */
[----:B-1----:R-:W-:Y:S02]  /*9a60*/  SEL R101, R5, 0xff800000, P1 ;  /* 0xff80000005657807 */ /* 0x002fe40000800000 */
[----:B------:R-:W-:Y:S02]  /*9a70*/  SEL R90, R6, 0xff800000, P2 ;  /* 0xff800000065a7807 */ /* 0x000fe40001000000 */
[----:B------:R-:W-:-:S02]  /*9a80*/  SEL R91, R7, 0xff800000, P3 ;  /* 0xff800000075b7807 */ /* 0x000fc40001800000 */
[----:B------:R-:W-:Y:S02]  /*9a90*/  SEL R92, R8, 0xff800000, P4 ;  /* 0xff800000085c7807 */ /* 0x000fe40002000000 */
[----:B------:R-:W-:Y:S02]  /*9aa0*/  SEL R93, R9, 0xff800000, P5 ;  /* 0xff800000095d7807 */ /* 0x000fe40002800000 */
[----:B------:R-:W-:Y:S02]  /*9ab0*/  SEL R104, R10, 0xff800000, P6 ;  /* 0xff8000000a687807 */ /* 0x000fe40003000000 */
[C---:B------:R-:W-:Y:S02]  /*9ac0*/  R2P PR, R36.reuse.B1, 0x7f ;  /* 0x0000007f24007804 */ /* 0x040fe40000001000 */
[----:B------:R-:W-:Y:S02]  /*9ad0*/  LOP3.LUT R5, R36, 0x1, RZ, 0xc0, !PT ;  /* 0x0000000124057812 */ /* 0x000fe400078ec0ff */
[----:B------:R-:W-:-:S02]  /*9ae0*/  SHF.R.U32.HI R161, RZ, R161, R144 ;  /* 0x000000a1ffa17219 */ /* 0x000fc40000011690 */
        /* <DEDUP_REMOVED lines=37> */
[----:B--2---:R-:W-:Y:S02]  /*9d40*/  SEL R53, R53, 0xff800000, P1 ;  /* 0xff80000035357807 */ /* 0x004fe40000800000 */
        /* <DEDUP_REMOVED lines=16> */
[----:B------:R-:W-:-:S03]  /*9e50*/  FMNMX R172, R104, R105, !PT ;  /* 0x0000006968ac7209 */ /* 0x000fc60007800000 */
        /* <DEDUP_REMOVED lines=8> */
[----:B------:R-:W-:-:S03]  /*9ee0*/  FMNMX3 R172, R172, R110, R111, !PT ;  /* 0x0000006eacac7276 */ /* 0x000fc6000780006f */
        /* <DEDUP_REMOVED lines=47> */
[----:B------:R-:W-:Y:S02]  /*a1e0*/  LOP3.LUT P0, RZ, R145, 0x800000, RZ, 0xc0, !PT ;  /* 0x0080000091ff7812 */ /* 0x000fe4000780c0ff */
[----:B------:R-:W-:-:S02]  /*a1f0*/  SEL R142, R40, 0xff800000, P4 ;  /* 0xff800000288e7807 */ /* 0x000fc40002000000 */
[----:B------:R-:W-:Y:S02]  /*a200*/  SEL R43, R43, 0xff800000, P0 ;  /* 0xff8000002b2b7807 */ /* 0x000fe40000000000 */
[----:B------:R-:W-:Y:S02]  /*a210*/  SEL R143, R41, 0xff800000, P5 ;  /* 0xff800000298f7807 */ /* 0x000fe40002800000 */
[----:B------:R-:W-:Y:S02]  /*a220*/  SEL R42, R42, 0xff800000, P6 ;  /* 0xff8000002a2a7807 */ /* 0x000fe40003000000 */
[----:B------:R-:W-:Y:S02]  /*a230*/  R2P PR, R145.B3, 0x7f ;  /* 0x0000007f91007804 */ /* 0x000fe40000003000 */
[----:B------:R-:W-:Y:S02]  /*a240*/  FMNMX3 R172, R172, R58, R59, !PT ;  /* 0x0000003aacac7276 */ /* 0x000fe4000780003b */
[----:B------:R-:W-:-:S02]  /*a250*/  R2UR UR4, R87 ;  /* 0x00000000570472ca */ /* 0x000fc400000e0000 */
[----:B------:R-:W-:Y:S02]  /*a260*/  SEL R144, R44, 0xff800000, P0 ;  /* 0xff8000002c907807 */ /* 0x000fe40000000000 */
[----:B------:R-:W-:Y:S02]  /*a270*/  ISETP.GT.AND P0, PT, R145, -0x1, PT ;  /* 0xffffffff9100780c */ /* 0x000fe40003f04270 */
[----:B------:R-:W-:Y:S02]  /*a280*/  SEL R145, R45, 0xff800000, P1 ;  /* 0xff8000002d917807 */ /* 0x000fe40000800000 */
[----:B------:R-:W-:Y:S02]  /*a290*/  SEL R148, R46, 0xff800000, P2 ;  /* 0xff8000002e947807 */ /* 0x000fe40001000000 */
[----:B------:R-:W-:Y:S02]  /*a2a0*/  SEL R149, R47, 0xff800000, P3 ;  /* 0xff8000002f957807 */ /* 0x000fe40001800000 */
[----:B------:R-:W-:-:S02]  /*a2b0*/  SEL R150, R48, 0xff800000, P4 ;  /* 0xff80000030967807 */ /* 0x000fc40002000000 */
[----:B------:R-:W-:Y:S02]  /*a2c0*/  SEL R151, R49, 0xff800000, P5 ;  /* 0xff80000031977807 */ /* 0x000fe40002800000 */
[----:B------:R-:W-:Y:S02]  /*a2d0*/  SEL R154, R50, 0xff800000, P6 ;  /* 0xff800000329a7807 */ /* 0x000fe40003000000 */
[----:B------:R-:W-:Y:S02]  /*a2e0*/  R2P PR, R161, 0x7e ;  /* 0x0000007ea1007804 */ /* 0x000fe40000000000 */
[----:B------:R-:W-:Y:S02]  /*a2f0*/  SEL R155, R51, 0xff800000, !P0 ;  /* 0xff800000339b7807 */ /* 0x000fe40004000000 */
[----:B------:R-:W-:Y:S02]  /*a300*/  FMNMX3 R172, R172, R122, R123, !PT ;  /* 0x0000007aacac7276 */ /* 0x000fe4000780007b */
[----:B-1----:R-:W-:-:S02]  /*a310*/  SEL R47, R5, 0xff800000, P1 ;  /* 0xff800000052f7807 */ /* 0x002fc40000800000 */
[----:B------:R-:W-:Y:S02]  /*a320*/  SEL R38, R6, 0xff800000, P2 ;  /* 0xff80000006267807 */ /* 0x000fe40001000000 */
[----:B------:R-:W-:Y:S02]  /*a330*/  SEL R39, R7, 0xff800000, P3 ;  /* 0xff80000007277807 */ /* 0x000fe40001800000 */
[----:B------:R-:W-:Y:S02]  /*a340*/  SEL R40, R8, 0xff800000, P4 ;  /* 0xff80000008287807 */ /* 0x000fe40002000000 */
[----:B------:R-:W-:Y:S02]  /*a350*/  SEL R41, R9, 0xff800000, P5 ;  /* 0xff80000009297807 */ /* 0x000fe40002800000 */
[----:B------:R-:W-:Y:S02]  /*a360*/  SEL R50, R10, 0xff800000, P6 ;  /* 0xff8000000a327807 */ /* 0x000fe40003000000 */
[----:B------:R-:W-:-:S02]  /*a370*/  R2P PR, R161.B1, 0x7f ;  /* 0x0000007fa1007804 */ /* 0x000fc40000001000 */
[----:B------:R-:W-:Y:S02]  /*a380*/  LOP3.LUT R5, R161, 0x1, RZ, 0xc0, !PT ;  /* 0x00000001a1057812 */ /* 0x000fe400078ec0ff */
        /* <DEDUP_REMOVED lines=11> */
[----:B------:R-:W-:Y:S02]  /*a440*/  SEL R20, R20, 0xff800000, P0 ;  /* 0xff80000014147807 */ /* 0x000fe40000000000 */
[----:B------:R-:W-:Y:S02]  /*a450*/  ISETP.NE.U32.AND P0, PT, R5, 0x1, PT ;  /* 0x000000010500780c */ /* 0x000fe40003f05070 */
[----:B------:R-:W-:Y:S02]  /*a460*/  FMNMX R5, R92, R93, !PT ;  /* 0x0000005d5c057209 */ /* 0x000fe40007800000 */
[----:B------:R-:W-:Y:S02]  /*a470*/  SEL R46, R4, 0xff800000, !P0 ;  /* 0xff800000042e7807 */ /* 0x000fe40004000000 */
[----:B------:R-:W-:Y:S02]  /*a480*/  FMNMX R4, R90, R91, !PT ;  /* 0x0000005b5a047209 */ /* 0x000fe40007800000 */
        /* <DEDUP_REMOVED lines=23> */
[----:B------:R-:W-:Y:S02]  /*a600*/  LOP3.LUT P0, RZ, R161, 0x80, RZ, 0xc0, !PT ;  /* 0x00000080a1ff7812 */ /* 0x000fe4000780c0ff */
[----:B------:R-:W-:-:S02]  /*a610*/  FMNMX3 R5, R5, R74, R75, !PT ;  /* 0x0000004a05057276 */ /* 0x000fc4000780004b */
[----:B------:R-:W-:Y:S02]  /*a620*/  FMNMX3 R172, R172, R126, R127, !PT ;  /* 0x0000007eacac7276 */ /* 0x000fe4000780007f */
[----:B------:R-:W-:Y:S02]  /*a630*/  FMNMX3 R7, R7, R78, R79, !PT ;  /* 0x0000004e07077276 */ /* 0x000fe4000780004f */
[----:B------:R-:W-:Y:S02]  /*a640*/  FMNMX3 R4, R4, R82, R83, !PT ;  /* 0x0000005204047276 */ /* 0x000fe40007800053 */
[----:B------:R-:W-:Y:S02]  /*a650*/  SEL R51, R11, 0xff800000, P0 ;  /* 0xff8000000b337807 */ /* 0x000fe40000000000 */
        /* <DEDUP_REMOVED lines=12> */
[----:B------:R-:W-:Y:S02]  /*a720*/  SEL R21, R21, 0xff800000, P1 ;  /* 0xff80000015157807 */ /* 0x000fe40000800000 */
[----:B------:R-:W-:-:S02]  /*a730*/  SEL R156, R22, 0xff800000, P2 ;  /* 0xff800000169c7807 */ /* 0x000fc40001000000 */
[----:B------:R-:W-:Y:S02]  /*a740*/  SEL R157, R23, 0xff800000, P3 ;  /* 0xff800000179d7807 */ /* 0x000fe40001800000 */
[----:B------:R-:W-:Y:S02]  /*a750*/  SEL R158, R24, 0xff800000, P4 ;  /* 0xff800000189e7807 */ /* 0x000fe40002000000 */
[----:B------:R-:W-:Y:S02]  /*a760*/  SEL R159, R25, 0xff800000, P5 ;  /* 0xff800000199f7807 */ /* 0x000fe40002800000 */
[----:B------:R-:W-:Y:S02]  /*a770*/  SEL R26, R26, 0xff800000, P6 ;  /* 0xff8000001a1a7807 */ /* 0x000fe40003000000 */
[----:B------:R-:W-:Y:S02]  /*a780*/  FMNMX3 R5, R5, R150, R151, !PT ;  /* 0x0000009605057276 */ /* 0x000fe40007800097 */
[----:B------:R-:W-:-:S02]  /*a790*/  FMNMX3 R172, R172, R154, R155, !PT ;  /* 0x0000009aacac7276 */ /* 0x000fc4000780009b */
[----:B------:R-:W-:Y:S02]  /*a7a0*/  FMNMX3 R7, R7, R46, R47, !PT ;  /* 0x0000002e07077276 */ /* 0x000fe4000780002f */
[----:B------:R-:W-:Y:S02]  /*a7b0*/  FMNMX3 R4, R4, R38, R39, !PT ;  /* 0x0000002604047276 */ /* 0x000fe40007800027 */
[----:B------:R-:W-:Y:S02]  /*a7c0*/  R2P PR, R161.B3, 0x7f ;  /* 0x0000007fa1007804 */ /* 0x000fe40000003000 */
[----:B------:R-:W-:Y:S02]  /*a7d0*/  FMNMX3 R5, R5, R40, R41, !PT ;  /* 0x0000002805057276 */ /* 0x000fe40007800029 */
[----:B------:R-:W-:Y:S02]  /*a7e0*/  FMNMX3 R172, R172, R50, R51, !PT ;  /* 0x00000032acac7276 */ /* 0x000fe40007800033 */
[----:B------:R-:W-:-:S02]  /*a7f0*/  FMNMX3 R7, R7, R44, R45, !PT ;  /* 0x0000002c07077276 */ /* 0x000fc4000780002d */
[----:B------:R-:W-:Y:S02]  /*a800*/  FMNMX3 R4, R4, R48, R49, !PT ;  /* 0x0000003004047276 */ /* 0x000fe40007800031 */
[----:B------:R-:W-:Y:S02]  /*a810*/  SEL R160, R28, 0xff800000, P0 ;  /* 0xff8000001ca07807 */ /* 0x000fe40000000000 */
[----:B------:R-:W-:Y:S02]  /*a820*/  ISETP.GT.AND P0, PT, R161, -0x1, PT ;  /* 0xffffffffa100780c */ /* 0x000fe40003f04270 */
[----:B------:R-:W-:Y:S02]  /*a830*/  SEL R161, R29, 0xff800000, P1 ;  /* 0xff8000001da17807 */ /* 0x000fe40000800000 */
[----:B------:R-:W-:Y:S02]  /*a840*/  SEL R162, R30, 0xff800000, P2 ;  /* 0xff8000001ea27807 */ /* 0x000fe40001000000 */
[----:B------:R-:W-:-:S02]  /*a850*/  SEL R163, R31, 0xff800000, P3 ;  /* 0xff8000001fa37807 */ /* 0x000fc40001800000 */
[----:B------:R-:W-:Y:S02]  /*a860*/  FMNMX3 R5, R5, R146, R147, !PT ;  /* 0x0000009205057276 */ /* 0x000fe40007800093 */
[----:B------:R-:W-:Y:S02]  /*a870*/  FMNMX3 R172, R172, R152, R153, !PT ;  /* 0x00000098acac7276 */ /* 0x000fe40007800099 */
[----:B------:R-:W-:Y:S02]  /*a880*/  FMNMX3 R7, R7, R20, R21, !PT ;  /* 0x0000001407077276 */ /* 0x000fe40007800015 */
[----:B------:R-:W-:Y:S02]  /*a890*/  FMNMX3 R4, R4, R156, R157, !PT ;  /* 0x0000009c04047276 */ /* 0x000fe4000780009d */
[----:B------:R-:W-:Y:S02]  /*a8a0*/  SEL R165, R35, 0xff800000, !P0 ;  /* 0xff80000023a57807 */ /* 0x000fe40004000000 */
[----:B------:R-:W-:-:S02]  /*a8b0*/  SEL R166, R32, 0xff800000, P4 ;  /* 0xff80000020a67807 */ /* 0x000fc40002000000 */
[----:B------:R-:W-:Y:S02]  /*a8c0*/  SEL R167, R33, 0xff800000, P5 ;  /* 0xff80000021a77807 */ /* 0x000fe40002800000 */
[----:B------:R-:W-:Y:S02]  /*a8d0*/  SEL R164, R34, 0xff800000, P6 ;  /* 0xff80000022a47807 */ /* 0x000fe40003000000 */
[----:B------:R-:W-:Y:S02]  /*a8e0*/  FMNMX3 R5, R5, R158, R159, !PT ;  /* 0x0000009e05057276 */ /* 0x000fe4000780009f */
[----:B------:R-:W-:Y:S02]  /*a8f0*/  FMNMX3 R172, R172, R26, R27, !PT ;  /* 0x0000001aacac7276 */ /* 0x000fe4000780001b */
[----:B------:R-:W-:Y:S02]  /*a900*/  FMNMX3 R7, R7, R160, R161, !PT ;  /* 0x000000a007077276 */ /* 0x000fe400078000a1 */
[----:B------:R-:W-:-:S02]  /*a910*/  FMNMX3 R4, R4, R162, R163, !PT ;  /* 0x000000a204047276 */ /* 0x000fc400078000a3 */
[----:B------:R-:W-:Y:S02]  /*a920*/  FMNMX3 R5, R5, R166, R167, !PT ;  /* 0x000000a605057276 */ /* 0x000fe400078000a7 */
[----:B------:R-:W-:Y:S02]  /*a930*/  FMNMX3 R172, R172, R164, R165, !PT ;  /* 0x000000a4acac7276 */ /* 0x000fe400078000a5 */
[----:B------:R-:W-:Y:S02]  /*a940*/  FMNMX R4, R7, R4, !PT ;  /* 0x0000000407047209 */ /* 0x000fe40007800000 */
[----:B------:R-:W-:Y:S02]  /*a950*/  LOP3.LUT R13, R84, 0x7f, R3, 0xf8, !PT ;  /* 0x0000007f540d7812 */ /* 0x000fe400078ef803 */
[----:B------:R-:W-:Y:S02]  /*a960*/  FMNMX3 R172, R4, R5, R172, !PT ;  /* 0x0000000504ac7276 */ /* 0x000fe400078000ac */
[----:B------:R-:W-:-:S02]  /*a970*/  LEA R13, R13, UR18, 0x2 ;  /* 0x000000120d0d7c11 */ /* 0x000fc4000f8e10ff */
[----:B------:R-:W-:-:S04]  /*a980*/  FSETP.NEU.AND P0, PT, R172, -INF , PT ;  /* 0xff800000ac00780b */ /* 0x000fc80003f0d000 */
[----:B------:R-:W-:Y:S02]  /*a990*/  FSEL R4, R172, RZ, P0 ;  /* 0x000000ffac047208 */ /* 0x000fe40000000000 */
[----:B------:R-:W-:-:S03]  /*a9a0*/  ELECT P0, URZ, PT ;  /* 0x0000000000ff782f */ /* 0x000fc60003800000 */
[----:B------:R-:W-:-:S04]  /*a9b0*/  FADD R174, -R4, R169 ;  /* 0x000000a904ae7221 */ /* 0x000fc80000000100 */
[----:B---3--:R-:W-:-:S05]  /*a9c0*/  FMUL R174, R174, UR6 ;  /* 0x00000006aeae7c20 */ /* 0x008fca0008400000 */
[----:B------:R-:W-:Y:S02]  /*a9d0*/  FSETP.GE.AND P1, PT, R174, -8, PT ;  /* 0xc1000000ae00780b */ /* 0x000fe40003f26000 */
[----:B------:R-:W1:Y:S02]  /*a9e0*/  MUFU.EX2 R174, R174 ;  /* 0x000000ae00ae7308 */ /* 0x000e640000000800 */
[C---:B------:R-:W-:Y:S02]  /*a9f0*/  FSEL R171, R169.reuse, R4, P1 ;  /* 0x00000004a9ab7208 */ /* 0x040fe40000800000 */
[----:B------:R-:W-:-:S03]  /*aa00*/  FSEL R169, R169, R172, P1 ;  /* 0x000000aca9a97208 */ /* 0x000fc60000800000 */
[----:B------:R-:W-:-:S04]  /*aa10*/  FFMA R171, -R171, UR6, RZ ;  /* 0x00000006abab7c23 */ /* 0x000fc800080001ff */
[--C-:B------:R-:W-:Y:S02]  /*aa20*/  FFMA2 R24, R90.F32x2.HI_LO, UR6.F32, R171.reuse.F32 ;  /* 0x000000065a187c49 */ /* 0x100fe400092000ab */
[--C-:B------:R-:W-:Y:S02]  /*aa30*/  FFMA2 R32, R94.F32x2.HI_LO, UR6.F32, R171.reuse.F32 ;  /* 0x000000065e207c49 */ /* 0x100fe400092000ab */
[--C-:B------:R-:W-:Y:S02]  /*aa40*/  FFMA2 R34, R96.F32x2.HI_LO, UR6.F32, R171.reuse.F32 ;  /* 0x0000000660227c49 */ /* 0x100fe400092000ab */
[--C-:B------:R-:W-:Y:S01]  /*aa50*/  FFMA2 R90, R98.F32x2.HI_LO, UR6.F32, R171.reuse.F32 ;  /* 0x00000006625a7c49 */ /* 0x100fe200092000ab */
[----:B------:R-:W-:Y:S01]  /*aa60*/  MUFU.EX2 R24, R24 ;  /* 0x0000001800187308 */ /* 0x000fe20000000800 */
[--C-:B------:R-:W-:Y:S01]  /*aa70*/  FFMA2 R22, R100.F32x2.HI_LO, UR6.F32, R171.reuse.F32 ;  /* 0x0000000664167c49 */ /* 0x100fe200092000ab */
[----:B-1----:R-:W-:Y:S01]  /*aa80*/  FSEL R174, R174, 1, !P1 ;  /* 0x3f800000aeae7808 */ /* 0x002fe20004800000 */
[----:B------:R-:W-:-:S02]  /*aa90*/  FFMA2 R28, R92.F32x2.HI_LO, UR6.F32, R171.F32 ;  /* 0x000000065c1c7c49 */ /* 0x000fc400092000ab */
[--C-:B------:R-:W-:Y:S02]  /*aaa0*/  FFMA2 R30, R104.F32x2.HI_LO, UR6.F32, R171.reuse.F32 ;  /* 0x00000006681e7c49 */ /* 0x100fe400092000ab */
[--C-:B------:R-:W-:Y:S01]  /*aab0*/  FFMA2 R94, R102.F32x2.HI_LO, UR6.F32, R171.reuse.F32 ;  /* 0x00000006665e7c49 */ /* 0x100fe200092000ab */
[----:B------:R-:W-:Y:S01]  /*aac0*/  MUFU.EX2 R22, R22 ;  /* 0x0000001600167308 */ /* 0x000fe20000000800 */
[--C-:B------:R-:W-:Y:S01]  /*aad0*/  FFMA2 R96, R106.F32x2.HI_LO, UR6.F32, R171.reuse.F32 ;  /* 0x000000066a607c49 */ /* 0x100fe200092000ab */
[----:B------:R1:W-:Y:S01]  /*aae0*/  STS [R13+0x1cc], R174 ;  /* 0x0001ccae0d007388 */ /* 0x0003e20000000800 */
[--C-:B------:R-:W-:Y:S02]  /*aaf0*/  FFMA2 R98, R108.F32x2.HI_LO, UR6.F32, R171.reuse.F32 ;  /* 0x000000066c627c49 */ /* 0x100fe400092000ab */
[--C-:B------:R-:W-:Y:S02]  /*ab00*/  FFMA2 R92, R110.F32x2.HI_LO, UR6.F32, R171.reuse.F32 ;  /* 0x000000066e5c7c49 */ /* 0x100fe400092000ab */
[--C-:B------:R-:W-:Y:S01]  /*ab10*/  FFMA2 R100, R114.F32x2.HI_LO, UR6.F32, R171.reuse.F32 ;  /* 0x0000000672647c49 */ /* 0x100fe200092000ab */
[----:B------:R-:W2:Y:S01]  /*ab20*/  MUFU.EX2 R23, R23 ;  /* 0x0000001700177308 */ /* 0x000ea20000000800 */
[----:B------:R-:W-:-:S02]  /*ab30*/  FFMA2 R102, R112.F32x2.HI_LO, UR6.F32, R171.F32 ;  /* 0x0000000670667c49 */ /* 0x000fc400092000ab */
[--C-:B------:R-:W-:Y:S02]  /*ab40*/  FFMA2 R104, R116.F32x2.HI_LO, UR6.F32, R171.reuse.F32 ;  /* 0x0000000674687c49 */ /* 0x100fe400092000ab */
[--C-:B------:R-:W-:Y:S02]  /*ab50*/  FFMA2 R106, R118.F32x2.HI_LO, UR6.F32, R171.reuse.F32 ;  /* 0x00000006766a7c49 */ /* 0x100fe400092000ab */
[--C-:B------:R-:W-:Y:S01]  /*ab60*/  FFMA2 R108, R120.F32x2.HI_LO, UR6.F32, R171.reuse.F32 ;  /* 0x00000006786c7c49 */ /* 0x100fe200092000ab */
[----:B------:R-:W3:Y:S01]  /*ab70*/  MUFU.EX2 R25, R25 ;  /* 0x0000001900197308 */ /* 0x000ee20000000800 */
[--C-:B------:R-:W-:Y:S02]  /*ab80*/  FFMA2 R52, R52.F32x2.HI_LO, UR6.F32, R171.reuse.F32 ;  /* 0x0000000634347c49 */ /* 0x100fe400092000ab */
[--C-:B------:R-:W-:Y:S02]  /*ab90*/  FFMA2 R54, R54.F32x2.HI_LO, UR6.F32, R171.reuse.F32 ;  /* 0x0000000636367c49 */ /* 0x100fe400092000ab */
[----:B------:R-:W-:-:S02]  /*aba0*/  FFMA2 R56, R56.F32x2.HI_LO, UR6.F32, R171.F32 ;  /* 0x0000000638387c49 */ /* 0x000fc400092000ab */
[--C-:B------:R-:W-:Y:S01]  /*abb0*/  FFMA2 R58, R58.F32x2.HI_LO, UR6.F32, R171.reuse.F32 ;  /* 0x000000063a3a7c49 */ /* 0x100fe200092000ab */
[----:B------:R-:W-:Y:S01]  /*abc0*/  MUFU.EX2 R28, R28 ;  /* 0x0000001c001c7308 */ /* 0x000fe20000000800 */
[--C-:B------:R-:W-:Y:S01]  /*abd0*/  FFMA2 R60, R60.F32x2.HI_LO, UR6.F32, R171.reuse.F32 ;  /* 0x000000063c3c7c49 */ /* 0x100fe200092000ab */
[----:B--2---:R-:W-:Y:S01]  /*abe0*/  F2FP.BF16.F32.PACK_AB R4, R23, R22 ;  /* 0x000000161704723e */ /* 0x004fe200000010ff */
[--C-:B------:R-:W-:Y:S02]  /*abf0*/  FFMA2 R62, R62.F32x2.HI_LO, UR6.F32, R171.reuse.F32 ;  /* 0x000000063e3e7c49 */ /* 0x100fe400092000ab */
[--C-:B------:R-:W-:Y:S02]  /*ac00*/  FFMA2 R64, R64.F32x2.HI_LO, UR6.F32, R171.reuse.F32 ;  /* 0x0000000640407c49 */ /* 0x100fe400092000ab */
[--C-:B------:R-:W-:Y:S01]  /*ac10*/  FFMA2 R110, R122.F32x2.HI_LO, UR6.F32, R171.reuse.F32 ;  /* 0x000000067a6e7c49 */ /* 0x100fe200092000ab */
[----:B------:R-:W2:Y:S01]  /*ac20*/  MUFU.EX2 R29, R29 ;  /* 0x0000001d001d7308 */ /* 0x000ea20000000800 */
[--C-:B------:R-:W-:Y:S01]  /*ac30*/  FFMA2 R68, R68.F32x2.HI_LO, UR6.F32, R171.reuse.F32 ;  /* 0x0000000644447c49 */ /* 0x100fe200092000ab */
[----:B---3--:R-:W-:Y:S01]  /*ac40*/  F2FP.BF16.F32.PACK_AB R5, R25, R24 ;  /* 0x000000181905723e */ /* 0x008fe200000010ff */
        /* <DEDUP_REMOVED lines=8> */
[----:B------:R-:W3:Y:S01]  /*acd0*/  MUFU.EX2 R31, R31 ;  /* 0x0000001f001f7308 */ /* 0x000ee20000000800 */
        /* <DEDUP_REMOVED lines=10> */
[----:B---3--:R-:W-:Y:S01]  /*ad80*/  F2FP.BF16.F32.PACK_AB R7, R31, R30 ;  /* 0x0000001e1f07723e */ /* 0x008fe200000010ff */
        /* <DEDUP_REMOVED lines=26> */
[----:B------:R-:W-:Y:S02]  /*af30*/  IMAD.MOV.U32 R156, RZ, RZ, 0x1 ;  /* 0x00000001ff9c7424 */ /* 0x000fe400078e00ff */
[----:B------:R-:W-:-:S02]  /*af40*/  FFMA2 R146, R158.F32x2.HI_LO, UR6.F32, R171.F32 ;  /* 0x000000069e927c49 */ /* 0x000fc400092000ab */
[--C-:B------:R-:W-:Y:S01]  /*af50*/  FFMA2 R26, R26.F32x2.HI_LO, UR6.F32, R171.reuse.F32 ;  /* 0x000000061a1a7c49 */ /* 0x100fe200092000ab */
[----:B------:R-:W3:Y:S01]  /*af60*/  MUFU.EX2 R93, R93 ;  /* 0x0000005d005d7308 */ /* 0x000ee20000000800 */
[----:B--2---:R-:W-:Y:S01]  /*af70*/  F2FP.BF16.F32.PACK_AB R10, R91, R90 ;  /* 0x0000005a5b0a723e */ /* 0x004fe200000010ff */
[--C-:B------:R-:W-:Y:S02]  /*af80*/  FFMA2 R148, R160.F32x2.HI_LO, UR6.F32, R171.reuse.F32 ;  /* 0x00000006a0947c49 */ /* 0x100fe400092000ab */
[--C-:B------:R-:W-:Y:S02]  /*af90*/  FFMA2 R150, R162.F32x2.HI_LO, UR6.F32, R171.reuse.F32 ;  /* 0x00000006a2967c49 */ /* 0x100fe400092000ab */
[--C-:B------:R-:W-:Y:S02]  /*afa0*/  FFMA2 R152, R166.F32x2.HI_LO, UR6.F32, R171.reuse.F32 ;  /* 0x00000006a6987c49 */ /* 0x100fe400092000ab */
[----:B------:R-:W-:Y:S01]  /*afb0*/  MUFU.EX2 R94, R94 ;  /* 0x0000005e005e7308 */ /* 0x000fe20000000800 */
[----:B------:R-:W-:-:S07]  /*afc0*/  FFMA2 R154, R164.F32x2.HI_LO, UR6.F32, R171.F32 ;  /* 0x00000006a49a7c49 */ /* 0x000fce00092000ab */
[----:B------:R-:W2:Y:S01]  /*afd0*/  MUFU.EX2 R95, R95 ;  /* 0x0000005f005f7308 */ /* 0x000ea20000000800 */
[----:B---3--:R-:W-:-:S07]  /*afe0*/  F2FP.BF16.F32.PACK_AB R11, R93, R92 ;  /* 0x0000005c5d0b723e */ /* 0x008fce00000010ff */
[----:B------:R-:W-:Y:S08]  /*aff0*/  MUFU.EX2 R96, R96 ;  /* 0x0000006000607308 */ /* 0x000ff00000000800 */
[----:B------:R-:W1:Y:S01]  /*b000*/  MUFU.EX2 R97, R97 ;  /* 0x0000006100617308 */ /* 0x000e620000000800 */
[----:B--2---:R-:W-:-:S07]  /*b010*/  F2FP.BF16.F32.PACK_AB R12, R95, R94 ;  /* 0x0000005e5f0c723e */ /* 0x004fce00000010ff */
[----:B------:R-:W-:Y:S08]  /*b020*/  MUFU.EX2 R98, R98 ;  /* 0x0000006200627308 */ /* 0x000ff00000000800 */
[----:B------:R-:W2:Y:S01]  /*b030*/  MUFU.EX2 R99, R99 ;  /* 0x0000006300637308 */ /* 0x000ea20000000800 */
[----:B-1----:R-:W-:-:S07]  /*b040*/  F2FP.BF16.F32.PACK_AB R13, R97, R96 ;  /* 0x00000060610d723e */ /* 0x002fce00000010ff */
        /* <DEDUP_REMOVED lines=17> */
[----:B-1----:R-:W-:Y:S01]  /*b160*/  F2FP.BF16.F32.PACK_AB R19, R109, R108 ;  /* 0x0000006c6d13723e */ /* 0x002fe200000010ff */
[----:B------:R1:W-:Y:S06]  /*b170*/  BAR.ARV R132, 0x40 ;  /* 0x000100840000751d */ /* 0x0003ec0000002000 */
[----:B------:R-:W-:Y:S01]  /*b180*/  MUFU.EX2 R54, R54 ;  /* 0x0000003600367308 */ /* 0x000fe20000000800 */
[----:B------:R2:W-:Y:S01]  /*b190*/  STTM.x16 tmem[UR4], R4 ;  /* 0x00000004000079ed */ /* 0x0005e20008240004 */
[----:B------:R-:W-:-:S06]  /*b1a0*/  R2UR UR4, R89 ;  /* 0x00000000590472ca */ /* 0x000fcc00000e0000 */
[----:B------:R-:W3:Y:S08]  /*b1b0*/  MUFU.EX2 R55, R55 ;  /* 0x0000003700377308 */ /* 0x000ef00000000800 */
[----:B------:R-:W-:Y:S08]  /*b1c0*/  MUFU.EX2 R56, R56 ;  /* 0x0000003800387308 */ /* 0x000ff00000000800 */
[----:B------:R-:W4:Y:S08]  /*b1d0*/  MUFU.EX2 R57, R57 ;  /* 0x0000003900397308 */ /* 0x000f300000000800 */
[----:B------:R-:W-:Y:S08]  /*b1e0*/  MUFU.EX2 R58, R58 ;  /* 0x0000003a003a7308 */ /* 0x000ff00000000800 */
[----:B------:R-:W5:Y:S08]  /*b1f0*/  MUFU.EX2 R59, R59 ;  /* 0x0000003b003b7308 */ /* 0x000f700000000800 */
[----:B------:R-:W-:Y:S01]  /*b200*/  MUFU.EX2 R60, R60 ;  /* 0x0000003c003c7308 */ /* 0x000fe20000000800 */
[----:B--2---:R-:W-:-:S07]  /*b210*/  F2FP.BF16.F32.PACK_AB R4, R53, R52 ;  /* 0x000000343504723e */ /* 0x004fce00000010ff */
[----:B------:R-:W2:Y:S01]  /*b220*/  MUFU.EX2 R61, R61 ;  /* 0x0000003d003d7308 */ /* 0x000ea20000000800 */
[----:B---3--:R-:W-:Y:S02]  /*b230*/  F2FP.BF16.F32.PACK_AB R5, R55, R54 ;  /* 0x000000363705723e */ /* 0x008fe400000010ff */
[----:B----4-:R-:W-:Y:S02]  /*b240*/  F2FP.BF16.F32.PACK_AB R6, R57, R56 ;  /* 0x000000383906723e */ /* 0x010fe400000010ff */
[----:B-----5:R-:W-:-:S03]  /*b250*/  F2FP.BF16.F32.PACK_AB R7, R59, R58 ;  /* 0x0000003a3b07723e */ /* 0x020fc600000010ff */
[----:B------:R-:W-:Y:S08]  /*b260*/  MUFU.EX2 R62, R62 ;  /* 0x0000003e003e7308 */ /* 0x000ff00000000800 */
[----:B------:R-:W3:Y:S01]  /*b270*/  MUFU.EX2 R63, R63 ;  /* 0x0000003f003f7308 */ /* 0x000ee20000000800 */
[----:B--2---:R-:W-:-:S07]  /*b280*/  F2FP.BF16.F32.PACK_AB R8, R61, R60 ;  /* 0x0000003c3d08723e */ /* 0x004fce00000010ff */
[----:B------:R-:W-:Y:S08]  /*b290*/  MUFU.EX2 R64, R64 ;  /* 0x0000004000407308 */ /* 0x000ff00000000800 */
[----:B------:R-:W2:Y:S01]  /*b2a0*/  MUFU.EX2 R65, R65 ;  /* 0x0000004100417308 */ /* 0x000ea20000000800 */
[----:B---3--:R-:W-:-:S07]  /*b2b0*/  F2FP.BF16.F32.PACK_AB R9, R63, R62 ;  /* 0x0000003e3f09723e */ /* 0x008fce00000010ff */
        /* <DEDUP_REMOVED lines=29> */
[----:B---3--:R-:W-:-:S04]  /*b490*/  F2FP.BF16.F32.PACK_AB R19, R119, R118 ;  /* 0x000000767713723e */ /* 0x008fc800000010ff */
[----:B------:R2:W-:Y:S01]  /*b4a0*/  STTM.x16 tmem[UR4], R4 ;  /* 0x00000004000079ed */ /* 0x0005e20008240004 */
[----:B------:R-:W-:Y:S02]  /*b4b0*/  R2UR UR4, R88 ;  /* 0x00000000580472ca */ /* 0x000fe400000e0000 */
[----:B------:R-:W-:Y:S08]  /*b4c0*/  MUFU.EX2 R66, R66 ;  /* 0x0000004200427308 */ /* 0x000ff00000000800 */
[----:B------:R-:W3:Y:S08]  /*b4d0*/  MUFU.EX2 R67, R67 ;  /* 0x0000004300437308 */ /* 0x000ef00000000800 */
[----:B------:R-:W-:Y:S08]  /*b4e0*/  MUFU.EX2 R74, R74 ;  /* 0x0000004a004a7308 */ /* 0x000ff00000000800 */
[----:B------:R-:W4:Y:S08]  /*b4f0*/  MUFU.EX2 R75, R75 ;  /* 0x0000004b004b7308 */ /* 0x000f300000000800 */
[----:B------:R-:W-:Y:S08]  /*b500*/  MUFU.EX2 R120, R120 ;  /* 0x0000007800787308 */ /* 0x000ff00000000800 */
[----:B------:R-:W5:Y:S08]  /*b510*/  MUFU.EX2 R121, R121 ;  /* 0x0000007900797308 */ /* 0x000f700000000800 */
[----:B------:R-:W-:Y:S01]  /*b520*/  MUFU.EX2 R78, R78 ;  /* 0x0000004e004e7308 */ /* 0x000fe20000000800 */
[----:B--2---:R-:W-:-:S02]  /*b530*/  F2FP.BF16.F32.PACK_AB R4, R81, R80 ;  /* 0x000000505104723e */ /* 0x004fc400000010ff */
[----:B---3--:R-:W-:Y:S02]  /*b540*/  F2FP.BF16.F32.PACK_AB R5, R67, R66 ;  /* 0x000000424305723e */ /* 0x008fe400000010ff */
[----:B----4-:R-:W-:-:S03]  /*b550*/  F2FP.BF16.F32.PACK_AB R6, R75, R74 ;  /* 0x0000004a4b06723e */ /* 0x010fc600000010ff */
[----:B------:R-:W2:Y:S01]  /*b560*/  MUFU.EX2 R79, R79 ;  /* 0x0000004f004f7308 */ /* 0x000ea20000000800 */
[----:B-----5:R-:W-:-:S07]  /*b570*/  F2FP.BF16.F32.PACK_AB R7, R121, R120 ;  /* 0x000000787907723e */ /* 0x020fce00000010ff */
        /* <DEDUP_REMOVED lines=37> */
[----:B------:R-:W-:Y:S01]  /*b7d0*/  R2UR UR4, R168 ;  /* 0x00000000a80472ca */ /* 0x000fe200000e0000 */
[----:B------:R-:W3:Y:S01]  /*b7e0*/  FENCE.VIEW.ASYNC.T ;  /* 0x00000000000073c6 */ /* 0x000ee20000000200 */
[----:B------:R-:W-:Y:S01]  /*b7f0*/  MUFU.EX2 R38, R38 ;  /* 0x0000002600267308 */ /* 0x000fe20000000800 */
[----:B---3--:R1:W-:Y:S07]  /*b800*/  SYNCS.ARRIVE.TRANS64.RED.ART0 RZ, [UR15], R156 ;  /* 0x0000009cffff79a7 */ /* 0x0083ee000850040f */
        /* <DEDUP_REMOVED lines=43> */
[----:B--2---:R-:W-:Y:S02]  /*bac0*/  F2FP.BF16.F32.PACK_AB R18, R153, R152 ;  /* 0x000000989912723e */ /* 0x004fe400000010ff */
[----:B---3--:R-:W-:-:S04]  /*bad0*/  F2FP.BF16.F32.PACK_AB R19, R155, R154 ;  /* 0x0000009a9b13723e */ /* 0x008fc800000010ff */
[----:B------:R1:W-:Y:S01]  /*bae0*/  STTM.x16 tmem[UR4], R4 ;  /* 0x00000004000079ed */ /* 0x0003e20008240004 */
[----:B------:R-:W-:Y:S01]  /*baf0*/  USHF.L.U32 UR4, UR9, 0x1f, URZ ;  /* 0x0000001f09047899 */ /* 0x000fe200080006ff */
[----:B------:R-:W2:Y:S02]  /*bb00*/  FENCE.VIEW.ASYNC.T ;  /* 0x00000000000073c6 */ /* 0x000ea40000000200 */
[----:B--2---:R-:W-:-:S03]  /*bb10*/  NOP ;  /* 0x0000000000007918 */ /* 0x004fc60000000000 */
[----:B------:R-:W-:Y:S01]  /*bb20*/  IMAD.U32 R157, RZ, RZ, UR4 ;  /* 0x00000004ff9d7e24 */ /* 0x000fe2000f8e00ff */
[----:B------:R1:W-:Y:S03]  /*bb30*/  @P0 SYNCS.ARRIVE.TRANS64.RED.ART0 RZ, [UR12], R156 ;  /* 0x0000009cffff09a7 */ /* 0x0003e6000850040c */
[----:B------:R-:W2:Y:S02]  /*bb40*/  SYNCS.PHASECHK.TRANS64.TRYWAIT P0, [UR13], R157 ;  /* 0x0000009dff0075a7 */ /* 0x000ea4000800110d */
[----:B-12---:R-:W-:Y:S05]  /*bb50*/  @!P0 BRA `(.L_x_75) ;  /* 0x0000005800ec8947 */ /* 0x006fea0003800000 */
.L_x_161:
[----:B------:R-:W-:Y:S01]  /*bb60*/  MOV R175, UR16 ;  /* 0x0000001000af7c02 */ /* 0x000fe20008000f00 */
[----:B------:R-:W-:Y:S01]  /*bb70*/  FMUL R174, R174, R133 ;  /* 0x00000085aeae7220 */ /* 0x000fe20000400000 */
[----:B------:R-:W-:Y:S01]  /*bb80*/  FADD2 R24, R24.F32x2.HI_LO, R34.F32x2.HI_LO ;  /* 0x000000221818724b */ /* 0x000fe20000000000 */
[----:B------:R-:W-:Y:S01]  /*bb90*/  UIADD3 UR11, UPT, UPT, UR11, 0x1, URZ ;  /* 0x000000010b0b7890 */ /* 0x000fe2000fffe0ff */
[----:B------:R-:W-:Y:S01]  /*bba0*/  FADD2 R28, R28.F32x2.HI_LO, R90.F32x2.HI_LO ;  /* 0x0000005a1c1c724b */ /* 0x000fe20000000000 */
[----:B------:R-:W-:Y:S01]  /*bbb0*/  ULOP3.LUT UR9, UR9, 0x1, URZ, 0x3c, !UPT ;  /* 0x0000000109097892 */ /* 0x000fe2000f8e3cff */
[----:B------:R-:W-:Y:S01]  /*bbc0*/  FADD2 R174, R174.F32x2.HI_LO, R22.F32x2.HI_LO ;  /* 0x00000016aeae724b */ /* 0x000fe20000000000 */
[----:B------:R-:W-:Y:S01]  /*bbd0*/  UISETP.NE.AND UP0, UPT, UR11, -0x1, UPT ;  /* 0xffffffff0b00788c */ /* 0x000fe2000bf05270 */
[----:B------:R-:W-:Y:S01]  /*bbe0*/  FADD2 R30, R30.F32x2.HI_LO, R92.F32x2.HI_LO ;  /* 0x0000005c1e1e724b */ /* 0x000fe20000000000 */
[----:B------:R-:W-:Y:S01]  /*bbf0*/  ULOP3.LUT UR10, UR10, 0x1, URZ, 0x3c, !UPT ;  /* 0x000000010a0a7892 */ /* 0x000fe2000f8e3cff */
[----:B------:R-:W-:-:S02]  /*bc00*/  FADD2 R174, R174.F32x2.HI_LO, R32.F32x2.HI_LO ;  /* 0x00000020aeae724b */ /* 0x000fc40000000000 */
[----:B------:R-:W-:Y:S02]  /*bc10*/  FADD2 R24, R24.F32x2.HI_LO, R96.F32x2.HI_LO ;  /* 0x000000601818724b */ /* 0x000fe40000000000 */
[----:B------:R-:W-:Y:S02]  /*bc20*/  FADD2 R28, R28.F32x2.HI_LO, R98.F32x2.HI_LO ;  /* 0x000000621c1c724b */ /* 0x000fe40000000000 */
[----:B------:R-:W-:Y:S02]  /*bc30*/  FADD2 R30, R30.F32x2.HI_LO, R100.F32x2.HI_LO ;  /* 0x000000641e1e724b */ /* 0x000fe40000000000 */
[----:B------:R-:W-:Y:S02]  /*bc40*/  FADD2 R174, R174.F32x2.HI_LO, R94.F32x2.HI_LO ;  /* 0x0000005eaeae724b */ /* 0x000fe40000000000 */
[----:B------:R-:W-:Y:S02]  /*bc50*/  FADD2 R24, R24.F32x2.HI_LO, R104.F32x2.HI_LO ;  /* 0x000000681818724b */ /* 0x000fe40000000000 */
        /* <DEDUP_REMOVED lines=52> */
[----:B------:R-:W-:-:S04]  /*bfa0*/  FADD2 R24, R174.F32x2.HI_LO, R24.F32x2.HI_LO ;  /* 0x00000018ae18724b */ /* 0x000fc80000000000 */
[----:B------:R-:W-:-:S04]  /*bfb0*/  FADD2 R24, R24.F32x2.HI_LO, R28.F32x2.HI_LO ;  /* 0x0000001c1818724b */ /* 0x000fc80000000000 */
[----:B------:R-:W-:Y:S01]  /*bfc0*/  FADD R133, R24, R25 ;  /* 0x0000001918857221 */ /* 0x000fe20000000000 */
[----:B------:R-:W-:Y:S06]  /*bfd0*/  BRA.U UP0, `(.L_x_76) ;  /* 0xffffffd9004c7547 */ /* 0x000fec000b83ffff */
.L_x_73:
[----:B------:R-:W-:-:S04]  /*bfe0*/  UISETP.LT.AND UP0, UPT, UR19, UR17, UPT ;  /* 0x000000111300728c */ /* 0x000fc8000bf01270 */
[----:B------:R-:W-:-:S04]  /*bff0*/  USEL UR11, UR19, UR17, UP0 ;  /* 0x00000011130b7287 */ /* 0x000fc80008000000 */
[----:B------:R-:W-:-:S09]  /*c000*/  UISETP.GE.AND UP0, UPT, UR11, 0x1, UPT ;  /* 0x000000010b00788c */ /* 0x000fd2000bf06270 */
[----:B------:R-:W-:Y:S05]  /*c010*/  BRA.U !UP0, `(.L_x_77) ;  /* 0x0000002108487547 */ /* 0x000fea000b800000 */
[----:B------:R-:W2:Y:S01]  /*c020*/  S2R R162, SR_TID.X ;  /* 0x0000000000a27919 */ /* 0x000ea20000002100 */
[----:B------:R-:W-:Y:S01]  /*c030*/  R2UR UR4, R0 ;  /* 0x00000000000472ca */ /* 0x000fe200000e0000 */
[----:B------:R-:W3:Y:S01]  /*c040*/  S2UR UR6, SR_CgaCtaId ;  /* 0x00000000000679c3 */ /* 0x000ee20000008800 */
[----:B------:R-:W-:Y:S01]  /*c050*/  R2UR UR7, R2 ;  /* 0x00000000020772ca */ /* 0x000fe200000e0000 */
[----:B------:R-:W-:Y:S01]  /*c060*/  UMOV UR12, 0x400 ;  /* 0x00000400000c7882 */ /* 0x000fe20000000000 */
[----:B------:R-:W-:Y:S01]  /*c070*/  UIADD3 UR14, UPT, UPT, UR21, 0x120, URZ ;  /* 0x00000120150e7890 */ /* 0x000fe2000fffe0ff */
[----:B------:R-:W-:Y:S01]  /*c080*/  IMAD.MOV.U32 R164, RZ, RZ, R169 ;  /* 0x000000ffffa47224 */ /* 0x000fe200078e00a9 */
[----:B------:R-:W-:Y:S01]  /*c090*/  UIADD3 UR11, UPT, UPT, -UR11, URZ, URZ ;  /* 0x000000ff0b0b7290 */ /* 0x000fe2000fffe1ff */
[----:B------:R-:W4:Y:S01]  /*c0a0*/  LDCU UR5, c[0x0][0x600] ;  /* 0x0000c000ff0577ac */ /* 0x000f220008000800 */
[----:B------:R-:W-:-:S05]  /*c0b0*/  UMOV UR16, URZ ;  /* 0x000000ff00107c82 */ /* 0x000fca0008000000 */
[----:B------:R-:W-:Y:S02]  /*c0c0*/  UISETP.GT.AND UP0, UPT, UR4, 0x3, UPT ;  /* 0x000000030400788c */ /* 0x000fe4000bf04270 */
[----:B------:R-:W-:Y:S02]  /*c0d0*/  UPRMT UR14, UR7, 0x654, UR14 ;  /* 0x00000654070e7896 */ /* 0x000fe4000800000e */
[----:B------:R-:W-:-:S06]  /*c0e0*/  USEL UR4, URZ, 0x80, !UP0 ;  /* 0x00000080ff047887 */ /* 0x000fcc000c000000 */
[----:B------:R-:W-:Y:S01]  /*c0f0*/  IMAD.U32 R3, RZ, RZ, UR4 ;  /* 0x00000004ff037e24 */ /* 0x000fe2000f8e00ff */
[----:B---3--:R-:W-:-:S04]  /*c100*/  ULEA UR12, UR6, UR12, 0x18 ;  /* 0x0000000c060c7291 */ /* 0x008fc8000f8ec0ff */
[----:B------:R-:W-:Y:S01]  /*c110*/  UIADD3 UR13, UPT, UPT, UR12, 0x8, URZ ;  /* 0x000000080c0d7890 */ /* 0x000fe2000fffe0ff */
[----:B-12---:R-:W-:-:S05]  /*c120*/  IMAD.U32 R4, R162, 0x10000, RZ ;  /* 0x00010000a2047824 */ /* 0x006fca00078e00ff */
[----:B------:R-:W-:-:S04]  /*c130*/  LOP3.LUT R161, R3, 0x600000, R4, 0xf8, !PT ;  /* 0x0060000003a17812 */ /* 0x000fc800078ef804 */
[C---:B------:R-:W-:Y:S02]  /*c140*/  LOP3.LUT R160, R161.reuse, 0x40, RZ, 0xfc, !PT ;  /* 0x00000040a1a07812 */ /* 0x040fe400078efcff */
[C---:B------:R-:W-:Y:S02]  /*c150*/  LOP3.LUT R159, R161.reuse, 0x70, RZ, 0xfc, !PT ;  /* 0x00000070a19f7812 */ /* 0x040fe400078efcff */
[C---:B------:R-:W-:Y:S02]  /*c160*/  LOP3.LUT R158, R161.reuse, 0x50, RZ, 0xfc, !PT ;  /* 0x00000050a19e7812 */ /* 0x040fe400078efcff */
[C---:B------:R-:W-:Y:S02]  /*c170*/  LOP3.LUT R157, R161.reuse, 0x60, RZ, 0xfc, !PT ;  /* 0x00000060a19d7812 */ /* 0x040fe400078efcff */
[----:B----4-:R-:W-:-:S07]  /*c180*/  LOP3.LUT R156, R161, 0x20, RZ, 0xfc, !PT ;  /* 0x00000020a19c7812 */ /* 0x010fce00078efcff */
.L_x_80:
[----:B------:R-:W-:Y:S01]  /*c190*/  UMOV UR7, UR13 ;  /* 0x0000000d00077c82 */ /* 0x000fe20008000000 */
[----:B------:R-:W-:Y:S01]  /*c1a0*/  USHF.L.U32 UR4, UR10, 0x1f, URZ ;  /* 0x0000001f0a047899 */ /* 0x000fe200080006ff */
[----:B------:R-:W-:Y:S01]  /*c1b0*/  R2UR UR6, R161 ;  /* 0x00000000a10672ca */ /* 0x000fe200000e0000 */
[----:B------:R-:W-:-:S04]  /*c1c0*/  @!UP0 UIADD3 UR7, UPT, UPT, UR12, URZ, URZ ;  /* 0x000000ff0c078290 */ /* 0x000fc8000fffe0ff */
[----:B-1----:R-:W-:-:S05]  /*c1d0*/  MOV R4, UR4 ;  /* 0x0000000400047c02 */ /* 0x002fca0008000f00 */
[----:B------:R-:W1:Y:S02]  /*c1e0*/  SYNCS.PHASECHK.TRANS64.TRYWAIT P0, [UR7+0x100], R4 ;  /* 0x00010004ff0075a7 */ /* 0x000e640008001107 */
[----:B-1----:R-:W-:Y:S05]  /*c1f0*/  @!P0 BRA `(.L_x_78) ;  /* 0x0000005400648947 */ /* 0x002fea0003800000 */
.L_x_163:
[----:B------:R-:W2:Y:S01]  /*c200*/  LDTM.x32 R100, tmem[UR6] ;  /* 0x00000006006479ee */ /* 0x000ea200082c0000 */
[----:B------:R-:W-:Y:S01]  /*c210*/  R2UR UR4, R156 ;  /* 0x000000009c0472ca */ /* 0x000fe200000e0000 */
[----:B------:R-:W-:Y:S01]  /*c220*/  IMAD.MOV.U32 R165, RZ, RZ, 0x3d9df09d ;  /* 0x3d9df09dffa57424 */ /* 0x000fe200078e00ff */
[----:B------:R-:W-:-:S11]  /*c230*/  R2UR UR6, R160 ;  /* 0x00000000a00672ca */ /* 0x000fd600000e0000 */
[----:B------:R-:W3:Y:S01]  /*c240*/  LDTM.x32 R68, tmem[UR4] ;  /* 0x00000004004479ee */ /* 0x000ee200082c0000 */
[----:B------:R-:W-:Y:S01]  /*c250*/  R2UR UR4, R157 ;  /* 0x000000009d0472ca */ /* 0x000fe200000e0000 */
[----:B------:R-:W4:Y:S01]  /*c260*/  LDTM.x32 R36, tmem[UR6] ;  /* 0x00000006002479ee */ /* 0x000f2200082c0000 */
[----:B--2---:R-:W-:Y:S02]  /*c270*/  FMNMX3 R136, R164, R100, R101, !PT ;  /* 0x00000064a4887276 */ /* 0x004fe40007800065 */
[----:B------:R-:W-:Y:S02]  /*c280*/  FMNMX R135, R102, R103, !PT ;  /* 0x0000006766877209 */ /* 0x000fe40007800000 */
[----:B------:R-:W-:-:S07]  /*c290*/  FMNMX R134, R104, R105, !PT ;  /* 0x0000006968867209 */ /* 0x000fce0007800000 */
[----:B-1----:R-:W1:Y:S01]  /*c2a0*/  LDTM.x32 R4, tmem[UR4] ;  /* 0x00000004000479ee */ /* 0x002e6200082c0000 */
[----:B------:R-:W-:Y:S02]  /*c2b0*/  FMNMX R169, R106, R107, !PT ;  /* 0x0000006b6aa97209 */ /* 0x000fe40007800000 */
        /* <DEDUP_REMOVED lines=12> */
[----:B---3--:R-:W-:Y:S02]  /*c380*/  FMNMX3 R136, R136, R68, R69, !PT ;  /* 0x0000004488887276 */ /* 0x008fe40007800045 */
        /* <DEDUP_REMOVED lines=15> */
[----:B----4-:R-:W-:-:S02]  /*c480*/  FMNMX3 R136, R136, R36, R37, !PT ;  /* 0x0000002488887276 */ /* 0x010fc40007800025 */
        /* <DEDUP_REMOVED lines=15> */
[----:B-1----:R-:W-:Y:S02]  /*c580*/  FMNMX3 R136, R136, R4, R5, !PT ;  /* 0x0000000488887276 */ /* 0x002fe40007800005 */
        /* <DEDUP_REMOVED lines=15> */
[----:B------:R-:W-:Y:S02]  /*c680*/  FMNMX R135, R136, R135, !PT ;  /* 0x0000008788877209 */ /* 0x000fe40007800000 */
[----:B------:R-:W-:Y:S02]  /*c690*/  R2UR UR4, R160 ;  /* 0x00000000a00472ca */ /* 0x000fe400000e0000 */
[----:B------:R-:W-:-:S04]  /*c6a0*/  FMNMX3 R169, R135, R134, R169, !PT ;  /* 0x0000008687a97276 */ /* 0x000fc800078000a9 */
[----:B------:R-:W-:-:S04]  /*c6b0*/  FSETP.NEU.AND P0, PT, R169, -INF , PT ;  /* 0xff800000a900780b */ /* 0x000fc80003f0d000 */
[----:B------:R-:W-:Y:S02]  /*c6c0*/  FSEL R163, R169, RZ, P0 ;  /* 0x000000ffa9a37208 */ /* 0x000fe40000000000 */
[----:B------:R-:W-:-:S03]  /*c6d0*/  ELECT P0, URZ, PT ;  /* 0x0000000000ff782f */ /* 0x000fc60003800000 */
[----:B------:R-:W-:-:S04]  /*c6e0*/  FADD R166, -R163, R164 ;  /* 0x000000a4a3a67221 */ /* 0x000fc80000000100 */
[----:B------:R-:W-:-:S05]  /*c6f0*/  FMUL R166, R166, UR5 ;  /* 0x00000005a6a67c20 */ /* 0x000fca0008400000 */
        /* <DEDUP_REMOVED lines=11> */
[----:B------:R-:W-:Y:S01]  /*c7b0*/  LOP3.LUT R109, R3, 0x7f, R162, 0xf8, !PT ;  /* 0x0000007f036d7812 */ /* 0x000fe200078ef8a2 */
[--C-:B------:R-:W-:Y:S01]  /*c7c0*/  FFMA2 R144, R110.F32x2.HI_LO, UR5.F32, R163.reuse.F32 ;  /* 0x000000056e907c49 */ /* 0x100fe200092000a3 */
[----:B-1----:R-:W-:Y:S01]  /*c7d0*/  FSEL R166, R166, 1, !P1 ;  /* 0x3f800000a6a67808 */ /* 0x002fe20004800000 */
[--C-:B------:R-:W-:Y:S01]  /*c7e0*/  FFMA2 R146, R112.F32x2.HI_LO, UR5.F32, R163.reuse.F32 ;  /* 0x0000000570927c49 */ /* 0x100fe200092000a3 */
[----:B------:R-:W-:Y:S01]  /*c7f0*/  LEA R109, R109, UR12, 0x2 ;  /* 0x0000000c6d6d7c11 */ /* 0x000fe2000f8e10ff */
[--C-:B------:R-:W-:Y:S01]  /*c800*/  FFMA2 R148, R114.F32x2.HI_LO, UR5.F32, R163.reuse.F32 ;  /* 0x0000000572947c49 */ /* 0x100fe200092000a3 */
[----:B------:R-:W1:Y:S01]  /*c810*/  MUFU.EX2 R135, R135 ;  /* 0x0000008700877308 */ /* 0x000e620000000800 */
[----:B------:R-:W-:-:S02]  /*c820*/  FFMA2 R116, R116.F32x2.HI_LO, UR5.F32, R163.F32 ;  /* 0x0000000574747c49 */ /* 0x000fc400092000a3 */
[--C-:B------:R-:W-:Y:S01]  /*c830*/  FFMA2 R118, R118.F32x2.HI_LO, UR5.F32, R163.reuse.F32 ;  /* 0x0000000576767c49 */ /* 0x100fe200092000a3 */
[----:B------:R2:W-:Y:S01]  /*c840*/  STS [R109+0x1cc], R166 ;  /* 0x0001cca66d007388 */ /* 0x0005e20000000800 */
[--C-:B------:R-:W-:Y:S02]  /*c850*/  FFMA2 R120, R120.F32x2.HI_LO, UR5.F32, R163.reuse.F32 ;  /* 0x0000000578787c49 */ /* 0x100fe400092000a3 */
[--C-:B------:R-:W-:Y:S01]  /*c860*/  FFMA2 R122, R122.F32x2.HI_LO, UR5.F32, R163.reuse.F32 ;  /* 0x000000057a7a7c49 */ /* 0x100fe200092000a3 */
[----:B------:R-:W-:Y:S01]  /*c870*/  MUFU.EX2 R136, R136 ;  /* 0x0000008800887308 */ /* 0x000fe20000000800 */
[--C-:B------:R-:W-:Y:S02]  /*c880*/  FFMA2 R124, R124.F32x2.HI_LO, UR5.F32, R163.reuse.F32 ;  /* 0x000000057c7c7c49 */ /* 0x100fe400092000a3 */
[--C-:B------:R-:W-:Y:S02]  /*c890*/  FFMA2 R126, R126.F32x2.HI_LO, UR5.F32, R163.reuse.F32 ;  /* 0x000000057e7e7c49 */ /* 0x100fe400092000a3 */
[----:B------:R-:W-:-:S02]  /*c8a0*/  FFMA2 R128, R128.F32x2.HI_LO, UR5.F32, R163.F32 ;  /* 0x0000000580807c49 */ /* 0x000fc400092000a3 */
[--C-:B------:R-:W-:Y:S01]  /*c8b0*/  FFMA2 R130, R130.F32x2.HI_LO, UR5.F32, R163.reuse.F32 ;  /* 0x0000000582827c49 */ /* 0x100fe200092000a3 */
[----:B------:R-:W3:Y:S01]  /*c8c0*/  MUFU.EX2 R137, R137 ;  /* 0x0000008900897308 */ /* 0x000ee20000000800 */
[--C-:B------:R-:W-:Y:S01]  /*c8d0*/  FFMA2 R152, R70.F32x2.HI_LO, UR5.F32, R163.reuse.F32 ;  /* 0x0000000546987c49 */ /* 0x100fe200092000a3 */
[----:B-1----:R-:W-:Y:S01]  /*c8e0*/  F2FP.BF16.F32.PACK_AB R100, R135, R134 ;  /* 0x000000868764723e */ /* 0x002fe200000010ff */
[--C-:B------:R-:W-:Y:S02]  /*c8f0*/  FFMA2 R70, R80.F32x2.HI_LO, UR5.F32, R163.reuse.F32 ;  /* 0x0000000550467c49 */ /* 0x100fe400092000a3 */
[--C-:B------:R-:W-:Y:S02]  /*c900*/  FFMA2 R150, R68.F32x2.HI_LO, UR5.F32, R163.reuse.F32 ;  /* 0x0000000544967c49 */ /* 0x100fe400092000a3 */
[--C-:B------:R-:W-:Y:S01]  /*c910*/  FFMA2 R68, R82.F32x2.HI_LO, UR5.F32, R163.reuse.F32 ;  /* 0x0000000552447c49 */ /* 0x100fe200092000a3 */
[----:B------:R-:W-:Y:S01]  /*c920*/  MUFU.EX2 R138, R138 ;  /* 0x0000008a008a7308 */ /* 0x000fe20000000800 */
[----:B------:R-:W-:Y:S01]  /*c930*/  FMNMX R70, R70, -127, !PT ;  /* 0xc2fe000046467809 */ /* 0x000fe20007800000 */
[--C-:B------:R-:W-:Y:S01]  /*c940*/  FFMA2 R154, R72.F32x2.HI_LO, UR5.F32, R163.reuse.F32 ;  /* 0x00000005489a7c49 */ /* 0x100fe200092000a3 */
[----:B------:R-:W-:Y:S01]  /*c950*/  FMNMX R71, R71, -127, !PT ;  /* 0xc2fe000047477809 */ /* 0x000fe20007800000 */
[--C-:B------:R-:W-:Y:S01]  /*c960*/  FFMA2 R74, R74.F32x2.HI_LO, UR5.F32, R163.reuse.F32 ;  /* 0x000000054a4a7c49 */ /* 0x100fe200092000a3 */
[----:B------:R-:W-:Y:S01]  /*c970*/  FMNMX R68, R68, -127, !PT ;  /* 0xc2fe000044447809 */ /* 0x000fe20007800000 */
[--C-:B------:R-:W-:Y:S01]  /*c980*/  FFMA2 R84, R84.F32x2.HI_LO, UR5.F32, R163.reuse.F32 ;  /* 0x0000000554547c49 */ /* 0x100fe200092000a3 */
[----:B------:R-:W-:Y:S01]  /*c990*/  FMNMX R69, R69, -127, !PT ;  /* 0xc2fe000045457809 */ /* 0x000fe20007800000 */
[----:B------:R-:W1:Y:S01]  /*c9a0*/  MUFU.EX2 R139, R139 ;  /* 0x0000008b008b7308 */ /* 0x000e620000000800 */
        /* <DEDUP_REMOVED lines=20> */
[----:B---3--:R-:W-:Y:S01]  /*caf0*/  F2FP.BF16.F32.PACK_AB R103, R141, R140 ;  /* 0x0000008c8d67723e */ /* 0x008fe200000010ff */
[----:B------:R-:W-:-:S02]  /*cb00*/  FFMA2 R28, R28.F32x2.HI_LO, UR5.F32, R163.F32 ;  /* 0x000000051c1c7c49 */ /* 0x000fc400092000a3 */
[--C-:B------:R-:W-:Y:S02]  /*cb10*/  FFMA2 R30, R30.F32x2.HI_LO, UR5.F32, R163.reuse.F32 ;  /* 0x000000051e1e7c49 */ /* 0x100fe400092000a3 */
[--C-:B------:R-:W-:Y:S02]  /*cb20*/  FFMA2 R32, R32.F32x2.HI_LO, UR5.F32, R163.reuse.F32 ;  /* 0x0000000520207c49 */ /* 0x100fe400092000a3 */
[----:B------:R-:W-:Y:S01]  /*cb30*/  MUFU.EX2 R144, R144 ;  /* 0x0000009000907308 */ /* 0x000fe20000000800 */
[--C-:B------:R-:W-:Y:S02]  /*cb40*/  FFMA2 R34, R34.F32x2.HI_LO, UR5.F32, R163.reuse.F32 ;  /* 0x0000000522227c49 */ /* 0x100fe400092000a3 */
[----:B------:R-:W-:-:S05]  /*cb50*/  FFMA2 R10, R10.F32x2.HI_LO, UR5.F32, R163.F32 ;  /* 0x000000050a0a7c49 */ /* 0x000fca00092000a3 */
[----:B------:R-:W3:Y:S01]  /*cb60*/  MUFU.EX2 R145, R145 ;  /* 0x0000009100917308 */ /* 0x000ee20000000800 */
[----:B-1----:R-:W-:-:S07]  /*cb70*/  F2FP.BF16.F32.PACK_AB R104, R143, R142 ;  /* 0x0000008e8f68723e */ /* 0x002fce00000010ff */
[----:B------:R-:W-:Y:S08]  /*cb80*/  MUFU.EX2 R146, R146 ;  /* 0x0000009200927308 */ /* 0x000ff00000000800 */
[----:B------:R-:W1:Y:S01]  /*cb90*/  MUFU.EX2 R147, R147 ;  /* 0x0000009300937308 */ /* 0x000e620000000800 */
[----:B---3--:R-:W-:-:S07]  /*cba0*/  F2FP.BF16.F32.PACK_AB R105, R145, R144 ;  /* 0x000000909169723e */ /* 0x008fce00000010ff */
[----:B------:R-:W-:Y:S08]  /*cbb0*/  MUFU.EX2 R148, R148 ;  /* 0x0000009400947308 */ /* 0x000ff00000000800 */
[----:B------:R-:W3:Y:S01]  /*cbc0*/  MUFU.EX2 R149, R149 ;  /* 0x0000009500957308 */ /* 0x000ee20000000800 */
[----:B-1----:R-:W-:-:S07]  /*cbd0*/  F2FP.BF16.F32.PACK_AB R106, R147, R146 ;  /* 0x00000092936a723e */ /* 0x002fce00000010ff */
[----:B------:R-:W-:Y:S08]  /*cbe0*/  MUFU.EX2 R116, R116 ;  /* 0x0000007400747308 */ /* 0x000ff00000000800 */
[----:B------:R-:W1:Y:S01]  /*cbf0*/  MUFU.EX2 R117, R117 ;  /* 0x0000007500757308 */ /* 0x000e620000000800 */
[----:B---3--:R-:W-:-:S07]  /*cc00*/  F2FP.BF16.F32.PACK_AB R107, R149, R148 ;  /* 0x00000094956b723e */ /* 0x008fce00000010ff */
        /* <DEDUP_REMOVED lines=22> */
[----:B------:R-:W-:Y:S01]  /*cd70*/  MUFU.EX2 R151, R151 ;  /* 0x0000009700977308 */ /* 0x000fe20000000800 */
[----:B--2---:R-:W-:Y:S01]  /*cd80*/  F2FP.BF16.F32.PACK_AB R115, R131, R130 ;  /* 0x000000828373723e */ /* 0x004fe200000010ff */
[----:B------:R1:W-:Y:S06]  /*cd90*/  BAR.ARV R132, 0x40 ;  /* 0x000100840000751d */ /* 0x0003ec0000002000 */
[----:B------:R-:W-:Y:S01]  /*cda0*/  MUFU.EX2 R152, R152 ;  /* 0x0000009800987308 */ /* 0x000fe20000000800 */
[----:B------:R2:W-:Y:S01]  /*cdb0*/  STTM.x16 tmem[UR4], R100 ;  /* 0x00000064000079ed */ /* 0x0005e20008240004 */
[----:B------:R-:W-:-:S06]  /*cdc0*/  R2UR UR4, R158 ;  /* 0x000000009e0472ca */ /* 0x000fcc00000e0000 */
[----:B------:R-:W-:Y:S08]  /*cdd0*/  MUFU.EX2 R153, R153 ;  /* 0x0000009900997308 */ /* 0x000ff00000000800 */
[----:B------:R-:W-:Y:S08]  /*cde0*/  MUFU.EX2 R154, R154 ;  /* 0x0000009a009a7308 */ /* 0x000ff00000000800 */
[----:B------:R-:W3:Y:S08]  /*cdf0*/  MUFU.EX2 R155, R155 ;  /* 0x0000009b009b7308 */ /* 0x000ef00000000800 */
[----:B------:R-:W-:Y:S08]  /*ce00*/  MUFU.EX2 R84, R84 ;  /* 0x0000005400547308 */ /* 0x000ff00000000800 */
[----:B------:R-:W-:Y:S08]  /*ce10*/  MUFU.EX2 R85, R85 ;  /* 0x0000005500557308 */ /* 0x000ff00000000800 */
[----:B------:R-:W-:Y:S01]  /*ce20*/  MUFU.EX2 R86, R86 ;  /* 0x0000005600567308 */ /* 0x000fe20000000800 */
[----:B--2---:R-:W-:-:S07]  /*ce30*/  FADD2.RM R108, R70.F32x2.HI_LO, 12582912 ;  /* 0x4b400000466c744b */ /* 0x004fce0000204000 */
[----:B------:R-:W-:Y:S01]  /*ce40*/  MUFU.EX2 R100, R74 ;  /* 0x0000004a00647308 */ /* 0x000fe20000000800 */
[----:B------:R-:W-:Y:S02]  /*ce50*/  FADD2.RM R106, R68.F32x2.HI_LO, 12582912 ;  /* 0x4b400000446a744b */ /* 0x000fe40000204000 */
[----:B------:R-:W-:Y:S02]  /*ce60*/  FADD2 R72, R108.F32x2.HI_LO, -12582912 ;  /* 0xcb4000006c48744b */ /* 0x000fe40000200000 */
[----:B------:R-:W-:Y:S02]  /*ce70*/  FFMA2 R104, R78.F32x2.HI_LO, UR5.F32, R163.F32 ;  /* 0x000000054e687c49 */ /* 0x000fe400092000a3 */
[----:B------:R-:W-:Y:S01]  /*ce80*/  FADD2 R70, R70.F32x2.HI_LO, -R72.F32x2.HI_LO ;  /* 0x800000484646724b */ /* 0x000fe20000000000 */
[----:B------:R2:W4:Y:S01]  /*ce90*/  MUFU.EX2 R101, R75 ;  /* 0x0000004b00657308 */ /* 0x0005220000000800 */
[----:B------:R-:W-:Y:S02]  /*cea0*/  FADD2 R72, R106.F32x2.HI_LO, -12582912 ;  /* 0xcb4000006a48744b */ /* 0x000fe40000200000 */
[----:B------:R-:W-:-:S02]  /*ceb0*/  FFMA2 R78, R98.F32x2.HI_LO, UR5.F32, R163.F32 ;  /* 0x00000005624e7c49 */ /* 0x000fc400092000a3 */
[----:B------:R-:W-:Y:S02]  /*cec0*/  FADD2 R68, R68.F32x2.HI_LO, -R72.F32x2.HI_LO ;  /* 0x800000484444724b */ /* 0x000fe40000000000 */
[----:B------:R-:W-:Y:S01]  /*ced0*/  FFMA2 R72, R70.F32x2.HI_LO, R165.F32, 0.22756439447402954102 ;  /* 0x3e6906a446487449 */ /* 0x000fe200012000a5 */
[----:B------:R-:W-:Y:S01]  /*cee0*/  FMNMX R78, R78, -127, !PT ;  /* 0xc2fe00004e4e7809 */ /* 0x000fe20007800000 */
[--C-:B------:R-:W-:Y:S01]  /*cef0*/  FFMA2 R102, R76.F32x2.HI_LO, UR5.F32, R163.reuse.F32 ;  /* 0x000000054c667c49 */ /* 0x100fe200092000a3 */
[----:B------:R-:W-:Y:S01]  /*cf00*/  FMNMX R79, R79, -127, !PT ;  /* 0xc2fe00004f4f7809 */ /* 0x000fe20007800000 */
[-C--:B------:R-:W-:Y:S01]  /*cf10*/  FFMA2 R72, R72.F32x2.HI_LO, R70.reuse.F32x2.HI_LO, 0.69514614343643188477 ;  /* 0x3f31f51948487449 */ /* 0x080fe20000200046 */
[----:B------:R-:W-:Y:S01]  /*cf20*/  MUFU.EX2 R104, R104 ;  /* 0x0000006800687308 */ /* 0x000fe20000000800 */
[----:B------:R-:W-:Y:S02]  /*cf30*/  FFMA2 R98, R94.F32x2.HI_LO, UR5.F32, R163.F32 ;  /* 0x000000055e627c49 */ /* 0x000fe400092000a3 */
[----:B------:R-:W-:-:S02]  /*cf40*/  FFMA2 R70, R72.F32x2.HI_LO, R70.F32x2.HI_LO, 1 ;  /* 0x3f80000048467449 */ /* 0x000fc40000200046 */
[--C-:B------:R-:W-:Y:S02]  /*cf50*/  FFMA2 R72, R96.F32x2.HI_LO, UR5.F32, R163.reuse.F32 ;  /* 0x0000000560487c49 */ /* 0x100fe400092000a3 */
[----:B--2---:R-:W-:Y:S01]  /*cf60*/  FFMA2 R74, R68.F32x2.HI_LO, R165.F32, 0.22756439447402954102 ;  /* 0x3e6906a4444a7449 */ /* 0x004fe200012000a5 */
[----:B------:R-:W-:Y:S01]  /*cf70*/  MUFU.EX2 R102, R102 ;  /* 0x0000006600667308 */ /* 0x000fe20000000800 */
[--C-:B------:R-:W-:Y:S01]  /*cf80*/  FFMA2 R112, R38.F32x2.HI_LO, UR5.F32, R163.reuse.F32 ;  /* 0x0000000526707c49 */ /* 0x100fe200092000a3 */
[----:B------:R-:W-:Y:S01]  /*cf90*/  FMNMX R72, R72, -127, !PT ;  /* 0xc2fe000048487809 */ /* 0x000fe20007800000 */
[----:B------:R-:W-:Y:S01]  /*cfa0*/  FFMA2 R74, R74.F32x2.HI_LO, R68.F32x2.HI_LO, 0.69514614343643188477 ;  /* 0x3f31f5194a4a7449 */ /* 0x000fe20000200044 */
[----:B------:R-:W-:Y:S01]  /*cfb0*/  FMNMX R73, R73, -127, !PT ;  /* 0xc2fe000049497809 */ /* 0x000fe20007800000 */
[----:B------:R-:W-:Y:S02]  /*cfc0*/  IMAD R108, R108, 0x800000, R70 ;  /* 0x008000006c6c7824 */ /* 0x000fe400078e0246 */
[----:B------:R-:W-:-:S02]  /*cfd0*/  FFMA2 R38, R48.F32x2.HI_LO, UR5.F32, R163.F32 ;  /* 0x0000000530267c49 */ /* 0x000fc400092000a3 */
[----:B------:R-:W-:Y:S02]  /*cfe0*/  IMAD R109, R109, 0x800000, R71 ;  /* 0x008000006d6d7824 */ /* 0x000fe400078e0247 */
[----:B------:R-:W-:Y:S01]  /*cff0*/  FFMA2 R68, R74.F32x2.HI_LO, R68.F32x2.HI_LO, 1 ;  /* 0x3f8000004a447449 */ /* 0x000fe20000200044 */
[----:B------:R-:W2:Y:S01]  /*d000*/  MUFU.EX2 R103, R103 ;  /* 0x0000006700677308 */ /* 0x000ea20000000800 */
[----:B------:R-:W-:Y:S01]  /*d010*/  FADD2.RM R96, R72.F32x2.HI_LO, 12582912 ;  /* 0x4b4000004860744b */ /* 0x000fe20000204000 */
[----:B---3--:R-:W-:Y:S01]  /*d020*/  F2FP.BF16.F32.PACK_AB R70, R155, R154 ;  /* 0x0000009a9b46723e */ /* 0x008fe200000010ff */
[----:B------:R-:W-:Y:S02]  /*d030*/  IMAD R106, R106, 0x800000, R68 ;  /* 0x008000006a6a7824 */ /* 0x000fe400078e0244 */
[----:B------:R-:W-:Y:S02]  /*d040*/  FFMA2 R110, R36.F32x2.HI_LO, UR5.F32, R163.F32 ;  /* 0x00000005246e7c49 */ /* 0x000fe400092000a3 */
[----:B------:R-:W-:-:S02]  /*d050*/  IMAD R107, R107, 0x800000, R69 ;  /* 0x008000006b6b7824 */ /* 0x000fc400078e0245 */
[----:B------:R-:W-:Y:S01]  /*d060*/  FADD2 R74, R96.F32x2.HI_LO, -12582912 ;  /* 0xcb400000604a744b */ /* 0x000fe20000200000 */
[----:B------:R-:W-:Y:S01]  /*d070*/  F2FP.BF16.F32.PACK_AB R68, R151, R150 ;  /* 0x000000969744723e */ /* 0x000fe200000010ff */
[----:B------:R-:W3:Y:S01]  /*d080*/  MUFU.EX2 R105, R105 ;  /* 0x0000006900697308 */ /* 0x000ee20000000800 */
[----:B------:R-:W-:Y:S01]  /*d090*/  F2FP.BF16.F32.PACK_AB R69, R153, R152 ;  /* 0x000000989945723e */ /* 0x000fe200000010ff */
[----:B------:R-:W-:Y:S01]  /*d0a0*/  FADD2 R72, R72.F32x2.HI_LO, -R74.F32x2.HI_LO ;  /* 0x8000004a4848724b */ /* 0x000fe20000000000 */
[----:B----4-:R-:W-:Y:S01]  /*d0b0*/  F2FP.BF16.F32.PACK_AB R71, R101, R100 ;  /* 0x000000646547723e */ /* 0x010fe200000010ff */
[--C-:B------:R-:W-:Y:S01]  /*d0c0*/  FFMA2 R36, R50.F32x2.HI_LO, UR5.F32, R163.reuse.F32 ;  /* 0x0000000532247c49 */ /* 0x100fe200092000a3 */
[----:B------:R-:W-:Y:S01]  /*d0d0*/  FMNMX R38, R38, -127, !PT ;  /* 0xc2fe000026267809 */ /* 0x000fe20007800000 */
[----:B------:R-:W-:Y:S01]  /*d0e0*/  FFMA2 R74, R72.F32x2.HI_LO, R165.F32, 0.22756439447402954102 ;  /* 0x3e6906a4484a7449 */ /* 0x000fe200012000a5 */
[----:B------:R-:W-:Y:S01]  /*d0f0*/  FMNMX R39, R39, -127, !PT ;  /* 0xc2fe000027277809 */ /* 0x000fe20007800000 */
[----:B------:R-:W4:Y:S01]  /*d100*/  MUFU.EX2 R87, R87 ;  /* 0x0000005700577308 */ /* 0x000f220000000800 */
[----:B------:R-:W-:Y:S01]  /*d110*/  FMNMX R36, R36, -127, !PT ;  /* 0xc2fe000024247809 */ /* 0x000fe20007800000 */
[----:B------:R-:W-:Y:S01]  /*d120*/  FFMA2 R74, R74.F32x2.HI_LO, R72.F32x2.HI_LO, 0.69514614343643188477 ;  /* 0x3f31f5194a4a7449 */ /* 0x000fe20000200048 */
[----:B------:R-:W-:Y:S01]  /*d130*/  FMNMX R37, R37, -127, !PT ;  /* 0xc2fe000025257809 */ /* 0x000fe20007800000 */
[----:B------:R-:W-:-:S02]  /*d140*/  FFMA2 R114, R40.F32x2.HI_LO, UR5.F32, R163.F32 ;  /* 0x0000000528727c49 */ /* 0x000fc400092000a3 */
[----:B------:R-:W-:Y:S02]  /*d150*/  FFMA2 R72, R74.F32x2.HI_LO, R72.F32x2.HI_LO, 1 ;  /* 0x3f8000004a487449 */ /* 0x000fe40000200048 */
[----:B------:R-:W-:Y:S01]  /*d160*/  FADD2.RM R74, R78.F32x2.HI_LO, 12582912 ;  /* 0x4b4000004e4a744b */ /* 0x000fe20000204000 */
[----:B------:R-:W-:Y:S01]  /*d170*/  MUFU.EX2 R88, R88 ;  /* 0x0000005800587308 */ /* 0x000fe20000000800 */
[----:B------:R-:W-:Y:S01]  /*d180*/  IMAD R96, R96, 0x800000, R72 ;  /* 0x0080000060607824 */ /* 0x000fe200078e0248 */
[----:B--2---:R-:W-:Y:S01]  /*d190*/  F2FP.BF16.F32.PACK_AB R72, R103, R102 ;  /* 0x000000666748723e */ /* 0x004fe200000010ff */
[----:B------:R-:W-:Y:S02]  /*d1a0*/  FADD2 R76, R74.F32x2.HI_LO, -12582912 ;  /* 0xcb4000004a4c744b */ /* 0x000fe40000200000 */
[----:B------:R-:W-:Y:S01]  /*d1b0*/  IMAD R97, R97, 0x800000, R73 ;  /* 0x0080000061617824 */ /* 0x000fe200078e0249 */
[----:B---3--:R-:W-:Y:S01]  /*d1c0*/  F2FP.BF16.F32.PACK_AB R73, R105, R104 ;  /* 0x000000686949723e */ /* 0x008fe200000010ff */
[----:B------:R-:W-:Y:S01]  /*d1d0*/  FADD2 R76, R78.F32x2.HI_LO, -R76.F32x2.HI_LO ;  /* 0x8000004c4e4c724b */ /* 0x000fe20000000000 */
[----:B------:R-:W2:Y:S02]  /*d1e0*/  MUFU.EX2 R89, R89 ;  /* 0x0000005900597308 */ /* 0x000ea40000000800 */
[----:B------:R-:W-:Y:S01]  /*d1f0*/  F2FP.BF16.F32.PACK_AB R82, R97, R96 ;  /* 0x000000606152723e */ /* 0x000fe200000010ff */
[----:B------:R-:W-:-:S04]  /*d200*/  FFMA2 R78, R76.F32x2.HI_LO, R165.F32, 0.22756439447402954102 ;  /* 0x3e6906a44c4e7449 */ /* 0x000fc800012000a5 */
[-C--:B------:R-:W-:Y:S01]  /*d210*/  FFMA2 R78, R78.F32x2.HI_LO, R76.reuse.F32x2.HI_LO, 0.69514614343643188477 ;  /* 0x3f31f5194e4e7449 */ /* 0x080fe2000020004c */
[----:B------:R-:W-:Y:S03]  /*d220*/  MUFU.EX2 R90, R90 ;  /* 0x0000005a005a7308 */ /* 0x000fe60000000800 */
[----:B------:R-:W-:-:S04]  /*d230*/  FFMA2 R76, R78.F32x2.HI_LO, R76.F32x2.HI_LO, 1 ;  /* 0x3f8000004e4c7449 */ /* 0x000fc8000020004c */
[----:B------:R-:W-:Y:S01]  /*d240*/  IMAD R94, R74, 0x800000, R76 ;  /* 0x008000004a5e7824 */ /* 0x000fe200078e024c */
[----:B------:R-:W3:Y:S01]  /*d250*/  MUFU.EX2 R91, R91 ;  /* 0x0000005b005b7308 */ /* 0x000ee20000000800 */
[----:B------:R-:W-:Y:S01]  /*d260*/  IMAD R95, R75, 0x800000, R77 ;  /* 0x008000004b5f7824 */ /* 0x000fe200078e024d */
[----:B------:R-:W-:Y:S02]  /*d270*/  F2FP.BF16.F32.PACK_AB R76, R85, R84 ;  /* 0x00000054554c723e */ /* 0x000fe400000010ff */
[----:B----4-:R-:W-:Y:S02]  /*d280*/  F2FP.BF16.F32.PACK_AB R77, R87, R86 ;  /* 0x00000056574d723e */ /* 0x010fe400000010ff */
[----:B--2---:R-:W-:Y:S02]  /*d290*/  F2FP.BF16.F32.PACK_AB R78, R89, R88 ;  /* 0x00000058594e723e */ /* 0x004fe400000010ff */
[----:B------:R-:W-:Y:S01]  /*d2a0*/  MUFU.EX2 R92, R92 ;  /* 0x0000005c005c7308 */ /* 0x000fe20000000800 */
[----:B------:R-:W-:-:S02]  /*d2b0*/  F2FP.BF16.F32.PACK_AB R74, R109, R108 ;  /* 0x0000006c6d4a723e */ /* 0x000fc400000010ff */
[----:B------:R-:W-:Y:S02]  /*d2c0*/  F2FP.BF16.F32.PACK_AB R75, R107, R106 ;  /* 0x0000006a6b4b723e */ /* 0x000fe400000010ff */
[----:B------:R-:W-:-:S03]  /*d2d0*/  F2FP.BF16.F32.PACK_AB R83, R95, R94 ;  /* 0x0000005e5f53723e */ /* 0x000fc600000010ff */
[----:B------:R-:W2:Y:S01]  /*d2e0*/  MUFU.EX2 R93, R93 ;  /* 0x0000005d005d7308 */ /* 0x000ea20000000800 */
[----:B---3--:R-:W-:-:S07]  /*d2f0*/  F2FP.BF16.F32.PACK_AB R79, R91, R90 ;  /* 0x0000005a5b4f723e */ /* 0x008fce00000010ff */
[----:B------:R-:W-:Y:S08]  /*d300*/  MUFU.EX2 R98, R98 ;  /* 0x0000006200627308 */ /* 0x000ff00000000800 */
[----:B------:R-:W3:Y:S01]  /*d310*/  MUFU.EX2 R99, R99 ;  /* 0x0000006300637308 */ /* 0x000ee20000000800 */
[----:B--2---:R-:W-:-:S07]  /*d320*/  F2FP.BF16.F32.PACK_AB R80, R93, R92 ;  /* 0x0000005c5d50723e */ /* 0x004fce00000010ff */
[----:B------:R-:W-:Y:S08]  /*d330*/  MUFU.EX2 R110, R110 ;  /* 0x0000006e006e7308 */ /* 0x000ff00000000800 */
[----:B------:R-:W-:Y:S01]  /*d340*/  MUFU.EX2 R111, R111 ;  /* 0x0000006f006f7308 */ /* 0x000fe20000000800 */
[----:B---3--:R-:W-:-:S04]  /*d350*/  F2FP.BF16.F32.PACK_AB R81, R99, R98 ;  /* 0x000000626351723e */ /* 0x008fc800000010ff */
[----:B------:R2:W-:Y:S01]  /*d360*/  STTM.x16 tmem[UR4], R68 ;  /* 0x00000044000079ed */ /* 0x0005e20008240004 */
[----:B------:R-:W-:Y:S02]  /*d370*/  R2UR UR4, R157 ;  /* 0x000000009d0472ca */ /* 0x000fe400000e0000 */
[----:B------:R-:W-:Y:S08]  /*d380*/  MUFU.EX2 R112, R112 ;  /* 0x0000007000707308 */ /* 0x000ff00000000800 */
[----:B------:R-:W-:Y:S08]  /*d390*/  MUFU.EX2 R113, R113 ;  /* 0x0000007100717308 */ /* 0x000ff00000000800 */
[----:B------:R-:W-:Y:S08]  /*d3a0*/  MUFU.EX2 R114, R114 ;  /* 0x0000007200727308 */ /* 0x000ff00000000800 */
[----:B------:R-:W3:Y:S08]  /*d3b0*/  MUFU.EX2 R115, R115 ;  /* 0x0000007300737308 */ /* 0x000ef00000000800 */
[----:B------:R-:W-:Y:S08]  /*d3c0*/  MUFU.EX2 R52, R52 ;  /* 0x0000003400347308 */ /* 0x000ff00000000800 */
[----:B------:R-:W-:Y:S08]  /*d3d0*/  MUFU.EX2 R53, R53 ;  /* 0x0000003500357308 */ /* 0x000ff00000000800 */
[----:B------:R-:W-:Y:S01]  /*d3e0*/  MUFU.EX2 R54, R54 ;  /* 0x0000003600367308 */ /* 0x000fe20000000800 */
[----:B--2---:R-:W-:-:S02]  /*d3f0*/  FADD2.RM R76, R38.F32x2.HI_LO, 12582912 ;  /* 0x4b400000264c744b */ /* 0x004fc40000204000 */
[----:B------:R-:W-:Y:S02]  /*d400*/  FADD2.RM R74, R36.F32x2.HI_LO, 12582912 ;  /* 0x4b400000244a744b */ /* 0x000fe40000204000 */
[----:B------:R-:W-:-:S03]  /*d410*/  FADD2 R40, R76.F32x2.HI_LO, -12582912 ;  /* 0xcb4000004c28744b */ /* 0x000fc60000200000 */
[----:B------:R-:W-:Y:S01]  /*d420*/  MUFU.EX2 R68, R42 ;  /* 0x0000002a00447308 */ /* 0x000fe20000000800 */
[----:B------:R-:W-:Y:S02]  /*d430*/  FFMA2 R72, R46.F32x2.HI_LO, UR5.F32, R163.F32 ;  /* 0x000000052e487c49 */ /* 0x000fe400092000a3 */
[----:B------:R-:W-:Y:S02]  /*d440*/  FADD2 R38, R38.F32x2.HI_LO, -R40.F32x2.HI_LO ;  /* 0x800000282626724b */ /* 0x000fe40000000000 */
[----:B------:R-:W-:Y:S02]  /*d450*/  FADD2 R40, R74.F32x2.HI_LO, -12582912 ;  /* 0xcb4000004a28744b */ /* 0x000fe40000200000 */
[----:B------:R-:W-:Y:S01]  /*d460*/  FFMA2 R46, R66.F32x2.HI_LO, UR5.F32, R163.F32 ;  /* 0x00000005422e7c49 */ /* 0x000fe200092000a3 */
[----:B------:R2:W4:Y:S01]  /*d470*/  MUFU.EX2 R69, R43 ;  /* 0x0000002b00457308 */ /* 0x0005220000000800 */
[----:B------:R-:W-:Y:S02]  /*d480*/  FADD2 R36, R36.F32x2.HI_LO, -R40.F32x2.HI_LO ;  /* 0x800000282424724b */ /* 0x000fe40000000000 */
[----:B------:R-:W-:Y:S01]  /*d490*/  FFMA2 R40, R38.F32x2.HI_LO, R165.F32, 0.22756439447402954102 ;  /* 0x3e6906a426287449 */ /* 0x000fe200012000a5 */
[----:B------:R-:W-:Y:S01]  /*d4a0*/  FMNMX R46, R46, -127, !PT ;  /* 0xc2fe00002e2e7809 */ /* 0x000fe20007800000 */
[--C-:B------:R-:W-:Y:S01]  /*d4b0*/  FFMA2 R70, R44.F32x2.HI_LO, UR5.F32, R163.reuse.F32 ;  /* 0x000000052c467c49 */ /* 0x100fe200092000a3 */
[----:B------:R-:W-:Y:S01]  /*d4c0*/  FMNMX R47, R47, -127, !PT ;  /* 0xc2fe00002f2f7809 */ /* 0x000fe20007800000 */
[----:B------:R-:W-:Y:S01]  /*d4d0*/  FFMA2 R40, R40.F32x2.HI_LO, R38.F32x2.HI_LO, 0.69514614343643188477 ;  /* 0x3f31f51928287449 */ /* 0x000fe20000200026 */
[----:B------:R-:W-:Y:S01]  /*d4e0*/  MUFU.EX2 R72, R72 ;  /* 0x0000004800487308 */ /* 0x000fe20000000800 */
[----:B------:R-:W-:-:S02]  /*d4f0*/  FFMA2 R66, R62.F32x2.HI_LO, UR5.F32, R163.F32 ;  /* 0x000000053e427c49 */ /* 0x000fc400092000a3 */
[----:B------:R-:W-:Y:S02]  /*d500*/  FFMA2 R38, R40.F32x2.HI_LO, R38.F32x2.HI_LO, 1 ;  /* 0x3f80000028267449 */ /* 0x000fe40000200026 */
[----:B------:R-:W-:Y:S02]  /*d510*/  FFMA2 R40, R64.F32x2.HI_LO, UR5.F32, R163.F32 ;  /* 0x0000000540287c49 */ /* 0x000fe400092000a3 */
[----:B------:R-:W-:Y:S01]  /*d520*/  IMAD R76, R76, 0x800000, R38 ;  /* 0x008000004c4c7824 */ /* 0x000fe200078e0226 */
[----:B------:R-:W-:Y:S01]  /*d530*/  MUFU.EX2 R70, R70 ;  /* 0x0000004600467308 */ /* 0x000fe20000000800 */
[----:B--2---:R-:W-:Y:S01]  /*d540*/  FFMA2 R42, R36.F32x2.HI_LO, R165.F32, 0.22756439447402954102 ;  /* 0x3e6906a4242a7449 */ /* 0x004fe200012000a5 */
[----:B------:R-:W-:Y:S01]  /*d550*/  FMNMX R40, R40, -127, !PT ;  /* 0xc2fe000028287809 */ /* 0x000fe20007800000 */
[----:B------:R-:W-:Y:S01]  /*d560*/  IMAD R77, R77, 0x800000, R39 ;  /* 0x008000004d4d7824 */ /* 0x000fe200078e0227 */
[----:B------:R-:W-:Y:S01]  /*d570*/  FMNMX R41, R41, -127, !PT ;  /* 0xc2fe000029297809 */ /* 0x000fe20007800000 */
[----:B------:R-:W-:Y:S01]  /*d580*/  FFMA2 R42, R42.F32x2.HI_LO, R36.F32x2.HI_LO, 0.69514614343643188477 ;  /* 0x3f31f5192a2a7449 */ /* 0x000fe20000200024 */
[----:B---3--:R-:W-:Y:S01]  /*d590*/  F2FP.BF16.F32.PACK_AB R38, R115, R114 ;  /* 0x000000727326723e */ /* 0x008fe200000010ff */
[----:B------:R-:W-:Y:S01]  /*d5a0*/  FFMA2 R78, R4.F32x2.HI_LO, UR5.F32, R163.F32 ;  /* 0x00000005044e7c49 */ /* 0x000fe200092000a3 */
[----:B------:R-:W2:Y:S01]  /*d5b0*/  MUFU.EX2 R71, R71 ;  /* 0x0000004700477308 */ /* 0x000ea20000000800 */
[----:B------:R-:W-:Y:S01]  /*d5c0*/  FADD2.RM R64, R40.F32x2.HI_LO, 12582912 ;  /* 0x4b4000002840744b */ /* 0x000fe20000204000 */
[----:B----4-:R-:W-:Y:S01]  /*d5d0*/  F2FP.BF16.F32.PACK_AB R39, R69, R68 ;  /* 0x000000444527723e */ /* 0x010fe200000010ff */
[----:B------:R-:W-:-:S02]  /*d5e0*/  FFMA2 R36, R42.F32x2.HI_LO, R36.F32x2.HI_LO, 1 ;  /* 0x3f8000002a247449 */ /* 0x000fc40000200024 */
[----:B------:R-:W-:Y:S02]  /*d5f0*/  FADD2 R42, R64.F32x2.HI_LO, -12582912 ;  /* 0xcb400000402a744b */ /* 0x000fe40000200000 */
[----:B------:R-:W-:Y:S01]  /*d600*/  IMAD R74, R74, 0x800000, R36 ;  /* 0x008000004a4a7824 */ /* 0x000fe200078e0224 */
[----:B------:R-:W3:Y:S01]  /*d610*/  MUFU.EX2 R73, R73 ;  /* 0x0000004900497308 */ /* 0x000ee20000000800 */
[----:B------:R-:W-:Y:S02]  /*d620*/  FADD2 R40, R40.F32x2.HI_LO, -R42.F32x2.HI_LO ;  /* 0x8000002a2828724b */ /* 0x000fe40000000000 */
[----:B------:R-:W-:Y:S01]  /*d630*/  IMAD R75, R75, 0x800000, R37 ;  /* 0x008000004b4b7824 */ /* 0x000fe200078e0225 */
[----:B------:R-:W-:Y:S01]  /*d640*/  F2FP.BF16.F32.PACK_AB R36, R111, R110 ;  /* 0x0000006e6f24723e */ /* 0x000fe200000010ff */
[--C-:B------:R-:W-:Y:S01]  /*d650*/  FFMA2 R80, R6.F32x2.HI_LO, UR5.F32, R163.reuse.F32 ;  /* 0x0000000506507c49 */ /* 0x100fe200092000a3 */
[----:B------:R-:W-:Y:S01]  /*d660*/  F2FP.BF16.F32.PACK_AB R37, R113, R112 ;  /* 0x000000707125723e */ /* 0x000fe200000010ff */
[----:B------:R-:W-:Y:S01]  /*d670*/  FFMA2 R42, R40.F32x2.HI_LO, R165.F32, 0.22756439447402954102 ;  /* 0x3e6906a4282a7449 */ /* 0x000fe200012000a5 */
[----:B------:R-:W4:Y:S01]  /*d680*/  MUFU.EX2 R55, R55 ;  /* 0x0000003700377308 */ /* 0x000f220000000800 */
[----:B------:R-:W-:-:S02]  /*d690*/  FFMA2 R82, R8.F32x2.HI_LO, UR5.F32, R163.F32 ;  /* 0x0000000508527c49 */ /* 0x000fc400092000a3 */
[----:B------:R-:W-:-:S04]  /*d6a0*/  FFMA2 R42, R42.F32x2.HI_LO, R40.F32x2.HI_LO, 0.69514614343643188477 ;  /* 0x3f31f5192a2a7449 */ /* 0x000fc80000200028 */
[----:B------:R-:W-:Y:S01]  /*d6b0*/  FFMA2 R40, R42.F32x2.HI_LO, R40.F32x2.HI_LO, 1 ;  /* 0x3f8000002a287449 */ /* 0x000fe20000200028 */
[----:B------:R-:W-:Y:S01]  /*d6c0*/  MUFU.EX2 R56, R56 ;  /* 0x0000003800387308 */ /* 0x000fe20000000800 */
[----:B------:R-:W-:Y:S02]  /*d6d0*/  FADD2.RM R42, R46.F32x2.HI_LO, 12582912 ;  /* 0x4b4000002e2a744b */ /* 0x000fe40000204000 */
[----:B------:R-:W-:Y:S01]  /*d6e0*/  IMAD R64, R64, 0x800000, R40 ;  /* 0x0080000040407824 */ /* 0x000fe200078e0228 */
[----:B--2---:R-:W-:Y:S01]  /*d6f0*/  F2FP.BF16.F32.PACK_AB R40, R71, R70 ;  /* 0x000000464728723e */ /* 0x004fe200000010ff */
[----:B------:R-:W-:Y:S02]  /*d700*/  FADD2 R44, R42.F32x2.HI_LO, -12582912 ;  /* 0xcb4000002a2c744b */ /* 0x000fe40000200000 */
[----:B------:R-:W-:Y:S01]  /*d710*/  IMAD R65, R65, 0x800000, R41 ;  /* 0x0080000041417824 */ /* 0x000fe200078e0229 */
[----:B---3--:R-:W-:Y:S01]  /*d720*/  F2FP.BF16.F32.PACK_AB R41, R73, R72 ;  /* 0x000000484929723e */ /* 0x008fe200000010ff */
[----:B------:R-:W2:Y:S01]  /*d730*/  MUFU.EX2 R57, R57 ;  /* 0x0000003900397308 */ /* 0x000ea20000000800 */
[----:B------:R-:W-:-:S02]  /*d740*/  FADD2 R44, R46.F32x2.HI_LO, -R44.F32x2.HI_LO ;  /* 0x8000002c2e2c724b */ /* 0x000fc40000000000 */
[----:B------:R-:W-:Y:S02]  /*d750*/  F2FP.BF16.F32.PACK_AB R50, R65, R64 ;  /* 0x000000404132723e */ /* 0x000fe400000010ff */
[----:B------:R-:W-:-:S03]  /*d760*/  FFMA2 R46, R44.F32x2.HI_LO, R165.F32, 0.22756439447402954102 ;  /* 0x3e6906a42c2e7449 */ /* 0x000fc600012000a5 */
[----:B------:R-:W-:Y:S01]  /*d770*/  MUFU.EX2 R58, R58 ;  /* 0x0000003a003a7308 */ /* 0x000fe20000000800 */
[----:B------:R-:W-:-:S04]  /*d780*/  FFMA2 R46, R46.F32x2.HI_LO, R44.F32x2.HI_LO, 0.69514614343643188477 ;  /* 0x3f31f5192e2e7449 */ /* 0x000fc8000020002c */
[----:B------:R-:W-:-:S03]  /*d790*/  FFMA2 R44, R46.F32x2.HI_LO, R44.F32x2.HI_LO, 1 ;  /* 0x3f8000002e2c7449 */ /* 0x000fc6000020002c */
[----:B------:R-:W3:Y:S01]  /*d7a0*/  MUFU.EX2 R59, R59 ;  /* 0x0000003b003b7308 */ /* 0x000ee20000000800 */
[----:B------:R-:W-:Y:S01]  /*d7b0*/  IMAD R62, R42, 0x800000, R44 ;  /* 0x008000002a3e7824 */ /* 0x000fe200078e022c */
[----:B------:R-:W-:Y:S01]  /*d7c0*/  F2FP.BF16.F32.PACK_AB R44, R53, R52 ;  /* 0x00000034352c723e */ /* 0x000fe200000010ff */
[----:B------:R-:W-:Y:S01]  /*d7d0*/  IMAD R63, R43, 0x800000, R45 ;  /* 0x008000002b3f7824 */ /* 0x000fe200078e022d */
[----:B----4-:R-:W-:Y:S02]  /*d7e0*/  F2FP.BF16.F32.PACK_AB R45, R55, R54 ;  /* 0x00000036372d723e */ /* 0x010fe400000010ff */
[----:B--2---:R-:W-:Y:S02]  /*d7f0*/  F2FP.BF16.F32.PACK_AB R46, R57, R56 ;  /* 0x00000038392e723e */ /* 0x004fe400000010ff */
[----:B------:R-:W-:Y:S01]  /*d800*/  MUFU.EX2 R60, R60 ;  /* 0x0000003c003c7308 */ /* 0x000fe20000000800 */
[----:B------:R-:W-:Y:S02]  /*d810*/  F2FP.BF16.F32.PACK_AB R42, R77, R76 ;  /* 0x0000004c4d2a723e */ /* 0x000fe400000010ff */
[----:B------:R-:W-:-:S02]  /*d820*/  F2FP.BF16.F32.PACK_AB R43, R75, R74 ;  /* 0x0000004a4b2b723e */ /* 0x000fc400000010ff */
[----:B------:R-:W-:-:S03]  /*d830*/  F2FP.BF16.F32.PACK_AB R51, R63, R62 ;  /* 0x0000003e3f33723e */ /* 0x000fc600000010ff */
        /* <DEDUP_REMOVED lines=10> */
[----:B------:R-:W4:Y:S01]  /*d8e0*/  FENCE.VIEW.ASYNC.T ;  /* 0x00000000000073c6 */ /* 0x000f220000000200 */
[----:B------:R-:W-:Y:S08]  /*d8f0*/  MUFU.EX2 R80, R80 ;  /* 0x0000005000507308 */ /* 0x000ff00000000800 */
[----:B------:R-:W5:Y:S01]  /*d900*/  MUFU.EX2 R81, R81 ;  /* 0x0000005100517308 */ /* 0x000f620000000800 */
[----:B--2---:R-:W-:-:S07]  /*d910*/  F2FP.BF16.F32.PACK_AB R4, R79, R78 ;  /* 0x0000004e4f04723e */ /* 0x004fce00000010ff */
[----:B------:R-:W-:Y:S08]  /*d920*/  MUFU.EX2 R82, R82 ;  /* 0x0000005200527308 */ /* 0x000ff00000000800 */
[----:B------:R-:W2:Y:S01]  /*d930*/  MUFU.EX2 R83, R83 ;  /* 0x0000005300537308 */ /* 0x000ea20000000800 */
[----:B-----5:R-:W-:-:S07]  /*d940*/  F2FP.BF16.F32.PACK_AB R5, R81, R80 ;  /* 0x000000505105723e */ /* 0x020fce00000010ff */
[----:B------:R-:W-:Y:S08]  /*d950*/  MUFU.EX2 R20, R20 ;  /* 0x0000001400147308 */ /* 0x000ff00000000800 */
[----:B------:R-:W5:Y:S01]  /*d960*/  MUFU.EX2 R21, R21 ;  /* 0x0000001500157308 */ /* 0x000f620000000800 */
[----:B--2---:R-:W-:-:S07]  /*d970*/  F2FP.BF16.F32.PACK_AB R6, R83, R82 ;  /* 0x000000525306723e */ /* 0x004fce00000010ff */
[----:B------:R-:W-:Y:S01]  /*d980*/  MUFU.EX2 R22, R22 ;  /* 0x0000001600167308 */ /* 0x000fe20000000800 */
[--C-:B---3--:R-:W-:Y:S02]  /*d990*/  FFMA2 R38, R12.F32x2.HI_LO, UR5.F32, R163.reuse.F32 ;  /* 0x000000050c267c49 */ /* 0x108fe400092000a3 */
[----:B------:R-:W-:Y:S02]  /*d9a0*/  IMAD.MOV.U32 R46, RZ, RZ, 0x1 ;  /* 0x00000001ff2e7424 */ /* 0x000fe400078e00ff */
[--C-:B------:R-:W-:Y:S02]  /*d9b0*/  FFMA2 R40, R14.F32x2.HI_LO, UR5.F32, R163.reuse.F32 ;  /* 0x000000050e287c49 */ /* 0x100fe400092000a3 */
[--C-:B------:R-:W-:Y:S01]  /*d9c0*/  FFMA2 R42, R16.F32x2.HI_LO, UR5.F32, R163.reuse.F32 ;  /* 0x00000005102a7c49 */ /* 0x100fe200092000a3 */
[----:B----4-:R1:W-:Y:S01]  /*d9d0*/  SYNCS.ARRIVE.TRANS64.RED.ART0 RZ, [UR15], R46 ;  /* 0x0000002effff79a7 */ /* 0x0103e2000850040f */
[----:B------:R-:W-:Y:S01]  /*d9e0*/  FFMA2 R44, R18.F32x2.HI_LO, UR5.F32, R163.F32 ;  /* 0x00000005122c7c49 */ /* 0x000fe200092000a3 */
[----:B------:R-:W-:Y:S01]  /*d9f0*/  MUFU.EX2 R36, R10 ;  /* 0x0000000a00247308 */ /* 0x000fe20000000800 */
[----:B-----5:R-:W-:-:S07]  /*da00*/  F2FP.BF16.F32.PACK_AB R12, R21, R20 ;  /* 0x00000014150c723e */ /* 0x020fce00000010ff */
[----:B------:R-:W2:Y:S08]  /*da10*/  MUFU.EX2 R37, R11 ;  /* 0x0000000b00257308 */ /* 0x000eb00000000800 */
        /* <DEDUP_REMOVED lines=12> */
[----:B------:R-:W3:Y:S08]  /*dae0*/  MUFU.EX2 R23, R23 ;  /* 0x0000001700177308 */ /* 0x000ef00000000800 */
[----:B------:R-:W-:Y:S01]  /*daf0*/  MUFU.EX2 R24, R24 ;  /* 0x0000001800187308 */ /* 0x000fe20000000800 */
[----:B--2---:R-:W-:-:S07]  /*db00*/  F2FP.BF16.F32.PACK_AB R11, R45, R44 ;  /* 0x0000002c2d0b723e */ /* 0x004fce00000010ff */
        /* <DEDUP_REMOVED lines=24> */
[----:B------:R-:W2:Y:S02]  /*dc90*/  SYNCS.PHASECHK.TRANS64.TRYWAIT P0, [UR7+0x170], R47 ;  /* 0x0001702fff0075a7 */ /* 0x000ea40008001107 */
[----:B-12---:R-:W-:Y:S05]  /*dca0*/  @!P0 BRA `(.L_x_79) ;  /* 0x0000003800dc8947 */ /* 0x006fea0003800000 */
.L_x_165:
[----:B------:R-:W-:Y:S01]  /*dcb0*/  MOV R167, UR16 ;  /* 0x0000001000a77c02 */ /* 0x000fe20008000f00 */
[----:B------:R-:W-:Y:S01]  /*dcc0*/  FMUL R166, R166, R133 ;  /* 0x00000085a6a67220 */ /* 0x000fe20000400000 */
[----:B------:R-:W-:Y:S01]  /*dcd0*/  FADD2 R136, R136.F32x2.HI_LO, R144.F32x2.HI_LO ;  /* 0x000000908888724b */ /* 0x000fe20000000000 */
[----:B------:R-:W-:Y:S01]  /*dce0*/  UIADD3 UR11, UPT, UPT, UR11, 0x1, URZ ;  /* 0x000000010b0b7890 */ /* 0x000fe2000fffe0ff */
[----:B------:R-:W-:Y:S01]  /*dcf0*/  FADD2 R138, R138.F32x2.HI_LO, R146.F32x2.HI_LO ;  /* 0x000000928a8a724b */ /* 0x000fe20000000000 */
[----:B------:R-:W-:Y:S01]  /*dd00*/  MOV R164, R169 ;  /* 0x000000a900a47202 */ /* 0x000fe20000000f00 */
[----:B------:R-:W-:Y:S01]  /*dd10*/  FADD2 R166, R166.F32x2.HI_LO, R134.F32x2.HI_LO ;  /* 0x00000086a6a6724b */ /* 0x000fe20000000000 */
[----:B------:R-:W-:Y:S01]  /*dd20*/  UISETP.NE.AND UP1, UPT, UR11, URZ, UPT ;  /* 0x000000ff0b00728c */ /* 0x000fe2000bf25270 */
[----:B------:R-:W-:Y:S01]  /*dd30*/  FADD2 R140, R140.F32x2.HI_LO, R148.F32x2.HI_LO ;  /* 0x000000948c8c724b */ /* 0x000fe20000000000 */
[----:B------:R-:W-:Y:S01]  /*dd40*/  ULOP3.LUT UR10, UR10, 0x1, URZ, 0x3c, !UPT ;  /* 0x000000010a0a7892 */ /* 0x000fe2000f8e3cff */
        /* <DEDUP_REMOVED lines=59> */
[----:B------:R-:W-:-:S04]  /*e100*/  FADD2 R136, R166.F32x2.HI_LO, R136.F32x2.HI_LO ;  /* 0x00000088a688724b */ /* 0x000fc80000000000 */
[----:B------:R-:W-:-:S04]  /*e110*/  FADD2 R136, R136.F32x2.HI_LO, R138.F32x2.HI_LO ;  /* 0x0000008a8888724b */ /* 0x000fc80000000000 */
[----:B------:R-:W-:Y:S01]  /*e120*/  FADD R133, R136, R137 ;  /* 0x0000008988857221 */ /* 0x000fe20000000000 */
[----:B------:R-:W-:Y:S06]  /*e130*/  BRA.U UP1, `(.L_x_80) ;  /* 0xffffffe101147547 */ /* 0x000fec000b83ffff */
.L_x_77:
[----:B-1----:R-:W1:Y:S01]  /*e140*/  S2R R4, SR_TID.X ;  /* 0x0000000000047919 */ /* 0x002e620000002100 */
[----:B------:R-:W-:Y:S01]  /*e150*/  R2UR UR4, R0 ;  /* 0x00000000000472ca */ /* 0x000fe200000e0000 */
[----:B------:R-:W2:Y:S01]  /*e160*/  S2UR UR5, SR_CgaCtaId ;  /* 0x00000000000579c3 */ /* 0x000ea20000008800 */
[----:B------:R-:W-:-:S11]  /*e170*/  UMOV UR6, 0x400 ;  /* 0x0000040000067882 */ /* 0x000fd60000000000 */
[----:B------:R-:W-:-:S04]  /*e180*/  UISETP.GT.AND UP0, UPT, UR4, 0x3, UPT ;  /* 0x000000030400788c */ /* 0x000fc8000bf04270 */
[----:B------:R-:W-:-:S06]  /*e190*/  USEL UR4, URZ, 0x80, !UP0 ;  /* 0x00000080ff047887 */ /* 0x000fcc000c000000 */
[----:B------:R-:W-:Y:S01]  /*e1a0*/  IMAD.U32 R3, RZ, RZ, UR4 ;  /* 0x00000004ff037e24 */ /* 0x000fe2000f8e00ff */
[----:B--2---:R-:W-:-:S04]  /*e1b0*/  ULEA UR4, UR5, UR6, 0x18 ;  /* 0x0000000605047291 */ /* 0x004fc8000f8ec0ff */
[----:B-1----:R-:W-:-:S04]  /*e1c0*/  LOP3.LUT R4, R3, 0x7f, R4, 0xf8, !PT ;  /* 0x0000007f03047812 */ /* 0x002fc800078ef804 */
[----:B------:R-:W-:-:S05]  /*e1d0*/  LEA R4, R4, UR4, 0x2 ;  /* 0x0000000404047c11 */ /* 0x000fca000f8e10ff */
[----:B------:R3:W-:Y:S04]  /*e1e0*/  STS [R4+0x1cc], R133 ;  /* 0x0001cc8504007388 */ /* 0x0007e80000000800 */
[----:B------:R3:W-:Y:S01]  /*e1f0*/  STS [R4+0x5cc], R169 ;  /* 0x0005cca904007388 */ /* 0x0007e20000000800 */
[----:B------:R3:W-:Y:S06]  /*e200*/  BAR.ARV R132, 0x40 ;  /* 0x000100840000751d */ /* 0x0007ec0000002000 */
.L_x_69:
[----:B------:R-:W4:Y:S01]  /*e210*/  S2UR UR5, SR_CgaCtaId ;  /* 0x00000000000579c3 */ /* 0x000f220000008800 */
[----:B------:R-:W-:Y:S01]  /*e220*/  R2UR UR4, R0 ;  /* 0x00000000000472ca */ /* 0x000fe200000e0000 */
[----:B------:R-:W-:-:S06]  /*e230*/  USHF.L.U32 UR9, UR9, 0x1f, URZ ;  /* 0x0000001f09097899 */ /* 0x000fcc00080006ff */
[----:B------:R-:W-:-:S06]  /*e240*/  MOV R3, UR9 ;  /* 0x0000000900037c02 */ /* 0x000fcc0008000f00 */
[----:B------:R-:W-:-:S03]  /*e250*/  UISETP.GT.AND UP0, UPT, UR4, 0x3, UPT ;  /* 0x000000030400788c */ /* 0x000fc6000bf04270 */
[----:B------:R-:W-:Y:S02]  /*e260*/  UMOV UR4, 0x400 ;  /* 0x0000040000047882 */ /* 0x000fe40000000000 */
[----:B----4-:R-:W-:-:S04]  /*e270*/  ULEA UR5, UR5, UR4, 0x18 ;  /* 0x0000000405057291 */ /* 0x010fc8000f8ec0ff */
[----:B------:R-:W-:Y:S02]  /*e280*/  UIADD3 UR4, UPT, UPT, UR5, 0x8, URZ ;  /* 0x0000000805047890 */ /* 0x000fe4000fffe0ff */
[----:B------:R-:W-:-:S09]  /*e290*/  @!UP0 UIADD3 UR4, UPT, UPT, UR5, URZ, URZ ;  /* 0x000000ff05048290 */ /* 0x000fd2000fffe0ff */
[----:B------:R-:W4:Y:S02]  /*e2a0*/  SYNCS.PHASECHK.TRANS64.TRYWAIT P0, [UR4+0x170], R3 ;  /* 0x00017003ff0075a7 */ /* 0x000f240008001104 */
[----:B----4-:R-:W-:Y:S05]  /*e2b0*/  @!P0 BRA `(.L_x_81) ;  /* 0x00000034007c8947 */ /* 0x010fea0003800000 */
.L_x_167:
[----:B------:R-:W-:Y:S06]  /*e2c0*/  BAR.ARV 0x2, 0x1a0 ;  /* 0x0086800000007b1d */ /* 0x000fec0000002000 */
[----:B------:R-:W-:Y:S05]  /*e2d0*/  BRA `(.L_x_82) ;  /* 0x00000000003c7947 */ /* 0x000fea0003800000 */
.L_x_67:
[----:B------:R-:W-:-:S13]  /*e2e0*/  R2UR UR4, R0 ;  /* 0x00000000000472ca */ /* 0x000fda00000e0000 */
[----:B------:R-:W-:-:S09]  /*e2f0*/  UISETP.NE.AND UP0, UPT, UR4, 0xc, UPT ;  /* 0x0000000c0400788c */ /* 0x000fd2000bf05270 */
[----:B------:R-:W-:Y:S05]  /*e300*/  BRA.U UP0, `(.L_x_83) ;  /* 0x00000001002c7547 */ /* 0x000fea000b800000 */
[----:B------:R-:W4:Y:S01]  /*e310*/  S2UR UR4, SR_CgaCtaId ;  /* 0x00000000000479c3 */ /* 0x000f220000008800 */
[----:B---3--:R-:W-:Y:S01]  /*e320*/  UMOV UR6, 0x400 ;  /* 0x0000040000067882 */ /* 0x008fe20000000000 */
[----:B------:R-:W-:Y:S01]  /*e330*/  UMOV UR5, 0x20 ;  /* 0x0000002000057882 */ /* 0x000fe20000000000 */
[----:B------:R-:W-:Y:S01]  /*e340*/  ELECT P0, URZ, PT ;  /* 0x0000000000ff782f */ /* 0x000fe20003800000 */
[----:B----4-:R-:W-:Y:S02]  /*e350*/  ULEA UR6, UR4, UR6, 0x18 ;  /* 0x0000000604067291 */ /* 0x010fe4000f8ec0ff */
[----:B------:R-:W-:-:S04]  /*e360*/  UIADD3 UR4, UPT, UPT, -UR5, 0x100000, URZ ;  /* 0x0010000005047890 */ /* 0x000fc8000fffe1ff */
[----:B------:R-:W-:Y:S02]  /*e370*/  USHF.L.U32 UR5, UR4, 0xb, URZ ;  /* 0x0000000b04057899 */ /* 0x000fe400080006ff */
[----:B------:R-:W-:Y:S01]  /*e380*/  USHF.L.U32 UR4, UR4, 0x1, URZ ;  /* 0x0000000104047899 */ /* 0x000fe200080006ff */
[----:B------:R-:W3:Y:S11]  /*e390*/  FENCE.VIEW.ASYNC.S ;  /* 0x00000000000073c6 */ /* 0x000ef60000000000 */
[----:B---3--:R4:W3:Y:S02]  /*e3a0*/  SYNCS.EXCH.64 URZ, [UR6+0x1c0], UR4 ;  /* 0x0001c00406ff75b2 */ /* 0x0088e40008000100 */
[----:B----4-:R-:W-:Y:S01]  /*e3b0*/  NOP ;  /* 0x0000000000007918 */ /* 0x010fe20000000000 */
.L_x_83:
[----:B------:R-:W-:Y:S01]  /*e3c0*/  NOP ;  /* 0x0000000000007918 */ /* 0x000fe20000000000 */
.L_x_82:
[----:B------:R-:W-:-:S13]  /*e3d0*/  R2UR UR5, R0 ;  /* 0x00000000000572ca */ /* 0x000fda00000e0000 */
[----:B------:R-:W-:Y:S02]  /*e3e0*/  UISETP.NE.AND UP0, UPT, UR5, 0xc, UPT ;  /* 0x0000000c0500788c */ /* 0x000fe4000bf05270 */
[----:B------:R-:W-:-:S04]  /*e3f0*/  ULOP3.LUT UR4, UR5, 0xfffffffc, URZ, 0xc0, !UPT ;  /* 0xfffffffc05047892 */ /* 0x000fc8000f8ec0ff */
[----:B------:R-:W-:-:S03]  /*e400*/  UISETP.NE.AND UP1, UPT, UR4, 0x8, UPT ;  /* 0x000000080400788c */ /* 0x000fc6000bf25270 */
[----:B------:R-:W-:Y:S08]  /*e410*/  BRA.U UP0, `(.L_x_84) ;  /* 0x00000001002c7547 */ /* 0x000ff0000b800000 */
        /* <DEDUP_REMOVED lines=11> */
.L_x_84:
[----:B------:R-:W-:Y:S01]  /*e4d0*/  NOP ;  /* 0x0000000000007918 */ /* 0x000fe20000000000 */
[----:B------:R-:W-:Y:S05]  /*e4e0*/  BRA.U UP1, `(.L_x_85) ;  /* 0x00000021015c7547 */ /* 0x000fea000b800000 */
[----:B------:R-:W-:-:S08]  /*e4f0*/  NOP ;  /* 0x0000000000007918 */ /* 0x000fd00000000000 */
[----:B------:R-:W4:-:S00]  /*e500*/  USETMAXREG.DEALLOC.CTAPOOL 0x40 ;  /* 0x00000040000079c8 */ /* 0x000f0000080e0500 */
[----:B------:R-:W1:Y:S01]  /*e510*/  S2UR UR21, SR_CTAID.X ;  /* 0x00000000001579c3 */ /* 0x000e620000002500 */
[----:B------:R-:W1:Y:S01]  /*e520*/  LDCU UR4, c[0x0][0x640] ;  /* 0x0000c800ff0477ac */ /* 0x000e620008000800 */
[----:B---34-:R-:W-:Y:S01]  /*e530*/  R2UR UR15, R2 ;  /* 0x00000000020f72ca */ /* 0x018fe200000e0000 */
[----:B------:R-:W3:Y:S01]  /*e540*/  S2R R40, SR_TID.X ;  /* 0x0000000000287919 */ /* 0x000ee20000002100 */
[----:B------:R-:W-:Y:S01]  /*e550*/  IMAD.MOV.U32 R2, RZ, RZ, 0x1 ;  /* 0x00000001ff027424 */ /* 0x000fe200078e00ff */
[----:B------:R-:W4:Y:S01]  /*e560*/  LDCU.U8 UR8, c[0x0][0x644] ;  /* 0x0000c880ff0877ac */ /* 0x000f220008000000 */
[----:B------:R-:W-:Y:S01]  /*e570*/  IMAD.MOV.U32 R8, RZ, RZ, 0x1 ;  /* 0x00000001ff087424 */ /* 0x000fe200078e00ff */
[----:B------:R-:W2:Y:S01]  /*e580*/  LDCU.U8 UR7, c[0x0][0x645] ;  /* 0x0000c8a0ff0777ac */ /* 0x000ea20008000000 */
[----:B------:R-:W5:Y:S01]  /*e590*/  LDCU UR6, c[0x0][0x654] ;  /* 0x0000ca80ff0677ac */ /* 0x000f620008000800 */
[----:B------:R-:W2:Y:S01]  /*e5a0*/  LDCU.U8 UR13, c[0x0][0x638] ;  /* 0x0000c700ff0d77ac */ /* 0x000ea20008000000 */
[----:B------:R-:W2:Y:S01]  /*e5b0*/  LDCU.U8 UR14, c[0x0][0x650] ;  /* 0x0000ca00ff0e77ac */ /* 0x000ea20008000000 */
[----:B-1----:R-:W-:Y:S01]  /*e5c0*/  UIMAD.WIDE.U32 UR4, UR21, UR4, URZ ;  /* 0x00000004150472a5 */ /* 0x002fe2000f8e00ff */
[----:B------:R-:W1:Y:S03]  /*e5d0*/  LDCU.U8 UR11, c[0x0][0x639] ;  /* 0x0000c720ff0b77ac */ /* 0x000e660008000000 */
[----:B------:R-:W-:Y:S01]  /*e5e0*/  UIADD3 UR4, UPT, UPT, -UR5, UR21, URZ ;  /* 0x0000001505047290 */ /* 0x000fe2000fffe1ff */
[----:B------:R-:W1:Y:S01]  /*e5f0*/  LDCU.U8 UR12, c[0x0][0x651] ;  /* 0x0000ca20ff0c77ac */ /* 0x000e620008000000 */
[C---:B---3--:R-:W-:Y:S01]  /*e600*/  IMAD.SHL.U32 R5, R40.reuse, 0x20, RZ ;  /* 0x0000002028057824 */ /* 0x048fe200078e00ff */
[----:B------:R-:W-:Y:S01]  /*e610*/  LOP3.LUT R3, R40, 0x7f, RZ, 0xc0, !PT ;  /* 0x0000007f28037812 */ /* 0x000fe200078ec0ff */
[----:B----4-:R-:W-:Y:S01]  /*e620*/  USHF.R.U32.HI UR4, URZ, UR8, UR4 ;  /* 0x00000008ff047299 */ /* 0x010fe20008011604 */
[----:B------:R-:W3:Y:S02]  /*e630*/  LDCU.64 UR8, c[0x0][0x630] ;  /* 0x0000c600ff0877ac */ /* 0x000ee40008000a00 */
[----:B------:R-:W-:-:S02]  /*e640*/  LOP3.LUT R5, R5, 0x3e0, RZ, 0xc0, !PT ;  /* 0x000003e005057812 */ /* 0x000fc400078ec0ff */
[----:B------:R-:W-:Y:S01]  /*e650*/  SHF.R.U32.HI R36, RZ, 0x5, R3 ;  /* 0x00000005ff247819 */ /* 0x000fe20000011603 */
[----:B------:R-:W-:-:S04]  /*e660*/  UIADD3 UR4, UPT, UPT, UR5, UR4, URZ ;  /* 0x0000000405047290 */ /* 0x000fc8000fffe0ff */
[----:B--2---:R-:W-:Y:S01]  /*e670*/  USHF.R.U32.HI UR10, URZ, UR7, UR4 ;  /* 0x00000007ff0a7299 */ /* 0x004fe20008011604 */
[----:B------:R-:W-:Y:S01]  /*e680*/  IMAD R42, R36, 0x400, R5 ;  /* 0x00000400242a7824 */ /* 0x000fe200078e0205 */
[----:B------:R-:W2:Y:S02]  /*e690*/  LDCU UR7, c[0x0][0x63c] ;  /* 0x0000c780ff0777ac */ /* 0x000ea40008000800 */
[----:B-----5:R-:W-:Y:S02]  /*e6a0*/  UISETP.GE.AND UP0, UPT, UR10, UR6, UPT ;  /* 0x000000060a00728c */ /* 0x020fe4000bf06270 */
[----:B------:R-:W-:Y:S02]  /*e6b0*/  UIADD3 UR4, UPT, UPT, -UR10, URZ, URZ ;  /* 0x000000ff0a047290 */ /* 0x000fe4000fffe1ff */
[----:B------:R-:W-:Y:S01]  /*e6c0*/  USEL UR6, UR13, UR14, !UP0 ;  /* 0x0000000e0d067287 */ /* 0x000fe2000c000000 */
[----:B------:R-:W4:Y:S03]  /*e6d0*/  LDCU.U8 UR14, c[0x0][0x62c] ;  /* 0x0000c580ff0e77ac */ /* 0x000f260008000000 */
[----:B------:R-:W-:-:S03]  /*e6e0*/  ULOP3.LUT UR6, UR6, 0xff, URZ, 0xc0, !UPT ;  /* 0x000000ff06067892 */ /* 0x000fc6000f8ec0ff */
[----:B---3--:R-:W3:Y:S01]  /*e6f0*/  @UP0 LDCU UR9, c[0x0][0x64c] ;  /* 0x0000c980ff0907ac */ /* 0x008ee20008000800 */
[----:B--2---:R-:W-:Y:S01]  /*e700*/  UIMAD UR7, UR4, UR7, UR21 ;  /* 0x00000007040772a4 */ /* 0x004fe2000f8e0215 */
[----:B------:R-:W2:Y:S03]  /*e710*/  @UP0 LDCU UR8, c[0x0][0x648] ;  /* 0x0000c900ff0807ac */ /* 0x000ea60008000800 */
[----:B---3--:R-:W-:Y:S02]  /*e720*/  UIMAD.WIDE.U32 UR4, UR7, UR9, URZ ;  /* 0x00000009070472a5 */ /* 0x008fe4000f8e00ff */
[----:B-1----:R-:W-:Y:S01]  /*e730*/  USEL UR9, UR11, UR12, !UP0 ;  /* 0x0000000c0b097287 */ /* 0x002fe2000c000000 */
[----:B------:R-:W1:Y:S01]  /*e740*/  S2UR UR11, SR_CgaCtaId ;  /* 0x00000000000b79c3 */ /* 0x000e620000008800 */
[----:B------:R-:W-:Y:S01]  /*e750*/  UIADD3 UR4, UPT, UPT, UR7, -UR5, URZ ;  /* 0x8000000507047290 */ /* 0x000fe2000fffe0ff */
[----:B------:R-:W3:Y:S03]  /*e760*/  LDCU.64 UR12, c[0x0][0x620] ;  /* 0x0000c400ff0c77ac */ /* 0x000ee60008000a00 */
[----:B------:R-:W-:-:S02]  /*e770*/  USHF.R.U32.HI UR4, URZ, UR6, UR4 ;  /* 0x00000006ff047299 */ /* 0x000fc40008011604 */
[----:B------:R-:W-:Y:S02]  /*e780*/  ULOP3.LUT UR6, UR9, 0xff, URZ, 0xc0, !UPT ;  /* 0x000000ff09067892 */ /* 0x000fe4000f8ec0ff */
[----:B------:R-:W-:Y:S01]  /*e790*/  UIADD3 UR4, UPT, UPT, UR5, UR4, URZ ;  /* 0x0000000405047290 */ /* 0x000fe2000fffe0ff */
[----:B------:R-:W5:Y:S03]  /*e7a0*/  LDCU UR5, c[0x0][0x628] ;  /* 0x0000c500ff0577ac */ /* 0x000f660008000800 */
[----:B------:R-:W-:Y:S01]  /*e7b0*/  USHF.R.U32.HI UR20, URZ, UR6, UR4 ;  /* 0x00000006ff147299 */ /* 0x000fe20008011604 */
[----:B------:R-:W4:Y:S03]  /*e7c0*/  LDCU UR9, c[0x0][0x60c] ;  /* 0x0000c180ff0977ac */ /* 0x000f260008000800 */
[----:B------:R-:W-:-:S04]  /*e7d0*/  UIADD3 UR4, UPT, UPT, -UR20, URZ, URZ ;  /* 0x000000ff14047290 */ /* 0x000fc8000fffe1ff */
[----:B--2---:R-:W-:-:S03]  /*e7e0*/  UIMAD UR4, UR8, UR4, UR7 ;  /* 0x00000004080472a4 */ /* 0x004fc6000f8e0207 */
[----:B------:R-:W-:Y:S01]  /*e7f0*/  UMOV UR7, 0x400 ;  /* 0x0000040000077882 */ /* 0x000fe20000000000 */
[----:B---3--:R-:W-:Y:S02]  /*e800*/  UIMAD UR6, UR10, UR12, UR4 ;  /* 0x0000000c0a0672a4 */ /* 0x008fe4000f8e0204 */
[----:B-1----:R-:W-:Y:S02]  /*e810*/  ULEA UR7, UR11, UR7, 0x18 ;  /* 0x000000070b077291 */ /* 0x002fe4000f8ec0ff */
[----:B-----5:R-:W-:Y:S02]  /*e820*/  UIMAD.WIDE.U32 UR4, UR6, UR5, URZ ;  /* 0x00000005060472a5 */ /* 0x020fe4000f8e00ff */
[----:B------:R-:W-:Y:S02]  /*e830*/  UIADD3 UR8, UPT, UPT, UR7, 0x110, URZ ;  /* 0x0000011007087890 */ /* 0x000fe4000fffe0ff */
[----:B------:R-:W-:Y:S02]  /*e840*/  UIADD3 UR10, UPT, UPT, UR7, 0x118, URZ ;  /* 0x00000118070a7890 */ /* 0x000fe4000fffe0ff */
[----:B------:R-:W-:Y:S01]  /*e850*/  UPRMT UR8, UR15, 0x654, UR8 ;  /* 0x000006540f087896 */ /* 0x000fe20008000008 */
[----:B------:R-:W-:Y:S01]  /*e860*/  BAR.SYNC.DEFER_BLOCKING 0x2, 0x1a0 ;  /* 0x0086800000007b1d */ /* 0x000fe20000010000 */
[----:B------:R-:W-:-:S02]  /*e870*/  UPRMT UR10, UR15, 0x654, UR10 ;  /* 0x000006540f0a7896 */ /* 0x000fc4000800000a */
[----:B------:R-:W-:Y:S02]  /*e880*/  UIADD3 UR4, UPT, UPT, UR6, -UR5, URZ ;  /* 0x8000000506047290 */ /* 0x000fe4000fffe0ff */
[----:B----4-:R-:W-:Y:S02]  /*e890*/  UISETP.GE.AND UP0, UPT, UR21, UR9, UPT ;  /* 0x000000091500728c */ /* 0x010fe4000bf06270 */
[----:B------:R-:W-:Y:S01]  /*e8a0*/  USHF.R.U32.HI UR4, URZ, UR14, UR4 ;  /* 0x0000000eff047299 */ /* 0x000fe20008011604 */
[----:B------:R-:W1:Y:S03]  /*e8b0*/  LDCU.U8 UR14, c[0x0][0x62d] ;  /* 0x0000c5a0ff0e77ac */ /* 0x000e660008000000 */
[----:B------:R-:W-:Y:S01]  /*e8c0*/  UIADD3 UR4, UPT, UPT, UR5, UR4, URZ ;  /* 0x0000000405047290 */ /* 0x000fe2000fffe0ff */
[----:B------:R2:W-:Y:S03]  /*e8d0*/  SYNCS.ARRIVE.TRANS64.RED.ART0 RZ, [UR8], R2 ;  /* 0x00000002ffff79a7 */ /* 0x0005e60008500408 */
[----:B-1----:R-:W-:-:S04]  /*e8e0*/  USHF.R.U32.HI UR18, URZ, UR14, UR4 ;  /* 0x0000000eff127299 */ /* 0x002fc80008011604 */
[----:B------:R-:W-:Y:S01]  /*e8f0*/  UIADD3 UR4, UPT, UPT, -UR18, URZ, URZ ;  /* 0x000000ff12047290 */ /* 0x000fe2000fffe1ff */
[----:B------:R2:W-:Y:S03]  /*e900*/  SYNCS.ARRIVE.TRANS64.RED.ART0 RZ, [UR10], R2 ;  /* 0x00000002ffff79a7 */ /* 0x0005e6000850040a */
[----:B------:R-:W-:Y:S01]  /*e910*/  UIMAD UR19, UR4, UR13, UR6 ;  /* 0x0000000d041372a4 */ /* 0x000fe2000f8e0206 */
[----:B------:R-:W-:Y:S11]  /*e920*/  BRA.U UP0, `(.L_x_86) ;  /* 0x0000001d00387547 */ /* 0x000ff6000b800000 */
[----:B------:R-:W-:Y:S01]  /*e930*/  R2UR UR4, R0 ;  /* 0x00000000000472ca */ /* 0x000fe200000e0000 */
[----:B------:R-:W1:Y:S01]  /*e940*/  LDCU UR5, c[0x0][0x614] ;  /* 0x0000c280ff0577ac */ /* 0x000e620008000800 */
[----:B------:R-:W-:Y:S01]  /*e950*/  VIADD R42, R42, UR7 ;  /* 0x000000072a2a7c36 */ /* 0x000fe20008000000 */
[----:B------:R-:W-:Y:S01]  /*e960*/  SHF.L.U32 R36, R36, 0x15, RZ ;  /* 0x0000001524247819 */ /* 0x000fe200000006ff */
[----:B------:R-:W3:Y:S01]  /*e970*/  LDCU UR11, c[0x0][0x38c] ;  /* 0x00007180ff0b77ac */ /* 0x000ee20008000800 */
[----:B------:R-:W-:Y:S01]  /*e980*/  LEA R38, R3, UR7, 0x2 ;  /* 0x0000000703267c11 */ /* 0x000fe2000f8e10ff */
[----:B------:R-:W-:Y:S01]  /*e990*/  VIADD R41, R42, 0xc00 ;  /* 0x00000c002a297836 */ /* 0x000fe20000000000 */
[----:B------:R-:W4:Y:S06]  /*e9a0*/  LDCU UR6, c[0x0][0x380] ;  /* 0x00007000ff0677ac */ /* 0x000f2c0008000800 */
[----:B------:R-:W-:Y:S01]  /*e9b0*/  ULOP3.LUT UR4, UR4, 0x3, URZ, 0xc0, !UPT ;  /* 0x0000000304047892 */ /* 0x000fe2000f8ec0ff */
[----:B------:R-:W-:Y:S01]  /*e9c0*/  UMOV UR22, 0x0 ;  /* 0x0000000000167882 */ /* 0x000fe20000000000 */
[----:B------:R-:W-:-:S02]  /*e9d0*/  UMOV UR23, 0x1 ;  /* 0x0000000100177882 */ /* 0x000fc40000000000 */
[----:B------:R-:W-:Y:S02]  /*e9e0*/  UIADD3 UR14, UPT, UPT, UR4, 0x3, URZ ;  /* 0x00000003040e7890 */ /* 0x000fe4000fffe0ff */
[----:B------:R-:W-:Y:S02]  /*e9f0*/  UIADD3 UR15, UPT, UPT, UR4, 0x7, URZ ;  /* 0x00000007040f7890 */ /* 0x000fe4000fffe0ff */
[----:B-1----:R-:W-:Y:S02]  /*ea00*/  UIADD3 UR5, UPT, UPT, -UR20, UR5, URZ ;  /* 0x0000000514057290 */ /* 0x002fe4000fffe1ff */
[----:B------:R-:W-:Y:S01]  /*ea10*/  IMAD.U32 R39, RZ, RZ, UR14 ;  /* 0x0000000eff277e24 */ /* 0x000fe2000f8e00ff */
[----:B---3--:R-:W-:Y:S01]  /*ea20*/  UIADD3 UR13, UPT, UPT, UR11, -0x1, URZ ;  /* 0xffffffff0b0d7890 */ /* 0x008fe2000fffe0ff */
[----:B------:R-:W-:Y:S01]  /*ea30*/  MOV R37, UR15 ;  /* 0x0000000f00257c02 */ /* 0x000fe20008000f00 */
[----:B------:R-:W-:Y:S02]  /*ea40*/  UISETP.GT.AND UP0, UPT, UR11, URZ, UPT ;  /* 0x000000ff0b00728c */ /* 0x000fe4000bf04270 */
[----:B----4-:R-:W-:Y:S01]  /*ea50*/  UIADD3 UR4, UPT, UPT, UR11, -UR6, URZ ;  /* 0x800000060b047290 */ /* 0x010fe2000fffe0ff */
[----:B------:R1:W-:Y:S01]  /*ea60*/  BAR.SYNC.DEFER_BLOCKING R39, 0x40 ;  /* 0x000100270000751d */ /* 0x0003e20000010000 */
[----:B------:R-:W-:-:S02]  /*ea70*/  UIADD3 UR6, UPT, UPT, -UR11, URZ, URZ ;  /* 0x000000ff0b067290 */ /* 0x000fc4000fffe1ff */
[----:B------:R-:W-:Y:S02]  /*ea80*/  ULEA UR4, UR5, UR4, 0x8 ;  /* 0x0000000405047291 */ /* 0x000fe4000f8e40ff */
[----:B------:R-:W-:Y:S02]  /*ea90*/  USHF.R.S32.HI UR6, URZ, 0x1f, UR6 ;  /* 0x0000001fff067899 */ /* 0x000fe40008011406 */
[----:B------:R-:W-:Y:S02]  /*eaa0*/  UIADD3 UR12, UPT, UPT, -UR4, URZ, URZ ;  /* 0x000000ff040c7290 */ /* 0x000fe4000fffe1ff */
[----:B------:R-:W-:Y:S02]  /*eab0*/  ULEA.HI UR11, UR6, -UR11, URZ, 0x7 ;  /* 0x8000000b060b7291 */ /* 0x000fe4000f8f38ff */
[----:B------:R-:W-:Y:S02]  /*eac0*/  USHF.R.S32.HI UR5, URZ, 0x1f, UR13 ;  /* 0x0000001fff057899 */ /* 0x000fe4000801140d */
[----:B------:R-:W-:-:S02]  /*ead0*/  USHF.R.S32.HI UR6, URZ, 0x1f, UR12 ;  /* 0x0000001fff067899 */ /* 0x000fc4000801140c */
[----:B------:R-:W-:Y:S02]  /*eae0*/  UIADD3 UR9, UPT, UPT, UR4, -0x1, URZ ;  /* 0xffffffff04097890 */ /* 0x000fe4000fffe0ff */
[----:B------:R-:W-:Y:S02]  /*eaf0*/  UISETP.GT.AND UP1, UPT, UR4, URZ, UPT ;  /* 0x000000ff0400728c */ /* 0x000fe4000bf24270 */
[----:B------:R-:W-:Y:S02]  /*eb00*/  ULEA.HI UR5, UR5, UR13, URZ, 0x7 ;  /* 0x0000000d05057291 */ /* 0x000fe4000f8f38ff */
[----:B------:R-:W-:Y:S02]  /*eb10*/  ULEA.HI UR4, UR6, -UR4, URZ, 0x7 ;  /* 0x8000000406047291 */ /* 0x000fe4000f8f38ff */
[----:B------:R-:W-:Y:S01]  /*eb20*/  USHF.R.S32.HI UR13, URZ, 0x1f, UR9 ;  /* 0x0000001fff0d7899 */ /* 0x000fe20008011409 */
[----:B------:R1:W-:Y:S01]  /*eb30*/  SYNCS.ARRIVE.TRANS64.ART0 RZ, [UR7+0x170], R2 ;  /* 0x00017002ffff79a7 */ /* 0x0003e20008500007 */
[----:B------:R-:W-:-:S02]  /*eb40*/  @UP0 UIMAD.WIDE UR16, UR5, 0x2000000, UR22 ;  /* 0x02000000051008a5 */ /* 0x000fc4000f8e0216 */
[----:B------:R-:W-:Y:S02]  /*eb50*/  USHF.R.S32.HI UR4, URZ, 0x7, UR4 ;  /* 0x00000007ff047899 */ /* 0x000fe40008011404 */
[----:B------:R-:W-:Y:S02]  /*eb60*/  USHF.R.S32.HI UR11, URZ, 0x7, UR11 ;  /* 0x00000007ff0b7899 */ /* 0x000fe4000801140b */
[----:B------:R-:W-:Y:S02]  /*eb70*/  ULEA.HI UR5, UR13, UR9, URZ, 0x7 ;  /* 0x000000090d057291 */ /* 0x000fe4000f8f38ff */
[----:B------:R-:W-:Y:S02]  /*eb80*/  UIADD3 UR6, UPT, UPT, -UR4, URZ, URZ ;  /* 0x000000ff04067290 */ /* 0x000fe4000fffe1ff */
[----:B------:R-:W-:Y:S02]  /*eb90*/  ULEA.HI.SX32 UR5, UR5, 0x1, 0x19 ;  /* 0x0000000105057891 */ /* 0x000fe4000f8fcaff */
[----:B------:R-:W-:-:S05]  /*eba0*/  UIADD3 UR4, UPT, UPT, -UR11, URZ, URZ ;  /* 0x000000ff0b047290 */ /* 0x000fca000fffe1ff */
[----:B------:R-:W-:Y:S02]  /*ebb0*/  @!UP1 UMOV UR5, UR6 ;  /* 0x0000000600059c82 */ /* 0x000fe40008000000 */
[----:B------:R-:W-:Y:S02]  /*ebc0*/  @UP0 UMOV UR4, UR17 ;  /* 0x0000001100040c82 */ /* 0x000fe40008000000 */
[----:B------:R-:W-:-:S04]  /*ebd0*/  UISETP.LT.AND UP0, UPT, UR5, UR4, UPT ;  /* 0x000000040500728c */ /* 0x000fc8000bf01270 */
[----:B------:R-:W-:-:S04]  /*ebe0*/  USEL UR4, UR5, UR4, UP0 ;  /* 0x0000000405047287 */ /* 0x000fc80008000000 */
[----:B------:R-:W-:Y:S01]  /*ebf0*/  UISETP.GE.AND UP0, UPT, UR4, 0x2, UPT ;  /* 0x000000020400788c */ /* 0x000fe2000bf06270 */
[----:B------:R1:W-:Y:S08]  /*ec00*/  BAR.SYNC.DEFER_BLOCKING R37, 0x40 ;  /* 0x000100250000751d */ /* 0x0003f00000010000 */
[----:B------:R-:W-:Y:S05]  /*ec10*/  BRA.U !UP0, `(.L_x_87) ;  /* 0x0000000508f87547 */ /* 0x000fea000b800000 */
[----:B------:R-:W-:Y:S02]  /*ec20*/  UIADD3 UR6, UPT, UPT, -UR4, URZ, URZ ;  /* 0x000000ff04067290 */ /* 0x000fe4000fffe1ff */
.L_x_90:
[----:B---3--:R3:W-:Y:S06]  /*ec30*/  BAR.SYNC.DEFER_BLOCKING R39, 0x40 ;  /* 0x000100270000751d */ /* 0x0087ec0000010000 */
[----:B----4-:R-:W4:Y:S02]  /*ec40*/  LDS R43, [R38+0x1cc] ;  /* 0x0001cc00262b7984 */ /* 0x010f240000000800 */
[----:B----4-:R-:W-:-:S13]  /*ec50*/  FSETP.GEU.AND P0, PT, R43, 1, PT ;  /* 0x3f8000002b00780b */ /* 0x010fda0003f0e000 */
[----:B------:R-:W-:-:S04]  /*ec60*/  VOTE.ANY R4, PT, !P0 ;  /* 0x0000000000047806 */ /* 0x000fc800040e0100 */
[----:B------:R-:W-:-:S13]  /*ec70*/  ISETP.NE.AND P0, PT, R4, RZ, PT ;  /* 0x000000ff0400720c */ /* 0x000fda0003f05270 */
[----:B---3--:R-:W-:Y:S05]  /*ec80*/  @!P0 BRA `(.L_x_88) ;  /* 0x0000000000d48947 */ /* 0x008fea0003800000 */
[C---:B------:R-:W-:Y:S02]  /*ec90*/  R2UR UR5, R36.reuse ;  /* 0x00000000240572ca */ /* 0x040fe400000e0000 */
[----:B------:R-:W-:-:S11]  /*eca0*/  R2UR UR4, R36 ;  /* 0x00000000240472ca */ /* 0x000fd600000e0000 */
[----:B------:R-:W3:Y:S02]  /*ecb0*/  LDTM.x16 R4, tmem[UR5+0x100] ;  /* 0x00010005000479ee */ /* 0x000ee40008240000 */
[-C--:B---3--:R-:W-:Y:S02]  /*ecc0*/  FMUL2 R4, R4.F32x2.HI_LO, R43.reuse.F32 ;  /* 0x0000002b0404724a */ /* 0x088fe40001000000 */
[-C--:B------:R-:W-:Y:S02]  /*ecd0*/  FMUL2 R6, R6.F32x2.HI_LO, R43.reuse.F32 ;  /* 0x0000002b0606724a */ /* 0x080fe40001000000 */
[-C--:B------:R-:W-:Y:S02]  /*ece0*/  FMUL2 R8, R8.F32x2.HI_LO, R43.reuse.F32 ;  /* 0x0000002b0808724a */ /* 0x080fe40001000000 */
[-C--:B------:R-:W-:Y:S02]  /*ecf0*/  FMUL2 R10, R10.F32x2.HI_LO, R43.reuse.F32 ;  /* 0x0000002b0a0a724a */ /* 0x080fe40001000000 */
[----:B------:R-:W-:-:S02]  /*ed00*/  FMUL2 R12, R12.F32x2.HI_LO, R43.F32 ;  /* 0x0000002b0c0c724a */ /* 0x000fc40001000000 */
[-C--:B------:R-:W-:Y:S02]  /*ed10*/  FMUL2 R14, R14.F32x2.HI_LO, R43.reuse.F32 ;  /* 0x0000002b0e0e724a */ /* 0x080fe40001000000 */
[-C--:B------:R-:W-:Y:S02]  /*ed20*/  FMUL2 R16, R16.F32x2.HI_LO, R43.reuse.F32 ;  /* 0x0000002b1010724a */ /* 0x080fe40001000000 */
[----:B------:R-:W-:-:S04]  /*ed30*/  FMUL2 R18, R18.F32x2.HI_LO, R43.F32 ;  /* 0x0000002b1212724a */ /* 0x000fc80001000000 */
[----:B------:R-:W-:Y:S01]  /*ed40*/  STTM.x16 tmem[UR4+0x100], R4 ;  /* 0x00010004000079ed */ /* 0x000fe20008240004 */
        /* <DEDUP_REMOVED lines=39> */
[----:B------:R3:W-:Y:S01]  /*efc0*/  STTM.x16 tmem[UR4+0x140], R4 ;  /* 0x00014004000079ed */ /* 0x0007e20008240004 */
[----:B------:R-:W4:Y:S02]  /*efd0*/  FENCE.VIEW.ASYNC.T ;  /* 0x00000000000073c6 */ /* 0x000f240000000200 */
.L_x_88:
[----:B----4-:R4:W-:Y:S01]  /*efe0*/  SYNCS.ARRIVE.TRANS64.RED.ART0 RZ, [UR8], R2 ;  /* 0x00000002ffff79a7 */ /* 0x0109e20008500408 */
[----:B------:R-:W-:-:S04]  /*eff0*/  UIADD3 UR6, UPT, UPT, UR6, 0x1, URZ ;  /* 0x0000000106067890 */ /* 0x000fc8000fffe0ff */
[----:B------:R-:W-:Y:S01]  /*f000*/  UISETP.NE.AND UP0, UPT, UR6, -0x1, UPT ;  /* 0xffffffff0600788c */ /* 0x000fe2000bf05270 */
[----:B------:R4:W-:Y:S01]  /*f010*/  SYNCS.ARRIVE.TRANS64.ART0 RZ, [UR7+0x178], R2 ;  /* 0x00017802ffff79a7 */ /* 0x0009e20008500007 */
[----:B------:R4:W-:Y:S06]  /*f020*/  BAR.SYNC.DEFER_BLOCKING R37, 0x40 ;  /* 0x000100250000751d */ /* 0x0009ec0000010000 */
[----:B------:R-:W5:Y:S02]  /*f030*/  LDS R43, [R38+0x3cc] ;  /* 0x0003cc00262b7984 */ /* 0x000f640000000800 */
[----:B-----5:R-:W-:-:S13]  /*f040*/  FSETP.GEU.AND P0, PT, R43, 1, PT ;  /* 0x3f8000002b00780b */ /* 0x020fda0003f0e000 */
[----:B---3--:R-:W-:-:S04]  /*f050*/  VOTE.ANY R4, PT, !P0 ;  /* 0x0000000000047806 */ /* 0x008fc800040e0100 */
[----:B------:R-:W-:-:S13]  /*f060*/  ISETP.NE.AND P0, PT, R4, RZ, PT ;  /* 0x000000ff0400720c */ /* 0x000fda0003f05270 */
[----:B----4-:R-:W-:Y:S05]  /*f070*/  @!P0 BRA `(.L_x_89) ;  /* 0x0000000000d48947 */ /* 0x010fea0003800000 */
        /* <DEDUP_REMOVED lines=53> */
.L_x_89:
[----:B----4-:R4:W-:Y:S01]  /*f3d0*/  SYNCS.ARRIVE.TRANS64.RED.ART0 RZ, [UR10], R2 ;  /* 0x00000002ffff79a7 */ /* 0x0109e2000850040a */
[----:B------:R4:W-:Y:S01]  /*f3e0*/  SYNCS.ARRIVE.TRANS64.ART0 RZ, [UR7+0x170], R2 ;  /* 0x00017002ffff79a7 */ /* 0x0009e20008500007 */
[----:B------:R-:W-:Y:S05]  /*f3f0*/  BRA.U UP0, `(.L_x_90) ;  /* 0xfffffff9000c7547 */ /* 0x000fea000b83ffff */
.L_x_87:
[----:B------:R5:W-:Y:S01]  /*f400*/  SYNCS.ARRIVE.TRANS64.ART0 RZ, [UR7+0x178], R2 ;  /* 0x00017802ffff79a7 */ /* 0x000be20008500007 */
[----:B------:R5:W-:Y:S01]  /*f410*/  BAR.SYNC.DEFER_BLOCKING R39, 0x40 ;  /* 0x000100270000751d */ /* 0x000be20000010000 */
[----:B------:R-:W-:-:S05]  /*f420*/  HFMA2 R35, -RZ, RZ, -0.0 , 0 ;  /* 0x80000000ff237431 */ /* 0x000fca00000001ff */
[----:B------:R5:W1:Y:S04]  /*f430*/  LDS R33, [R38+0x1cc] ;  /* 0x0001cc0026217984 */ /* 0x000a680000000800 */
[----:B------:R5:W2:Y:S01]  /*f440*/  LDS R32, [R38+0x5cc] ;  /* 0x0005cc0026207984 */ /* 0x000aa20000000800 */
[----:B------:R5:W-:Y:S01]  /*f450*/  SYNCS.ARRIVE.TRANS64.ART0 RZ, [UR7+0x170], R2 ;  /* 0x00017002ffff79a7 */ /* 0x000be20008500007 */
[----:B------:R-:W3:Y:S02]  /*f460*/  SYNCS.PHASECHK.TRANS64.TRYWAIT P0, [UR7+0x140], RZ ;  /* 0x000140ffff0075a7 */ /* 0x000ee40008001107 */
[----:B-123-5:R-:W-:Y:S05]  /*f470*/  @!P0 BRA `(.L_x_91) ;  /* 0x0000002400308947 */ /* 0x02efea0003800000 */
.L_x_169:
[----:B------:R-:W2:Y:S01]  /*f480*/  SYNCS.PHASECHK.TRANS64.TRYWAIT P1, [UR7+0x190], R35 ;  /* 0x00019023ff0075a7 */ /* 0x000ea20008021107 */
[C---:B------:R-:W-:Y:S01]  /*f490*/  FSETP.NE.AND P4, PT, R33.reuse, RZ, PT ;  /* 0x000000ff2100720b */ /* 0x040fe20003f85000 */
[----:B------:R-:W-:Y:S01]  /*f4a0*/  VIADD R34, R42, 0x5c00 ;  /* 0x00005c002a227836 */ /* 0x000fe20000000000 */
[----:B------:R-:W-:Y:S02]  /*f4b0*/  LOP3.LUT P0, RZ, R40, 0x4, RZ, 0xc0, !PT ;  /* 0x0000000428ff7812 */ /* 0x000fe4000780c0ff */
[----:B------:R-:W-:Y:S02]  /*f4c0*/  FSEL R39, R33, 1, P4 ;  /* 0x3f80000021277808 */ /* 0x000fe40002000000 */
[----:B------:R-:W-:Y:S02]  /*f4d0*/  SHF.R.U32.HI R40, RZ, 0x3, R41 ;  /* 0x00000003ff287819 */ /* 0x000fe40000011629 */
[----:B------:R-:W-:Y:S02]  /*f4e0*/  SHF.R.U32.HI R5, RZ, 0x3, R34 ;  /* 0x00000003ff057819 */ /* 0x000fe40000011622 */
[----:B------:R-:W3:Y:S01]  /*f4f0*/  MUFU.RCP R39, R39 ;  /* 0x0000002700277308 */ /* 0x000ee20000001000 */
[----:B------:R-:W-:-:S02]  /*f500*/  R2UR UR4, R36 ;  /* 0x00000000240472ca */ /* 0x000fc400000e0000 */
[----:B------:R-:W-:Y:S02]  /*f510*/  LOP3.LUT R40, R41, 0x10, R40, 0x78, !PT ;  /* 0x0000001029287812 */ /* 0x000fe400078e7828 */
[----:B------:R-:W-:Y:S01]  /*f520*/  LOP3.LUT R34, R34, 0x10, R5, 0x78, !PT ;  /* 0x0000001022227812 */ /* 0x000fe200078e7805 */
[----:B--23--:R-:W-:Y:S10]  /*f530*/  @!P1 BRA `(.L_x_92) ;  /* 0x0000002400189947 */ /* 0x00cff40003800000 */
.L_x_171:
[----:B-1----:R-:W1:Y:S01]  /*f540*/  LDTM.x16 R4, tmem[UR4+0x100] ;  /* 0x00010004000479ee */ /* 0x002e620008240000 */
[----:B------:R-:W-:Y:S01]  /*f550*/  R2UR UR4, R36 ;  /* 0x00000000240472ca */ /* 0x000fe200000e0000 */
[----:B------:R-:W-:-:S05]  /*f560*/  IMAD.MOV.U32 R41, RZ, RZ, 0x10 ;  /* 0x00000010ff297424 */ /* 0x000fca00078e00ff */
[----:B------:R-:W-:-:S05]  /*f570*/  SEL R41, R41, 0xfffffff0, !P0 ;  /* 0xfffffff029297807 */ /* 0x000fca0004000000 */
[----:B------:R-:W-:Y:S02]  /*f580*/  IMAD.IADD R42, R41, 0x1, R40 ;  /* 0x00000001292a7824 */ /* 0x000fe400078e0228 */
[-C--:B-1----:R-:W-:Y:S02]  /*f590*/  FMUL2 R10, R10.F32x2.HI_LO, R39.reuse.F32 ;  /* 0x000000270a0a724a */ /* 0x082fe40001000000 */
[-C--:B------:R-:W-:Y:S02]  /*f5a0*/  FMUL2 R8, R8.F32x2.HI_LO, R39.reuse.F32 ;  /* 0x000000270808724a */ /* 0x080fe40001000000 */
[-C--:B------:R-:W-:Y:S01]  /*f5b0*/  FMUL2 R6, R6.F32x2.HI_LO, R39.reuse.F32 ;  /* 0x000000270606724a */ /* 0x080fe20001000000 */
[----:B------:R-:W-:Y:S01]  /*f5c0*/  F2FP.BF16.F32.PACK_AB R11, R11, R10 ;  /* 0x0000000a0b0b723e */ /* 0x000fe200000010ff */
        /* <DEDUP_REMOVED lines=8> */
[----:B------:R-:W-:Y:S01]  /*f650*/  FMUL2 R12, R12.F32x2.HI_LO, R39.F32 ;  /* 0x000000270c0c724a */ /* 0x000fe20001000000 */
[----:B------:R-:W-:Y:S01]  /*f660*/  F2FP.BF16.F32.PACK_AB R26, R17, R16 ;  /* 0x00000010111a723e */ /* 0x000fe200000010ff */
[----:B------:R1:W-:Y:S01]  /*f670*/  STS.128 [R40], R8 ;  /* 0x0000000828007388 */ /* 0x0003e20000000c00 */
[----:B------:R-:W-:-:S02]  /*f680*/  F2FP.BF16.F32.PACK_AB R25, R15, R14 ;  /* 0x0000000e0f19723e */ /* 0x000fc400000010ff */
[----:B------:R-:W-:-:S05]  /*f690*/  F2FP.BF16.F32.PACK_AB R24, R13, R12 ;  /* 0x0000000c0d18723e */ /* 0x000fca00000010ff */
[----:B------:R2:W-:Y:S01]  /*f6a0*/  STS.128 [R42], R24 ;  /* 0x000000182a007388 */ /* 0x0005e20000000c00 */
[----:B-1----:R-:W1:Y:S02]  /*f6b0*/  LDTM.x16 R4, tmem[UR4+0x110] ;  /* 0x00011004000479ee */ /* 0x002e640008240000 */
        /* <DEDUP_REMOVED lines=13> */
[----:B------:R-:W-:-:S02]  /*f790*/  F2FP.BF16.F32.PACK_AB R30, R9, R8 ;  /* 0x00000008091e723e */ /* 0x000fc400000010ff */
[----:B------:R-:W-:Y:S02]  /*f7a0*/  F2FP.BF16.F32.PACK_AB R29, R7, R6 ;  /* 0x00000006071d723e */ /* 0x000fe400000010ff */
[----:B------:R-:W-:Y:S02]  /*f7b0*/  F2FP.BF16.F32.PACK_AB R28, R5, R4 ;  /* 0x00000004051c723e */ /* 0x000fe400000010ff */
[----:B------:R-:W1:Y:S03]  /*f7c0*/  LDTM.x16 R4, tmem[UR4+0x120] ;  /* 0x00012004000479ee */ /* 0x000e660008240000 */
[----:B------:R3:W-:Y:S04]  /*f7d0*/  STS.128 [R40+0x1000], R28 ;  /* 0x0010001c28007388 */ /* 0x0007e80000000c00 */
[----:B------:R5:W-:Y:S01]  /*f7e0*/  STS.128 [R42+0x1000], R20 ;  /* 0x001000142a007388 */ /* 0x000be20000000c00 */
[----:B-1----:R-:W-:-:S02]  /*f7f0*/  FMUL2 R18, R18.F32x2.HI_LO, R39.F32 ;  /* 0x000000271212724a */ /* 0x002fc40001000000 */
[-C--:B------:R-:W-:Y:S02]  /*f800*/  FMUL2 R16, R16.F32x2.HI_LO, R39.reuse.F32 ;  /* 0x000000271010724a */ /* 0x080fe40001000000 */
[-C--:B------:R-:W-:Y:S01]  /*f810*/  FMUL2 R14, R14.F32x2.HI_LO, R39.reuse.F32 ;  /* 0x000000270e0e724a */ /* 0x080fe20001000000 */
[----:B--2---:R-:W-:Y:S01]  /*f820*/  F2FP.BF16.F32.PACK_AB R27, R19, R18 ;  /* 0x00000012131b723e */ /* 0x004fe200000010ff */
[-C--:B------:R-:W-:Y:S01]  /*f830*/  FMUL2 R12, R12.F32x2.HI_LO, R39.reuse.F32 ;  /* 0x000000270c0c724a */ /* 0x080fe20001000000 */
[----:B------:R-:W-:Y:S01]  /*f840*/  F2FP.BF16.F32.PACK_AB R26, R17, R16 ;  /* 0x00000010111a723e */ /* 0x000fe200000010ff */
[-C--:B------:R-:W-:Y:S01]  /*f850*/  FMUL2 R10, R10.F32x2.HI_LO, R39.reuse.F32 ;  /* 0x000000270a0a724a */ /* 0x080fe20001000000 */
[----:B------:R-:W-:Y:S01]  /*f860*/  F2FP.BF16.F32.PACK_AB R25, R15, R14 ;  /* 0x0000000e0f19723e */ /* 0x000fe200000010ff */
[-C--:B------:R-:W-:Y:S01]  /*f870*/  FMUL2 R8, R8.F32x2.HI_LO, R39.reuse.F32 ;  /* 0x000000270808724a */ /* 0x080fe20001000000 */
[----:B------:R-:W-:Y:S01]  /*f880*/  F2FP.BF16.F32.PACK_AB R24, R13, R12 ;  /* 0x0000000c0d18723e */ /* 0x000fe200000010ff */
[-C--:B------:R-:W-:Y:S01]  /*f890*/  FMUL2 R6, R6.F32x2.HI_LO, R39.reuse.F32 ;  /* 0x000000270606724a */ /* 0x080fe20001000000 */
[----:B---3--:R-:W-:Y:S01]  /*f8a0*/  F2FP.BF16.F32.PACK_AB R31, R11, R10 ;  /* 0x0000000a0b1f723e */ /* 0x008fe200000010ff */
[----:B------:R-:W-:Y:S01]  /*f8b0*/  FMUL2 R4, R4.F32x2.HI_LO, R39.F32 ;  /* 0x000000270404724a */ /* 0x000fe20001000000 */
[----:B------:R-:W-:-:S02]  /*f8c0*/  F2FP.BF16.F32.PACK_AB R30, R9, R8 ;  /* 0x00000008091e723e */ /* 0x000fc400000010ff */
[----:B------:R-:W-:Y:S02]  /*f8d0*/  F2FP.BF16.F32.PACK_AB R29, R7, R6 ;  /* 0x00000006071d723e */ /* 0x000fe400000010ff */
[----:B------:R-:W-:Y:S02]  /*f8e0*/  F2FP.BF16.F32.PACK_AB R28, R5, R4 ;  /* 0x00000004051c723e */ /* 0x000fe400000010ff */
[----:B------:R-:W1:Y:S03]  /*f8f0*/  LDTM.x16 R4, tmem[UR4+0x130] ;  /* 0x00013004000479ee */ /* 0x000e660008240000 */
[----:B------:R-:W-:Y:S04]  /*f900*/  STS.128 [R40+0x2000], R28 ;  /* 0x0020001c28007388 */ /* 0x000fe80000000c00 */
[----:B------:R2:W-:Y:S01]  /*f910*/  STS.128 [R42+0x2000], R24 ;  /* 0x002000182a007388 */ /* 0x0005e20000000c00 */
[----:B-1----:R-:W-:-:S02]  /*f920*/  FMUL2 R18, R18.F32x2.HI_LO, R39.F32 ;  /* 0x000000271212724a */ /* 0x002fc40001000000 */
[-C--:B------:R-:W-:Y:S02]  /*f930*/  FMUL2 R16, R16.F32x2.HI_LO, R39.reuse.F32 ;  /* 0x000000271010724a */ /* 0x080fe40001000000 */
[-C--:B------:R-:W-:Y:S01]  /*f940*/  FMUL2 R14, R14.F32x2.HI_LO, R39.reuse.F32 ;  /* 0x000000270e0e724a */ /* 0x080fe20001000000 */
[----:B-----5:R-:W-:Y:S01]  /*f950*/  F2FP.BF16.F32.PACK_AB R23, R19, R18 ;  /* 0x000000121317723e */ /* 0x020fe200000010ff */
[-C--:B------:R-:W-:Y:S01]  /*f960*/  FMUL2 R12, R12.F32x2.HI_LO, R39.reuse.F32 ;  /* 0x000000270c0c724a */ /* 0x080fe20001000000 */
[----:B------:R-:W-:Y:S01]  /*f970*/  F2FP.BF16.F32.PACK_AB R22, R17, R16 ;  /* 0x000000101116723e */ /* 0x000fe200000010ff */
[-C--:B------:R-:W-:Y:S01]  /*f980*/  FMUL2 R10, R10.F32x2.HI_LO, R39.reuse.F32 ;  /* 0x000000270a0a724a */ /* 0x080fe20001000000 */
[----:B------:R-:W-:Y:S01]  /*f990*/  F2FP.BF16.F32.PACK_AB R21, R15, R14 ;  /* 0x0000000e0f15723e */ /* 0x000fe200000010ff */
[-C--:B------:R-:W-:Y:S01]  /*f9a0*/  FMUL2 R8, R8.F32x2.HI_LO, R39.reuse.F32 ;  /* 0x000000270808724a */ /* 0x080fe20001000000 */
[----:B------:R-:W-:Y:S01]  /*f9b0*/  F2FP.BF16.F32.PACK_AB R20, R13, R12 ;  /* 0x0000000c0d14723e */ /* 0x000fe200000010ff */
[----:B------:R-:W-:-:S02]  /*f9c0*/  FMUL2 R6, R6.F32x2.HI_LO, R39.F32 ;  /* 0x000000270606724a */ /* 0x000fc40001000000 */
[-C--:B------:R-:W-:Y:S01]  /*f9d0*/  FMUL2 R4, R4.F32x2.HI_LO, R39.reuse.F32 ;  /* 0x000000270404724a */ /* 0x080fe20001000000 */
[----:B--2---:R-:W-:Y:S02]  /*f9e0*/  F2FP.BF16.F32.PACK_AB R27, R11, R10 ;  /* 0x0000000a0b1b723e */ /* 0x004fe400000010ff */
[----:B------:R-:W-:Y:S02]  /*f9f0*/  F2FP.BF16.F32.PACK_AB R26, R9, R8 ;  /* 0x00000008091a723e */ /* 0x000fe400000010ff */
        /* <DEDUP_REMOVED lines=19> */
[----:B------:R2:W-:Y:S01]  /*fb30*/  STS.128 [R40+0x4000], R8 ;  /* 0x0040000828007388 */ /* 0x0005e20000000c00 */
[----:B------:R-:W-:-:S02]  /*fb40*/  F2FP.BF16.F32.PACK_AB R6, R17, R16 ;  /* 0x000000101106723e */ /* 0x000fc400000010ff */
[----:B------:R-:W-:-:S05]  /*fb50*/  F2FP.BF16.F32.PACK_AB R7, R19, R18 ;  /* 0x000000121307723e */ /* 0x000fca00000010ff */
[----:B------:R2:W-:Y:S01]  /*fb60*/  STS.128 [R42+0x4000], R4 ;  /* 0x004000042a007388 */ /* 0x0005e20000000c00 */
[----:B------:R1:W-:Y:S06]  /*fb70*/  MEMBAR.ALL.CTA ;  /* 0x0000000000007992 */ /* 0x0003ec0000008000 */
[----:B-1----:R-:W1:Y:S02]  /*fb80*/  FENCE.VIEW.ASYNC.S ;  /* 0x00000000000073c6 */ /* 0x002e640000000000 */
[----:B-1----:R2:W-:Y:S01]  /*fb90*/  SYNCS.ARRIVE.TRANS64.RED.ART0 RZ, [UR8], R2 ;  /* 0x00000002ffff79a7 */ /* 0x0025e20008500408 */
[----:B------:R2:W-:Y:S01]  /*fba0*/  SYNCS.ARRIVE.TRANS64.ART0 RZ, [UR7+0x180], R2 ;  /* 0x00018002ffff79a7 */ /* 0x0005e20008500007 */
[----:B------:R2:W-:Y:S06]  /*fbb0*/  BAR.SYNC.DEFER_BLOCKING R37, 0x40 ;  /* 0x000100250000751d */ /* 0x0005ec0000010000 */
[----:B------:R2:W1:Y:S04]  /*fbc0*/  LDS R28, [R38+0x3cc] ;  /* 0x0003cc00261c7984 */ /* 0x0004680000000800 */
[----:B------:R2:W3:Y:S01]  /*fbd0*/  LDS R29, [R38+0x7cc] ;  /* 0x0007cc00261d7984 */ /* 0x0004e20000000800 */
[----:B------:R2:W-:Y:S01]  /*fbe0*/  SYNCS.ARRIVE.TRANS64.ART0 RZ, [UR7+0x178], R2 ;  /* 0x00017802ffff79a7 */ /* 0x0005e20008500007 */
[----:B------:R-:W5:Y:S02]  /*fbf0*/  SYNCS.PHASECHK.TRANS64.TRYWAIT P0, [UR7+0x148], RZ ;  /* 0x000148ffff0075a7 */ /* 0x000f640008001107 */
[----:B-123-5:R-:W-:Y:S05]  /*fc00*/  @!P0 BRA `(.L_x_93) ;  /* 0x0000001c00848947 */ /* 0x02efea0003800000 */
.L_x_173:
[----:B------:R-:W2:Y:S01]  /*fc10*/  SYNCS.PHASECHK.TRANS64.TRYWAIT P0, [UR7+0x198], R35 ;  /* 0x00019823ff0075a7 */ /* 0x000ea20008001107 */
[----:B------:R-:W-:Y:S02]  /*fc20*/  FSETP.NE.AND P5, PT, R28, RZ, PT ;  /* 0x000000ff1c00720b */ /* 0x000fe40003fa5000 */
[----:B------:R-:W-:Y:S02]  /*fc30*/  R2UR UR4, R36 ;  /* 0x00000000240472ca */ /* 0x000fe400000e0000 */
[----:B------:R-:W-:-:S06]  /*fc40*/  FSEL R30, R28, 1, P5 ;  /* 0x3f8000001c1e7808 */ /* 0x000fcc0002800000 */
[----:B------:R-:W3:Y:S02]  /*fc50*/  MUFU.RCP R30, R30 ;  /* 0x0000001e001e7308 */ /* 0x000ee40000001000 */
[----:B--23--:R-:W-:Y:S05]  /*fc60*/  @!P0 BRA `(.L_x_94) ;  /* 0x0000001c00848947 */ /* 0x00cfea0003800000 */
.L_x_175:
[----:B-1----:R-:W1:Y:S01]  /*fc70*/  LDTM.x16 R4, tmem[UR4+0x150] ;  /* 0x00015004000479ee */ /* 0x002e620008240000 */
[C---:B------:R-:W-:Y:S01]  /*fc80*/  R2UR UR8, R36.reuse ;  /* 0x00000000240872ca */ /* 0x040fe200000e0000 */
[----:B------:R-:W-:Y:S01]  /*fc90*/  IMAD.IADD R41, R41, 0x1, R34 ;  /* 0x0000000129297824 */ /* 0x000fe200078e0222 */
[C---:B------:R-:W-:Y:S01]  /*fca0*/  R2UR UR6, R36.reuse ;  /* 0x00000000240672ca */ /* 0x040fe200000e0000 */
[----:B------:R-:W2:Y:S01]  /*fcb0*/  LDCU.64 UR12, c[0x0][0x3d0] ;  /* 0x00007a00ff0c77ac */ /* 0x000ea20008000a00 */
[C---:B------:R-:W-:Y:S01]  /*fcc0*/  R2UR UR5, R36.reuse ;  /* 0x00000000240572ca */ /* 0x040fe200000e0000 */
[----:B------:R-:W3:Y:S01]  /*fcd0*/  @P4 MUFU.LG2 R33, R33 ;  /* 0x0000002100214308 */ /* 0x000ee20000000c00 */
[----:B------:R-:W-:Y:S01]  /*fce0*/  R2UR UR4, R36 ;  /* 0x00000000240472ca */ /* 0x000fe200000e0000 */
[----:B------:R-:W-:-:S06]  /*fcf0*/  USHF.R.S32.HI UR11, URZ, 0x1f, UR18 ;  /* 0x0000001fff0b7899 */ /* 0x000fcc0008011412 */
[----:B------:R-:W5:Y:S01]  /*fd00*/  @P5 MUFU.LG2 R28, R28 ;  /* 0x0000001c001c5308 */ /* 0x000f620000000c00 */
[-C--:B-1----:R-:W-:Y:S02]  /*fd10*/  FMUL2 R10, R10.F32x2.HI_LO, R30.reuse.F32 ;  /* 0x0000001e0a0a724a */ /* 0x082fe40001000000 */
[-C--:B------:R-:W-:Y:S02]  /*fd20*/  FMUL2 R8, R8.F32x2.HI_LO, R30.reuse.F32 ;  /* 0x0000001e0808724a */ /* 0x080fe40001000000 */
[----:B------:R-:W-:Y:S01]  /*fd30*/  FMUL2 R6, R6.F32x2.HI_LO, R30.F32 ;  /* 0x0000001e0606724a */ /* 0x000fe20001000000 */
[----:B------:R-:W-:Y:S01]  /*fd40*/  F2FP.BF16.F32.PACK_AB R11, R11, R10 ;  /* 0x0000000a0b0b723e */ /* 0x000fe200000010ff */
        /* <DEDUP_REMOVED lines=10> */
[----:B------:R1:W-:Y:S01]  /*fdf0*/  STS.128 [R34], R8 ;  /* 0x0000000822007388 */ /* 0x0003e20000000c00 */
[----:B------:R-:W-:-:S02]  /*fe00*/  F2FP.BF16.F32.PACK_AB R25, R15, R14 ;  /* 0x0000000e0f19723e */ /* 0x000fc400000010ff */
[----:B------:R-:W-:-:S05]  /*fe10*/  F2FP.BF16.F32.PACK_AB R24, R13, R12 ;  /* 0x0000000c0d18723e */ /* 0x000fca00000010ff */
[----:B------:R4:W-:Y:S01]  /*fe20*/  STS.128 [R41], R24 ;  /* 0x0000001829007388 */ /* 0x0009e20000000c00 */
[----:B-1----:R-:W1:Y:S01]  /*fe30*/  LDTM.x16 R4, tmem[UR8+0x160] ;  /* 0x00016008000479ee */ /* 0x002e620008240000 */
[----:B------:R-:W1:Y:S02]  /*fe40*/  LDCU.64 UR8, c[0x0][0x3c8] ;  /* 0x00007900ff0877ac */ /* 0x000e640008000a00 */
        /* <DEDUP_REMOVED lines=11> */
[----:B----4-:R-:W-:Y:S01]  /*ff00*/  F2FP.BF16.F32.PACK_AB R27, R19, R18 ;  /* 0x00000012131b723e */ /* 0x010fe200000010ff */
[----:B------:R-:W-:Y:S01]  /*ff10*/  FMUL2 R12, R12.F32x2.HI_LO, R30.F32 ;  /* 0x0000001e0c0c724a */ /* 0x000fe20001000000 */
[----:B------:R-:W-:Y:S01]  /*ff20*/  F2FP.BF16.F32.PACK_AB R26, R17, R16 ;  /* 0x00000010111a723e */ /* 0x000fe200000010ff */
[----:B------:R1:W-:Y:S01]  /*ff30*/  STS.128 [R34+0x1000], R20 ;  /* 0x0010001422007388 */ /* 0x0003e20000000c00 */
[----:B------:R-:W-:-:S02]  /*ff40*/  F2FP.BF16.F32.PACK_AB R25, R15, R14 ;  /* 0x0000000e0f19723e */ /* 0x000fc400000010ff */
[----:B------:R-:W-:Y:S02]  /*ff50*/  F2FP.BF16.F32.PACK_AB R24, R13, R12 ;  /* 0x0000000c0d18723e */ /* 0x000fe400000010ff */
[----:B------:R-:W4:Y:S01]  /*ff60*/  LDTM.x16 R4, tmem[UR6+0x170] ;  /* 0x00017006000479ee */ /* 0x000f220008240000 */
[----:B------:R-:W1:Y:S02]  /*ff70*/  LDCU UR6, c[0x0][0x380] ;  /* 0x00007000ff0677ac */ /* 0x000e640008000800 */
[----:B------:R2:W-:Y:S01]  /*ff80*/  STS.128 [R41+0x1000], R24 ;  /* 0x0010001829007388 */ /* 0x0005e20000000c00 */
[-C--:B----4-:R-:W-:Y:S02]  /*ff90*/  FMUL2 R10, R10.F32x2.HI_LO, R30.reuse.F32 ;  /* 0x0000001e0a0a724a */ /* 0x090fe40001000000 */
[-C--:B------:R-:W-:Y:S02]  /*ffa0*/  FMUL2 R8, R8.F32x2.HI_LO, R30.reuse.F32 ;  /* 0x0000001e0808724a */ /* 0x080fe40001000000 */
[----:B------:R-:W-:Y:S01]  /*ffb0*/  FMUL2 R6, R6.F32x2.HI_LO, R30.F32 ;  /* 0x0000001e0606724a */ /* 0x000fe20001000000 */
[----:B-1----:R-:W-:Y:S01]  /*ffc0*/  F2FP.BF16.F32.PACK_AB R23, R11, R10 ;  /* 0x0000000a0b17723e */ /* 0x002fe200000010ff */
[----:B------:R-:W-:Y:S01]  /*ffd0*/  FMUL2 R4, R4.F32x2.HI_LO, R30.F32 ;  /* 0x0000001e0404724a */ /* 0x000fe20001000000 */
[----:B------:R-:W-:Y:S01]  /*ffe0*/  F2FP.BF16.F32.PACK_AB R22, R9, R8 ;  /* 0x000000080916723e */ /* 0x000fe200000010ff */
[----:B------:R-:W-:Y:S01]  /*fff0*/  FMUL2 R18, R18.F32x2.HI_LO, R30.F32 ;  /* 0x0000001e1212724a */ /* 0x000fe20001000000 */
[----:B------:R-:W-:Y:S01]  /*10000*/  F2FP.BF16.F32.PACK_AB R21, R7, R6 ;  /* 0x000000060715723e */ /* 0x000fe200000010ff */
[----:B------:R-:W-:Y:S01]  /*10010*/  FMUL2 R16, R16.F32x2.HI_LO, R30.F32 ;  /* 0x0000001e1010724a */ /* 0x000fe20001000000 */
[----:B------:R-:W-:Y:S01]  /*10020*/  F2FP.BF16.F32.PACK_AB R20, R5, R4 ;  /* 0x000000040514723e */ /* 0x000fe200000010ff */
[----:B------:R-:W-:Y:S01]  /*10030*/  FMUL2 R14, R14.F32x2.HI_LO, R30.F32 ;  /* 0x0000001e0e0e724a */ /* 0x000fe20001000000 */
[----:B--2---:R-:W-:Y:S01]  /*10040*/  F2FP.BF16.F32.PACK_AB R27, R19, R18 ;  /* 0x00000012131b723e */ /* 0x004fe200000010ff */
[----:B------:R-:W-:Y:S01]  /*10050*/  FMUL2 R12, R12.F32x2.HI_LO, R30.F32 ;  /* 0x0000001e0c0c724a */ /* 0x000fe20001000000 */
[----:B------:R-:W-:Y:S01]  /*10060*/  F2FP.BF16.F32.PACK_AB R26, R17, R16 ;  /* 0x00000010111a723e */ /* 0x000fe200000010ff */
[----:B------:R1:W-:Y:S01]  /*10070*/  STS.128 [R34+0x2000], R20 ;  /* 0x0020001422007388 */ /* 0x0003e20000000c00 */
[----:B------:R-:W-:-:S02]  /*10080*/  F2FP.BF16.F32.PACK_AB R25, R15, R14 ;  /* 0x0000000e0f19723e */ /* 0x000fc400000010ff */
[----:B------:R-:W-:Y:S02]  /*10090*/  F2FP.BF16.F32.PACK_AB R24, R13, R12 ;  /* 0x0000000c0d18723e */ /* 0x000fe400000010ff */
[----:B------:R-:W2:Y:S01]  /*100a0*/  LDTM.x16 R4, tmem[UR5+0x180] ;  /* 0x00018005000479ee */ /* 0x000ea20008240000 */
[----:B------:R-:W-:Y:S02]  /*100b0*/  ULOP3.LUT UR5, URZ, UR20, URZ, 0x33, !UPT ;  /* 0x00000014ff057292 */ /* 0x000fe4000f8e33ff */
[----:B------:R4:W-:Y:S01]  /*100c0*/  STS.128 [R41+0x2000], R24 ;  /* 0x0020001829007388 */ /* 0x0009e20000000c00 */
[-C--:B--2---:R-:W-:Y:S02]  /*100d0*/  FMUL2 R10, R10.F32x2.HI_LO, R30.reuse.F32 ;  /* 0x0000001e0a0a724a */ /* 0x084fe40001000000 */
        /* <DEDUP_REMOVED lines=13> */
[----:B------:R-:W-:Y:S01]  /*101b0*/  STS.128 [R34+0x3000], R20 ;  /* 0x0030001422007388 */ /* 0x000fe20000000c00 */
[----:B------:R-:W-:-:S02]  /*101c0*/  F2FP.BF16.F32.PACK_AB R25, R15, R14 ;  /* 0x0000000e0f19723e */ /* 0x000fc400000010ff */
[----:B------:R-:W-:Y:S02]  /*101d0*/  F2FP.BF16.F32.PACK_AB R24, R13, R12 ;  /* 0x0000000c0d18723e */ /* 0x000fe400000010ff */
[----:B------:R-:W1:Y:S01]  /*101e0*/  LDTM.x16 R4, tmem[UR4+0x190] ;  /* 0x00019004000479ee */ /* 0x000e620008240000 */
[----:B------:R-:W-:Y:S02]  /*101f0*/  USHF.L.U32 UR4, UR21, 0x7, URZ ;  /* 0x0000000715047899 */ /* 0x000fe400080006ff */
[----:B------:R-:W-:Y:S02]  /*10200*/  STS.128 [R41+0x3000], R24 ;  /* 0x0030001829007388 */ /* 0x000fe40000000c00 */
[----:B------:R-:W-:Y:S01]  /*10210*/  ULOP3.LUT UR4, UR4, 0x80, URZ, 0xc0, !UPT ;  /* 0x0000008004047892 */ /* 0x000fe2000f8ec0ff */
[-C--:B-1----:R-:W-:Y:S02]  /*10220*/  FMUL2 R10, R10.F32x2.HI_LO, R30.reuse.F32 ;  /* 0x0000001e0a0a724a */ /* 0x082fe40001000000 */
[----:B------:R-:W-:-:S02]  /*10230*/  FMUL2 R8, R8.F32x2.HI_LO, R30.F32 ;  /* 0x0000001e0808724a */ /* 0x000fc40001000000 */
[----:B------:R-:W-:Y:S01]  /*10240*/  FMUL2 R4, R4.F32x2.HI_LO, R30.F32 ;  /* 0x0000001e0404724a */ /* 0x000fe20001000000 */
[----:B------:R-:W-:Y:S01]  /*10250*/  F2FP.BF16.F32.PACK_AB R11, R11, R10 ;  /* 0x0000000a0b0b723e */ /* 0x000fe200000010ff */
[----:B------:R-:W-:Y:S01]  /*10260*/  FMUL2 R6, R6.F32x2.HI_LO, R30.F32 ;  /* 0x0000001e0606724a */ /* 0x000fe20001000000 */
[----:B------:R-:W-:Y:S01]  /*10270*/  F2FP.BF16.F32.PACK_AB R10, R9, R8 ;  /* 0x00000008090a723e */ /* 0x000fe200000010ff */
[----:B------:R-:W-:Y:S01]  /*10280*/  FMUL2 R12, R12.F32x2.HI_LO, R30.F32 ;  /* 0x0000001e0c0c724a */ /* 0x000fe20001000000 */
[----:B------:R-:W-:Y:S01]  /*10290*/  F2FP.BF16.F32.PACK_AB R8, R5, R4 ;  /* 0x000000040508723e */ /* 0x000fe200000010ff */
[----:B------:R-:W-:Y:S01]  /*102a0*/  FMUL2 R14, R14.F32x2.HI_LO, R30.F32 ;  /* 0x0000001e0e0e724a */ /* 0x000fe20001000000 */
[----:B------:R-:W1:Y:S01]  /*102b0*/  LDC R4, c[0x0][0x614] ;  /* 0x00018500ff047b82 */ /* 0x000e620000000800 */
[----:B------:R-:W-:Y:S01]  /*102c0*/  F2FP.BF16.F32.PACK_AB R9, R7, R6 ;  /* 0x000000060709723e */ /* 0x000fe200000010ff */
[----:B------:R-:W-:Y:S02]  /*102d0*/  FMUL2 R16, R16.F32x2.HI_LO, R30.F32 ;  /* 0x0000001e1010724a */ /* 0x000fe40001000000 */
[----:B------:R-:W-:Y:S01]  /*102e0*/  F2FP.BF16.F32.PACK_AB R5, R15, R14 ;  /* 0x0000000e0f05723e */ /* 0x000fe200000010ff */
[----:B------:R-:W-:Y:S01]  /*102f0*/  FMUL2 R18, R18.F32x2.HI_LO, R30.F32 ;  /* 0x0000001e1212724a */ /* 0x000fe20001000000 */
[----:B------:R2:W-:Y:S01]  /*10300*/  STS.128 [R34+0x4000], R8 ;  /* 0x0040000822007388 */ /* 0x0005e20000000c00 */
[----:B------:R-:W-:-:S03]  /*10310*/  F2FP.BF16.F32.PACK_AB R6, R17, R16 ;  /* 0x000000101106723e */ /* 0x000fc600000010ff */
[----:B------:R-:W-:Y:S01]  /*10320*/  F2FP.BF16.F32.PACK_AB R7, R19, R18 ;  /* 0x000000121307723e */ /* 0x000fe200000010ff */
[----:B-1----:R-:W-:-:S05]  /*10330*/  VIADD R4, R4, UR5 ;  /* 0x0000000504047c36 */ /* 0x002fca0008000000 */
[----:B--2---:R-:W-:Y:S01]  /*10340*/  LEA R8, R4, UR4, 0x9 ;  /* 0x0000000404087c11 */ /* 0x004fe2000f8e48ff */
[----:B------:R-:W3:Y:S01]  /*10350*/  @P4 LDC R9, c[0x0][0x600] ;  /* 0x00018000ff094b82 */ /* 0x000ee20000000800 */
[----:B------:R-:W-:Y:S01]  /*10360*/  F2FP.BF16.F32.PACK_AB R4, R13, R12 ;  /* 0x0000000c0d04723e */ /* 0x000fe200000010ff */
[----:B------:R-:W-:Y:S01]  /*10370*/  USHF.R.S32.HI UR4, URZ, 0x1f, UR19 ;  /* 0x0000001fff047899 */ /* 0x000fe20008011413 */
[C---:B------:R-:W-:Y:S01]  /*10380*/  IADD3 R12, PT, PT, -R8.reuse, UR6, RZ ;  /* 0x00000006080c7c10 */ /* 0x040fe2000fffe1ff */
[----:B------:R-:W-:Y:S02]  /*10390*/  VIADD R10, R8, 0x100 ;  /* 0x00000100080a7836 */ /* 0x000fe40000000000 */
[----:B------:R1:W-:Y:S01]  /*103a0*/  STS.128 [R41+0x4000], R4 ;  /* 0x0040000429007388 */ /* 0x0003e20000000c00 */
[-C--:B------:R-:W-:Y:S01]  /*103b0*/  ISETP.GT.AND P3, PT, R12, R3.reuse, PT ;  /* 0x000000030c00720c */ /* 0x080fe20003f64270 */
[----:B------:R-:W-:Y:S01]  /*103c0*/  IMAD.MOV.U32 R13, RZ, RZ, -0x800000 ;  /* 0xff800000ff0d7424 */ /* 0x000fe200078e00ff */
[----:B------:R-:W-:Y:S01]  /*103d0*/  IADD3 R14, PT, PT, -R10, UR6, RZ ;  /* 0x000000060a0e7c10 */ /* 0x000fe2000fffe1ff */
[----:B------:R-:W-:Y:S01]  /*103e0*/  UIMAD UR6, UR4, UR8, URZ ;  /* 0x00000008040672a4 */ /* 0x000fe2000f8e02ff */
[----:B------:R-:W5:Y:S01]  /*103f0*/  @P5 LDC R12, c[0x0][0x600] ;  /* 0x00018000ff0c5b82 */ /* 0x000f620000000800 */
[----:B------:R-:W-:Y:S01]  /*10400*/  UIMAD.WIDE.U32 UR4, UR19, UR8, URZ ;  /* 0x00000008130472a5 */ /* 0x000fe2000f8e00ff */
[----:B------:R-:W-:Y:S01]  /*10410*/  ISETP.GT.AND P2, PT, R14, R3, PT ;  /* 0x000000030e00720c */ /* 0x000fe20003f44270 */
[----:B------:R-:W-:Y:S01]  /*10420*/  UIMAD UR6, UR19, UR9, UR6 ;  /* 0x00000009130672a4 */ /* 0x000fe2000f8e0206 */
[----:B------:R2:W-:Y:S06]  /*10430*/  MEMBAR.ALL.CTA ;  /* 0x0000000000007992 */ /* 0x0005ec0000008000 */
[----:B--2---:R-:W2:Y:S01]  /*10440*/  FENCE.VIEW.ASYNC.S ;  /* 0x00000000000073c6 */ /* 0x004ea20000000000 */
[----:B------:R-:W-:Y:S01]  /*10450*/  UIMAD UR8, UR11, UR12, URZ ;  /* 0x0000000c0b0872a4 */ /* 0x000fe2000f8e02ff */
[----:B------:R-:W-:Y:S01]  /*10460*/  IMAD.MOV.U32 R11, RZ, RZ, -0x800000 ;  /* 0xff800000ff0b7424 */ /* 0x000fe200078e00ff */
[----:B------:R-:W-:-:S02]  /*10470*/  UIADD3 UR5, UPT, UPT, UR5, UR6, URZ ;  /* 0x0000000605057290 */ /* 0x000fc4000fffe0ff */
[----:B------:R-:W-:Y:S02]  /*10480*/  UIMAD UR8, UR18, UR13, UR8 ;  /* 0x0000000d120872a4 */ /* 0x000fe4000f8e0208 */
[----:B------:R-:W-:Y:S01]  /*10490*/  UIMAD.WIDE.U32 UR4, UR18, UR12, UR4 ;  /* 0x0000000c120472a5 */ /* 0x000fe2000f8e0004 */
[----:B---3--:R-:W-:Y:S01]  /*104a0*/  @P4 FFMA R32, R32, R9, R33 ;  /* 0x0000000920204223 */ /* 0x008fe20000000021 */
[----:B------:R-:W-:Y:S02]  /*104b0*/  @P3 SHF.R.S32.HI R9, RZ, 0x1f, R8 ;  /* 0x0000001fff093819 */ /* 0x000fe40000011408 */
[----:B------:R-:W-:Y:S02]  /*104c0*/  UIADD3 UR5, UPT, UPT, UR5, UR8, URZ ;  /* 0x0000000805057290 */ /* 0x000fe4000fffe0ff */
[----:B------:R-:W-:Y:S01]  /*104d0*/  @P3 IADD3 R8, P1, P0, R8, UR4, R3 ;  /* 0x0000000408083c10 */ /* 0x000fe2000f83e003 */
[----:B------:R-:W-:Y:S02]  /*104e0*/  @P4 FMUL R13, R32, 0.69314718246459960938 ;  /* 0x3f317218200d4820 */ /* 0x000fe40000400000 */
[----:B------:R-:W3:Y:S01]  /*104f0*/  LDCU.64 UR8, c[0x0][0x358] ;  /* 0x00006b00ff0877ac */ /* 0x000ee20008000a00 */
[----:B------:R-:W-:-:S02]  /*10500*/  @P3 IADD3.X R9, PT, PT, R9, UR5, RZ, P1, P0 ;  /* 0x0000000509093c10 */ /* 0x000fc40008fe04ff */
[----:B------:R-:W-:Y:S01]  /*10510*/  @P2 IADD3 R3, P1, P0, R10, UR4, R3 ;  /* 0x000000040a032c10 */ /* 0x000fe2000f83e003 */
[----:B-----5:R-:W-:Y:S01]  /*10520*/  @P5 FFMA R12, R29, R12, R28 ;  /* 0x0000000c1d0c5223 */ /* 0x020fe2000000001c */
[----:B------:R-:W-:Y:S01]  /*10530*/  @P2 SHF.R.S32.HI R10, RZ, 0x1f, R10 ;  /* 0x0000001fff0a2819 */ /* 0x000fe2000001140a */
[----:B-1----:R-:W1:Y:S02]  /*10540*/  @P3 LDC.64 R6, c[0x0][0x3b0] ;  /* 0x0000ec00ff063b82 */ /* 0x002e640000000a00 */
[----:B------:R-:W-:Y:S01]  /*10550*/  @P5 FMUL R11, R12, 0.69314718246459960938 ;  /* 0x3f3172180c0b5820 */ /* 0x000fe20000400000 */
[----:B------:R-:W-:-:S05]  /*10560*/  @P2 IADD3.X R10, PT, PT, R10, UR5, RZ, P1, P0 ;  /* 0x000000050a0a2c10 */ /* 0x000fca0008fe04ff */
[----:B------:R-:W4:Y:S01]  /*10570*/  @P2 LDC.64 R4, c[0x0][0x3b0] ;  /* 0x0000ec00ff042b82 */ /* 0x000f220000000a00 */
[----:B--2---:R5:W-:Y:S01]  /*10580*/  SYNCS.ARRIVE.TRANS64.RED.ART0 RZ, [UR10], R2 ;  /* 0x00000002ffff79a7 */ /* 0x004be2000850040a */
[C---:B-1----:R-:W-:Y:S01]  /*10590*/  @P3 LEA R6, P1, R8.reuse, R6, 0x2 ;  /* 0x0000000608063211 */ /* 0x042fe200078210ff */
[----:B------:R5:W-:Y:S03]  /*105a0*/  SYNCS.ARRIVE.TRANS64.ART0 RZ, [UR7+0x188], R2 ;  /* 0x00018802ffff79a7 */ /* 0x000be60008500007 */
[----:B------:R-:W-:Y:S01]  /*105b0*/  @P3 LEA.HI.X R7, R8, R7, R9, 0x2, P1 ;  /* 0x0000000708073211 */ /* 0x000fe200008f1409 */
[----:B------:R-:W-:Y:S01]  /*105c0*/  IMAD.MOV.U32 R8, RZ, RZ, RZ ;  /* 0x000000ffff087224 */ /* 0x000fe200078e00ff */
[----:B----4-:R-:W-:-:S03]  /*105d0*/  @P2 LEA R4, P0, R3, R4, 0x2 ;  /* 0x0000000403042211 */ /* 0x010fc600078010ff */
[----:B---3--:R5:W-:Y:S01]  /*105e0*/  @P3 STG.E desc[UR8][R6.64], R13 ;  /* 0x0000000d06003986 */ /* 0x008be2000c101908 */
[----:B------:R-:W-:-:S05]  /*105f0*/  @P2 LEA.HI.X R5, R3, R5, R10, 0x2, P0 ;  /* 0x0000000503052211 */ /* 0x000fca00000f140a */
[----:B------:R5:W-:Y:S04]  /*10600*/  @P2 STG.E desc[UR8][R4.64], R11 ;  /* 0x0000000b04002986 */ /* 0x000be8000c101908 */
.L_x_86:
[----:B------:R-:W-:-:S04]  /*10610*/  SHF.L.U32 R8, R8, 0x1f, RZ ;  /* 0x0000001f08087819 */ /* 0x000fc800000006ff */
[----:B------:R-:W1:Y:S02]  /*10620*/  SYNCS.PHASECHK.TRANS64.TRYWAIT P0, [UR7+0x198], R8 ;  /* 0x00019808ff0075a7 */ /* 0x000e640008001107 */
[----:B-1----:R-:W-:Y:S05]  /*10630*/  @!P0 BRA `(.L_x_95) ;  /* 0x0000001400308947 */ /* 0x002fea0003800000 */
.L_x_177:
[----:B------:R-:W-:Y:S06]  /*10640*/  BAR.ARV 0x2, 0x1a0 ;  /* 0x0086800000007b1d */ /* 0x000fec0000002000 */
[----:B------:R-:W-:Y:S05]  /*10650*/  BRA `(.L_x_96) ;  /* 0x0000000000347947 */ /* 0x000fea0003800000 */
.L_x_85:
        /* <DEDUP_REMOVED lines=12> */
.L_x_97:
[----:B------:R-:W-:Y:S01]  /*10720*/  NOP ;  /* 0x0000000000007918 */ /* 0x000fe20000000000 */
.L_x_96:
        /* <DEDUP_REMOVED lines=14> */
.L_x_98:
[----:B------:R-:W-:Y:S01]  /*10810*/  NOP ;  /* 0x0000000000007918 */ /* 0x000fe20000000000 */
[----:B---3--:R-:W-:Y:S05]  /*10820*/  EXIT ;  /* 0x000000000000794d */ /* 0x008fea0003800000 */
.L_x_14:
[----:B------:R-:W-:Y:S01]  /*10830*/  HFMA2 R12, -RZ, RZ, -0.0 , 0 ;  /* 0x80000000ff0c7431 */ /* 0x000fe200000001ff */
[----:B------:R-:W-:Y:S02]  /*10840*/  MOV R4, UR14 ;  /* 0x0000000e00047c02 */ /* 0x000fe40008000f00 */
[----:B------:R-:W-:-:S07]  /*10850*/  MOV R13, 0x80000000 ;  /* 0x80000000000d7802 */ /* 0x000fce0000000f00 */
.L_x_99:
[----:B-1----:R1:W2:Y:S02]  /*10860*/  SYNCS.PHASECHK.TRANS64.TRYWAIT P0, [R4+URZ+0x90], R13 ;  /* 0x0000900d040075a7 */ /* 0x0022a400080011ff */
[----:B--2---:R-:W-:Y:S05]  /*10870*/  @!P0 NANOSLEEP.SYNCS 0x989680 ;  /* 0x009896800000895d */ /* 0x004fea0003900000 */
[----:B------:R-:W2:Y:S02]  /*10880*/  @!P0 SYNCS.PHASECHK.TRANS64 P0, [R4+URZ+0x90], R13 ;  /* 0x0000900d040085a7 */ /* 0x000ea400080010ff */
[----:B--2---:R-:W-:Y:S05]  /*10890*/  @!P0 BRA `(.L_x_99) ;  /* 0xfffffffc00f08947 */ /* 0x004fea000383ffff */
[----:B------:R-:W-:Y:S05]  /*108a0*/  BRA `(.L_x_100) ;  /* 0xffffff0800ac7947 */ /* 0x000fea000383ffff */
.L_x_16:
[----:B------:R-:W-:Y:S01]  /*108b0*/  HFMA2 R12, -RZ, RZ, -0.0 , 0 ;  /* 0x80000000ff0c7431 */ /* 0x000fe200000001ff */
[----:B--2---:R-:W-:Y:S02]  /*108c0*/  MOV R4, UR14 ;  /* 0x0000000e00047c02 */ /* 0x004fe40008000f00 */
[----:B------:R-:W-:-:S07]  /*108d0*/  MOV R13, 0x80000000 ;  /* 0x80000000000d7802 */ /* 0x000fce0000000f00 */
.L_x_101:
[----:B-1----:R1:W2:Y:S02]  /*108e0*/  SYNCS.PHASECHK.TRANS64.TRYWAIT P0, [R4+URZ+0x10], R13 ;  /* 0x0000100d040075a7 */ /* 0x0022a400080011ff */
[----:B--2---:R-:W-:Y:S05]  /*108f0*/  @!P0 NANOSLEEP.SYNCS 0x989680 ;  /* 0x009896800000895d */ /* 0x004fea0003900000 */
[----:B------:R-:W2:Y:S02]  /*10900*/  @!P0 SYNCS.PHASECHK.TRANS64 P0, [R4+URZ+0x10], R13 ;  /* 0x0000100d040085a7 */ /* 0x000ea400080010ff */
[----:B--2---:R-:W-:Y:S05]  /*10910*/  @!P0 BRA `(.L_x_101) ;  /* 0xfffffffc00f08947 */ /* 0x004fea000383ffff */
[----:B------:R-:W-:Y:S05]  /*10920*/  BRA `(.L_x_102) ;  /* 0xffffff0c00987947 */ /* 0x000fea000383ffff */
.L_x_18:
[----:B------:R-:W-:Y:S01]  /*10930*/  HFMA2 R12, -RZ, RZ, -0.0 , 0 ;  /* 0x80000000ff0c7431 */ /* 0x000fe200000001ff */
[----:B---3--:R-:W-:Y:S02]  /*10940*/  MOV R4, UR14 ;  /* 0x0000000e00047c02 */ /* 0x008fe40008000f00 */
[----:B------:R-:W-:-:S07]  /*10950*/  MOV R13, 0x80000000 ;  /* 0x80000000000d7802 */ /* 0x000fce0000000f00 */
.L_x_103:
[----:B-1----:R1:W2:Y:S02]  /*10960*/  SYNCS.PHASECHK.TRANS64.TRYWAIT P0, [R4+URZ+0x18], R13 ;  /* 0x0000180d040075a7 */ /* 0x0022a400080011ff */
[----:B--2---:R-:W-:Y:S05]  /*10970*/  @!P0 NANOSLEEP.SYNCS 0x989680 ;  /* 0x009896800000895d */ /* 0x004fea0003900000 */
[----:B------:R-:W2:Y:S02]  /*10980*/  @!P0 SYNCS.PHASECHK.TRANS64 P0, [R4+URZ+0x18], R13 ;  /* 0x0000180d040085a7 */ /* 0x000ea400080010ff */
[----:B--2---:R-:W-:Y:S05]  /*10990*/  @!P0 BRA `(.L_x_103) ;  /* 0xfffffffc00f08947 */ /* 0x004fea000383ffff */
[----:B------:R-:W-:Y:S05]  /*109a0*/  BRA `(.L_x_104) ;  /* 0xffffff1000747947 */ /* 0x000fea000383ffff */
.L_x_20:
[----:B------:R-:W-:Y:S01]  /*109b0*/  HFMA2 R12, -RZ, RZ, -0.0 , 0 ;  /* 0x80000000ff0c7431 */ /* 0x000fe200000001ff */
[----:B------:R-:W-:Y:S02]  /*109c0*/  MOV R4, UR14 ;  /* 0x0000000e00047c02 */ /* 0x000fe40008000f00 */
[----:B------:R-:W-:-:S07]  /*109d0*/  MOV R13, 0x80000000 ;  /* 0x80000000000d7802 */ /* 0x000fce0000000f00 */
.L_x_105:
[----:B-1----:R1:W2:Y:S02]  /*109e0*/  SYNCS.PHASECHK.TRANS64.TRYWAIT P0, [R4+URZ+0x98], R13 ;  /* 0x0000980d040075a7 */ /* 0x0022a400080011ff */
[----:B--2---:R-:W-:Y:S05]  /*109f0*/  @!P0 NANOSLEEP.SYNCS 0x989680 ;  /* 0x009896800000895d */ /* 0x004fea0003900000 */
[----:B------:R-:W2:Y:S02]  /*10a00*/  @!P0 SYNCS.PHASECHK.TRANS64 P0, [R4+URZ+0x98], R13 ;  /* 0x0000980d040085a7 */ /* 0x000ea400080010ff */
[----:B--2---:R-:W-:Y:S05]  /*10a10*/  @!P0 BRA `(.L_x_105) ;  /* 0xfffffffc00f08947 */ /* 0x004fea000383ffff */
[----:B------:R-:W-:Y:S05]  /*10a20*/  BRA `(.L_x_106) ;  /* 0xffffff14005c7947 */ /* 0x000fea000383ffff */
.L_x_22:
[----:B------:R-:W-:Y:S02]  /*10a30*/  MOV R12, UR8 ;  /* 0x00000008000c7c02 */ /* 0x000fe40008000f00 */
[----:B------:R-:W-:Y:S02]  /*10a40*/  MOV R13, UR8 ;  /* 0x00000008000d7c02 */ /* 0x000fe40008000f00 */
[----:B------:R-:W-:-:S07]  /*10a50*/  MOV R11, UR5 ;  /* 0x00000005000b7c02 */ /* 0x000fce0008000f00 */
.L_x_107:
[----:B-1----:R1:W2:Y:S02]  /*10a60*/  SYNCS.PHASECHK.TRANS64.TRYWAIT P0, [R11+URZ+0x90], R13 ;  /* 0x0000900d0b0075a7 */ /* 0x0022a400080011ff */
[----:B--2---:R-:W-:Y:S05]  /*10a70*/  @!P0 NANOSLEEP.SYNCS 0x989680 ;  /* 0x009896800000895d */ /* 0x004fea0003900000 */
[----:B------:R-:W2:Y:S02]  /*10a80*/  @!P0 SYNCS.PHASECHK.TRANS64 P0, [R11+URZ+0x90], R13 ;  /* 0x0000900d0b0085a7 */ /* 0x000ea400080010ff */
[----:B--2---:R-:W-:Y:S05]  /*10a90*/  @!P0 BRA `(.L_x_107) ;  /* 0xfffffffc00f08947 */ /* 0x004fea000383ffff */
[----:B------:R-:W-:Y:S05]  /*10aa0*/  BRA `(.L_x_108) ;  /* 0xffffff1800f87947 */ /* 0x000fea000383ffff */
.L_x_24:
[----:B------:R-:W-:Y:S02]  /*10ab0*/  MOV R12, UR5 ;  /* 0x00000005000c7c02 */ /* 0x000fe40008000f00 */
[----:B------:R-:W-:Y:S02]  /*10ac0*/  MOV R13, UR5 ;  /* 0x00000005000d7c02 */ /* 0x000fe40008000f00 */
[----:B------:R-:W-:-:S07]  /*10ad0*/  MOV R5, UR6 ;  /* 0x0000000600057c02 */ /* 0x000fce0008000f00 */
.L_x_109:
[----:B-1----:R1:W2:Y:S02]  /*10ae0*/  SYNCS.PHASECHK.TRANS64.TRYWAIT P0, [R5+URZ+0x90], R13 ;  /* 0x0000900d050075a7 */ /* 0x0022a400080011ff */
[----:B--2---:R-:W-:Y:S05]  /*10af0*/  @!P0 NANOSLEEP.SYNCS 0x989680 ;  /* 0x009896800000895d */ /* 0x004fea0003900000 */
[----:B------:R-:W2:Y:S02]  /*10b00*/  @!P0 SYNCS.PHASECHK.TRANS64 P0, [R5+URZ+0x90], R13 ;  /* 0x0000900d050085a7 */ /* 0x000ea400080010ff */
[----:B--2---:R-:W-:Y:S05]  /*10b10*/  @!P0 BRA `(.L_x_109) ;  /* 0xfffffffc00f08947 */ /* 0x004fea000383ffff */
[----:B------:R-:W-:Y:S05]  /*10b20*/  BRA `(.L_x_110) ;  /* 0xffffff1c00787947 */ /* 0x000fea000383ffff */
.L_x_27:
[----:B------:R-:W-:Y:S01]  /*10b30*/  MOV R5, UR5 ;  /* 0x0000000500057c02 */ /* 0x000fe20008000f00 */
[----:B------:R-:W-:-:S06]  /*10b40*/  UMOV UR7, UR6 ;  /* 0x0000000600077c82 */ /* 0x000fcc0008000000 */
.L_x_111:
[----:B------:R-:W-:Y:S02]  /*10b50*/  MOV R8, UR6 ;  /* 0x0000000600087c02 */ /* 0x000fe40008000f00 */
[----:B-1----:R-:W-:-:S04]  /*10b60*/  MOV R9, UR7 ;  /* 0x0000000700097c02 */ /* 0x002fc80008000f00 */
[----:B------:R1:W2:Y:S03]  /*10b70*/  SYNCS.PHASECHK.TRANS64.TRYWAIT P0, [R5+URZ+0x90], R9 ;  /* 0x00009009050075a7 */ /* 0x0002a600080011ff */
[----:B--2---:R-:W-:Y:S05]  /*10b80*/  @!P0 NANOSLEEP.SYNCS 0x989680 ;  /* 0x009896800000895d */ /* 0x004fea0003900000 */
[----:B------:R-:W2:Y:S02]  /*10b90*/  @!P0 SYNCS.PHASECHK.TRANS64 P0, [R5+URZ+0x90], R9 ;  /* 0x00009009050085a7 */ /* 0x000ea400080010ff */
[----:B--2---:R-:W-:Y:S05]  /*10ba0*/  @!P0 BRA `(.L_x_111) ;  /* 0xfffffffc00e88947 */ /* 0x004fea000383ffff */
[----:B------:R-:W-:Y:S05]  /*10bb0*/  BRA `(.L_x_112) ;  /* 0xffffff24001c7947 */ /* 0x000fea000383ffff */
.L_x_29:
[----:B------:R-:W-:Y:S02]  /*10bc0*/  MOV R4, UR4 ;  /* 0x0000000400047c02 */ /* 0x000fe40008000f00 */
[----:B-1----:R-:W-:-:S07]  /*10bd0*/  MOV R9, R8 ;  /* 0x0000000800097202 */ /* 0x002fce0000000f00 */
.L_x_113:
[----:B-1----:R1:W2:Y:S02]  /*10be0*/  SYNCS.PHASECHK.TRANS64.TRYWAIT P0, [R4+URZ+0x18], R9 ;  /* 0x00001809040075a7 */ /* 0x0022a400080011ff */
[----:B--2---:R-:W-:Y:S05]  /*10bf0*/  @!P0 NANOSLEEP.SYNCS 0x989680 ;  /* 0x009896800000895d */ /* 0x004fea0003900000 */
[----:B------:R-:W2:Y:S02]  /*10c00*/  @!P0 SYNCS.PHASECHK.TRANS64 P0, [R4+URZ+0x18], R9 ;  /* 0x00001809040085a7 */ /* 0x000ea400080010ff */
[----:B--2---:R-:W-:Y:S05]  /*10c10*/  @!P0 BRA `(.L_x_113) ;  /* 0xfffffffc00f08947 */ /* 0x004fea000383ffff */
[----:B------:R-:W-:Y:S05]  /*10c20*/  BRA `(.L_x_114) ;  /* 0xffffff2400207947 */ /* 0x000fea000383ffff */
.L_x_31:
[----:B------:R-:W-:Y:S02]  /*10c30*/  MOV R4, UR4 ;  /* 0x0000000400047c02 */ /* 0x000fe40008000f00 */
[----:B-1----:R-:W-:-:S07]  /*10c40*/  MOV R9, R8 ;  /* 0x0000000800097202 */ /* 0x002fce0000000f00 */
.L_x_115:
[----:B-1----:R1:W2:Y:S02]  /*10c50*/  SYNCS.PHASECHK.TRANS64.TRYWAIT P0, [R4+URZ+0x18], R9 ;  /* 0x00001809040075a7 */ /* 0x0022a400080011ff */
[----:B--2---:R-:W-:Y:S05]  /*10c60*/  @!P0 NANOSLEEP.SYNCS 0x989680 ;  /* 0x009896800000895d */ /* 0x004fea0003900000 */
[----:B------:R-:W2:Y:S02]  /*10c70*/  @!P0 SYNCS.PHASECHK.TRANS64 P0, [R4+URZ+0x18], R9 ;  /* 0x00001809040085a7 */ /* 0x000ea400080010ff */
[----:B--2---:R-:W-:Y:S05]  /*10c80*/  @!P0 BRA `(.L_x_115) ;  /* 0xfffffffc00f08947 */ /* 0x004fea000383ffff */
[----:B------:R-:W-:Y:S05]  /*10c90*/  BRA `(.L_x_30) ;  /* 0xffffff2400247947 */ /* 0x000fea000383ffff */
.L_x_38:
[----:B------:R-:W-:-:S07]  /*10ca0*/  MOV R5, R4 ;  /* 0x0000000400057202 */ /* 0x000fce0000000f00 */
.L_x_116:
[----:B-1----:R1:W2:Y:S02]  /*10cb0*/  SYNCS.PHASECHK.TRANS64.TRYWAIT P0, [R8+URZ], R5 ;  /* 0x00000005080075a7 */ /* 0x0022a400080011ff */
[----:B--2---:R-:W-:Y:S05]  /*10cc0*/  @!P0 NANOSLEEP.SYNCS 0x989680 ;  /* 0x009896800000895d */ /* 0x004fea0003900000 */
[----:B------:R-:W2:Y:S02]  /*10cd0*/  @!P0 SYNCS.PHASECHK.TRANS64 P0, [R8+URZ], R5 ;  /* 0x00000005080085a7 */ /* 0x000ea400080010ff */
[----:B--2---:R-:W-:Y:S05]  /*10ce0*/  @!P0 BRA `(.L_x_116) ;  /* 0xfffffffc00f08947 */ /* 0x004fea000383ffff */
[----:B------:R-:W-:Y:S05]  /*10cf0*/  BRA `(.L_x_37) ;  /* 0xffffff2400f47947 */ /* 0x000fea000383ffff */
.L_x_41:
[----:B------:R-:W-:-:S07]  /*10d00*/  MOV R9, R8 ;  /* 0x0000000800097202 */ /* 0x000fce0000000f00 */
.L_x_117:
[----:B-1----:R1:W2:Y:S02]  /*10d10*/  SYNCS.PHASECHK.TRANS64.TRYWAIT P0, [R5+URZ], R9 ;  /* 0x00000009050075a7 */ /* 0x0022a400080011ff */
[----:B--2---:R-:W-:Y:S05]  /*10d20*/  @!P0 NANOSLEEP.SYNCS 0x989680 ;  /* 0x009896800000895d */ /* 0x004fea0003900000 */
[----:B------:R-:W2:Y:S02]  /*10d30*/  @!P0 SYNCS.PHASECHK.TRANS64 P0, [R5+URZ], R9 ;  /* 0x00000009050085a7 */ /* 0x000ea400080010ff */
[----:B--2---:R-:W-:Y:S05]  /*10d40*/  @!P0 BRA `(.L_x_117) ;  /* 0xfffffffc00f08947 */ /* 0x004fea000383ffff */
[----:B------:R-:W-:Y:S05]  /*10d50*/  BRA `(.L_x_40) ;  /* 0xffffff2800707947 */ /* 0x000fea000383ffff */
.L_x_43:
[----:B------:R-:W-:-:S07]  /*10d60*/  MOV R4, UR4 ;  /* 0x0000000400047c02 */ /* 0x000fce0008000f00 */
.L_x_118:
[----:B-1----:R1:W2:Y:S02]  /*10d70*/  SYNCS.PHASECHK.TRANS64.TRYWAIT P0, [R4+URZ], RZ ;  /* 0x000000ff040075a7 */ /* 0x0022a400080011ff */
[----:B--2---:R-:W-:Y:S05]  /*10d80*/  @!P0 NANOSLEEP.SYNCS 0x989680 ;  /* 0x009896800000895d */ /* 0x004fea0003900000 */
[----:B------:R-:W2:Y:S02]  /*10d90*/  @!P0 SYNCS.PHASECHK.TRANS64 P0, [R4+URZ], RZ ;  /* 0x000000ff040085a7 */ /* 0x000ea400080010ff */
[----:B--2---:R-:W-:Y:S05]  /*10da0*/  @!P0 BRA `(.L_x_118) ;  /* 0xfffffffc00f08947 */ /* 0x004fea000383ffff */
[----:B------:R-:W-:Y:S05]  /*10db0*/  BRA `(.L_x_119) ;  /* 0xffffff3000007947 */ /* 0x000fea000383ffff */
.L_x_44:
[----:B------:R-:W-:-:S07]  /*10dc0*/  MOV R4, UR4 ;  /* 0x0000000400047c02 */ /* 0x000fce0008000f00 */
.L_x_120:
[----:B-1----:R1:W2:Y:S02]  /*10dd0*/  SYNCS.PHASECHK.TRANS64.TRYWAIT P0, [R4+URZ+0x20], RZ ;  /* 0x000020ff040075a7 */ /* 0x0022a400080011ff */
[----:B--2---:R-:W-:Y:S05]  /*10de0*/  @!P0 NANOSLEEP.SYNCS 0x989680 ;  /* 0x009896800000895d */ /* 0x004fea0003900000 */
[----:B------:R-:W2:Y:S02]  /*10df0*/  @!P0 SYNCS.PHASECHK.TRANS64 P0, [R4+URZ+0x20], RZ ;  /* 0x000020ff040085a7 */ /* 0x000ea400080010ff */
[----:B--2---:R-:W-:Y:S05]  /*10e00*/  @!P0 BRA `(.L_x_120) ;  /* 0xfffffffc00f08947 */ /* 0x004fea000383ffff */
[----:B------:R-:W-:Y:S05]  /*10e10*/  BRA `(.L_x_121) ;  /* 0xffffff3000947947 */ /* 0x000fea000383ffff */
.L_x_45:
[----:B------:R-:W-:-:S07]  /*10e20*/  MOV R4, UR4 ;  /* 0x0000000400047c02 */ /* 0x000fce0008000f00 */
.L_x_122:
[----:B-1----:R1:W2:Y:S02]  /*10e30*/  SYNCS.PHASECHK.TRANS64.TRYWAIT P0, [R4+URZ+0x8], RZ ;  /* 0x000008ff040075a7 */ /* 0x0022a400080011ff */
[----:B--2---:R-:W-:Y:S05]  /*10e40*/  @!P0 NANOSLEEP.SYNCS 0x989680 ;  /* 0x009896800000895d */ /* 0x004fea0003900000 */
[----:B------:R-:W2:Y:S02]  /*10e50*/  @!P0 SYNCS.PHASECHK.TRANS64 P0, [R4+URZ+0x8], RZ ;  /* 0x000008ff040085a7 */ /* 0x000ea400080010ff */
[----:B--2---:R-:W-:Y:S05]  /*10e60*/  @!P0 BRA `(.L_x_122) ;  /* 0xfffffffc00f08947 */ /* 0x004fea000383ffff */
[----:B------:R-:W-:Y:S05]  /*10e70*/  BRA `(.L_x_123) ;  /* 0xffffff3400147947 */ /* 0x000fea000383ffff */
.L_x_47:
[----:B------:R-:W-:Y:S02]  /*10e80*/  MOV R16, UR5 ;  /* 0x0000000500107c02 */ /* 0x000fe40008000f00 */
[----:B------:R-:W-:Y:S02]  /*10e90*/  MOV R17, UR5 ;  /* 0x0000000500117c02 */ /* 0x000fe40008000f00 */
[----:B------:R-:W-:Y:S07]  /*10ea0*/  MOV R14, UR41 ;  /* 0x00000029000e7c02 */ /* 0x000fee0008000f00 */
.L_x_124:
[----:B-1----:R1:W2:Y:S02]  /*10eb0*/  SYNCS.PHASECHK.TRANS64.TRYWAIT P0, [R14+URZ], R17 ;  /* 0x000000110e0075a7 */ /* 0x0022a400080011ff */
[----:B--2---:R-:W-:Y:S05]  /*10ec0*/  @!P0 NANOSLEEP.SYNCS 0x989680 ;  /* 0x009896800000895d */ /* 0x004fea0003900000 */
[----:B------:R-:W2:Y:S02]  /*10ed0*/  @!P0 SYNCS.PHASECHK.TRANS64 P0, [R14+URZ], R17 ;  /* 0x000000110e0085a7 */ /* 0x000ea400080010ff */
[----:B--2---:R-:W-:Y:S05]  /*10ee0*/  @!P0 BRA `(.L_x_124) ;  /* 0xfffffffc00f08947 */ /* 0x004fea000383ffff */
[----:B------:R-:W-:Y:S05]  /*10ef0*/  BRA `(.L_x_125) ;  /* 0xffffff3400cc7947 */ /* 0x000fea000383ffff */
.L_x_48:
[----:B------:R-:W-:Y:S02]  /*10f00*/  MOV R16, UR22 ;  /* 0x0000001600107c02 */ /* 0x000fe40008000f00 */
[----:B------:R-:W-:Y:S02]  /*10f10*/  MOV R17, UR22 ;  /* 0x0000001600117c02 */ /* 0x000fe40008000f00 */
[----:B------:R-:W-:Y:S07]  /*10f20*/  MOV R14, UR4 ;  /* 0x00000004000e7c02 */ /* 0x000fee0008000f00 */
.L_x_126:
[----:B-1----:R1:W2:Y:S02]  /*10f30*/  SYNCS.PHASECHK.TRANS64.TRYWAIT P0, [R14+URZ+0x110], R17 ;  /* 0x000110110e0075a7 */ /* 0x0022a400080011ff */
[----:B--2---:R-:W-:Y:S05]  /*10f40*/  @!P0 NANOSLEEP.SYNCS 0x989680 ;  /* 0x009896800000895d */ /* 0x004fea0003900000 */
[----:B------:R-:W2:Y:S02]  /*10f50*/  @!P0 SYNCS.PHASECHK.TRANS64 P0, [R14+URZ+0x110], R17 ;  /* 0x000110110e0085a7 */ /* 0x000ea400080010ff */
[----:B--2---:R-:W-:Y:S05]  /*10f60*/  @!P0 BRA `(.L_x_126) ;  /* 0xfffffffc00f08947 */ /* 0x004fea000383ffff */
[----:B------:R-:W-:Y:S05]  /*10f70*/  BRA `(.L_x_127) ;  /* 0xffffff3400cc7947 */ /* 0x000fea000383ffff */
.L_x_49:
[----:B------:R-:W-:Y:S02]  /*10f80*/  MOV R16, UR22 ;  /* 0x0000001600107c02 */ /* 0x000fe40008000f00 */
[----:B------:R-:W-:Y:S02]  /*10f90*/  MOV R17, UR22 ;  /* 0x0000001600117c02 */ /* 0x000fe40008000f00 */
[----:B------:R-:W-:Y:S07]  /*10fa0*/  MOV R14, UR4 ;  /* 0x00000004000e7c02 */ /* 0x000fee0008000f00 */
.L_x_128:
[----:B-1----:R1:W2:Y:S02]  /*10fb0*/  SYNCS.PHASECHK.TRANS64.TRYWAIT P0, [R14+URZ+0x120], R17 ;  /* 0x000120110e0075a7 */ /* 0x0022a400080011ff */
[----:B--2---:R-:W-:Y:S05]  /*10fc0*/  @!P0 NANOSLEEP.SYNCS 0x989680 ;  /* 0x009896800000895d */ /* 0x004fea0003900000 */
[----:B------:R-:W2:Y:S02]  /*10fd0*/  @!P0 SYNCS.PHASECHK.TRANS64 P0, [R14+URZ+0x120], R17 ;  /* 0x000120110e0085a7 */ /* 0x000ea400080010ff */
[----:B--2---:R-:W-:Y:S05]  /*10fe0*/  @!P0 BRA `(.L_x_128) ;  /* 0xfffffffc00f08947 */ /* 0x004fea000383ffff */
[----:B------:R-:W-:Y:S05]  /*10ff0*/  BRA `(.L_x_129) ;  /* 0xffffff3800787947 */ /* 0x000fea000383ffff */
.L_x_50:
[----:B------:R-:W-:Y:S02]  /*11000*/  MOV R16, UR5 ;  /* 0x0000000500107c02 */ /* 0x000fe40008000f00 */
[----:B------:R-:W-:Y:S02]  /*11010*/  MOV R17, UR5 ;  /* 0x0000000500117c02 */ /* 0x000fe40008000f00 */
[----:B------:R-:W-:Y:S07]  /*11020*/  MOV R14, UR23 ;  /* 0x00000017000e7c02 */ /* 0x000fee0008000f00 */
.L_x_130:
[----:B-1----:R1:W2:Y:S02]  /*11030*/  SYNCS.PHASECHK.TRANS64.TRYWAIT P0, [R14+URZ], R17 ;  /* 0x000000110e0075a7 */ /* 0x0022a400080011ff */
[----:B--2---:R-:W-:Y:S05]  /*11040*/  @!P0 NANOSLEEP.SYNCS 0x989680 ;  /* 0x009896800000895d */ /* 0x004fea0003900000 */
[----:B------:R-:W2:Y:S02]  /*11050*/  @!P0 SYNCS.PHASECHK.TRANS64 P0, [R14+URZ], R17 ;  /* 0x000000110e0085a7 */ /* 0x000ea400080010ff */
[----:B--2---:R-:W-:Y:S05]  /*11060*/  @!P0 BRA `(.L_x_130) ;  /* 0xfffffffc00f08947 */ /* 0x004fea000383ffff */
[----:B------:R-:W-:Y:S05]  /*11070*/  BRA `(.L_x_131) ;  /* 0xffffff3800cc7947 */ /* 0x000fea000383ffff */
.L_x_51:
[----:B------:R-:W-:Y:S02]  /*11080*/  MOV R16, UR22 ;  /* 0x0000001600107c02 */ /* 0x000fe40008000f00 */
[----:B------:R-:W-:Y:S02]  /*11090*/  MOV R17, UR22 ;  /* 0x0000001600117c02 */ /* 0x000fe40008000f00 */
[----:B------:R-:W-:Y:S07]  /*110a0*/  MOV R14, UR4 ;  /* 0x00000004000e7c02 */ /* 0x000fee0008000f00 */
.L_x_132:
[----:B-1----:R1:W2:Y:S02]  /*110b0*/  SYNCS.PHASECHK.TRANS64.TRYWAIT P0, [R14+URZ+0x118], R17 ;  /* 0x000118110e0075a7 */ /* 0x0022a400080011ff */
[----:B--2---:R-:W-:Y:S05]  /*110c0*/  @!P0 NANOSLEEP.SYNCS 0x989680 ;  /* 0x009896800000895d */ /* 0x004fea0003900000 */
[----:B------:R-:W2:Y:S02]  /*110d0*/  @!P0 SYNCS.PHASECHK.TRANS64 P0, [R14+URZ+0x118], R17 ;  /* 0x000118110e0085a7 */ /* 0x000ea400080010ff */
[----:B--2---:R-:W-:Y:S05]  /*110e0*/  @!P0 BRA `(.L_x_132) ;  /* 0xfffffffc00f08947 */ /* 0x004fea000383ffff */
[----:B------:R-:W-:Y:S05]  /*110f0*/  BRA `(.L_x_133) ;  /* 0xffffff3c00787947 */ /* 0x000fea000383ffff */
.L_x_52:
[----:B------:R-:W-:Y:S02]  /*11100*/  MOV R16, UR22 ;  /* 0x0000001600107c02 */ /* 0x000fe40008000f00 */
[----:B------:R-:W-:Y:S02]  /*11110*/  MOV R17, UR22 ;  /* 0x0000001600117c02 */ /* 0x000fe40008000f00 */
[----:B------:R-:W-:Y:S07]  /*11120*/  MOV R14, UR4 ;  /* 0x00000004000e7c02 */ /* 0x000fee0008000f00 */
.L_x_134:
[----:B-1----:R1:W2:Y:S02]  /*11130*/  SYNCS.PHASECHK.TRANS64.TRYWAIT P0, [R14+URZ+0x128], R17 ;  /* 0x000128110e0075a7 */ /* 0x0022a400080011ff */
[----:B--2---:R-:W-:Y:S05]  /*11140*/  @!P0 NANOSLEEP.SYNCS 0x989680 ;  /* 0x009896800000895d */ /* 0x004fea0003900000 */
[----:B------:R-:W2:Y:S02]  /*11150*/  @!P0 SYNCS.PHASECHK.TRANS64 P0, [R14+URZ+0x128], R17 ;  /* 0x000128110e0085a7 */ /* 0x000ea400080010ff */
[----:B--2---:R-:W-:Y:S05]  /*11160*/  @!P0 BRA `(.L_x_134) ;  /* 0xfffffffc00f08947 */ /* 0x004fea000383ffff */
[----:B------:R-:W-:Y:S05]  /*11170*/  BRA `(.L_x_135) ;  /* 0xffffff3c00f47947 */ /* 0x000fea000383ffff */
.L_x_54:
[----:B------:R-:W-:Y:S01]  /*11180*/  MOV R5, UR22 ;  /* 0x0000001600057c02 */ /* 0x000fe20008000f00 */
[----:B------:R-:W-:-:S06]  /*11190*/  UMOV UR15, UR14 ;  /* 0x0000000e000f7c82 */ /* 0x000fcc0008000000 */
.L_x_136:
[----:B------:R-:W-:Y:S02]  /*111a0*/  MOV R8, UR14 ;  /* 0x0000000e00087c02 */ /* 0x000fe40008000f00 */
[----:B-1----:R-:W-:-:S04]  /*111b0*/  MOV R9, UR15 ;  /* 0x0000000f00097c02 */ /* 0x002fc80008000f00 */
[----:B------:R1:W2:Y:S03]  /*111c0*/  SYNCS.PHASECHK.TRANS64.TRYWAIT P0, [R5+URZ+0x20], R9 ;  /* 0x00002009050075a7 */ /* 0x0002a600080011ff */
[----:B--2---:R-:W-:Y:S05]  /*111d0*/  @!P0 NANOSLEEP.SYNCS 0x989680 ;  /* 0x009896800000895d */ /* 0x004fea0003900000 */
[----:B------:R-:W2:Y:S02]  /*111e0*/  @!P0 SYNCS.PHASECHK.TRANS64 P0, [R5+URZ+0x20], R9 ;  /* 0x00002009050085a7 */ /* 0x000ea400080010ff */
[----:B--2---:R-:W-:Y:S05]  /*111f0*/  @!P0 BRA `(.L_x_136) ;  /* 0xfffffffc00e88947 */ /* 0x004fea000383ffff */
[----:B------:R-:W-:Y:S05]  /*11200*/  BRA `(.L_x_137) ;  /* 0xffffff40008c7947 */ /* 0x000fea000383ffff */
.L_x_55:
[----:B------:R-:W-:Y:S02]  /*11210*/  MOV R8, UR5 ;  /* 0x0000000500087c02 */ /* 0x000fe40008000f00 */
[----:B------:R-:W-:Y:S02]  /*11220*/  MOV R9, UR5 ;  /* 0x0000000500097c02 */ /* 0x000fe40008000f00 */
[----:B------:R-:W-:-:S07]  /*11230*/  MOV R4, UR4 ;  /* 0x0000000400047c02 */ /* 0x000fce0008000f00 */
.L_x_138:
[----:B-1----:R1:W2:Y:S02]  /*11240*/  SYNCS.PHASECHK.TRANS64.TRYWAIT P0, [R4+URZ+0x110], R9 ;  /* 0x00011009040075a7 */ /* 0x0022a400080011ff */
[----:B--2---:R-:W-:Y:S05]  /*11250*/  @!P0 NANOSLEEP.SYNCS 0x989680 ;  /* 0x009896800000895d */ /* 0x004fea0003900000 */
[----:B------:R-:W2:Y:S02]  /*11260*/  @!P0 SYNCS.PHASECHK.TRANS64 P0, [R4+URZ+0x110], R9 ;  /* 0x00011009040085a7 */ /* 0x000ea400080010ff */
[----:B--2---:R-:W-:Y:S05]  /*11270*/  @!P0 BRA `(.L_x_138) ;  /* 0xfffffffc00f08947 */ /* 0x004fea000383ffff */
[----:B------:R-:W-:Y:S05]  /*11280*/  BRA `(.L_x_139) ;  /* 0xffffff4400507947 */ /* 0x000fea000383ffff */
.L_x_56:
[----:B------:R-:W-:Y:S02]  /*11290*/  MOV R8, UR5 ;  /* 0x0000000500087c02 */ /* 0x000fe40008000f00 */
[----:B------:R-:W-:Y:S02]  /*112a0*/  MOV R9, UR5 ;  /* 0x0000000500097c02 */ /* 0x000fe40008000f00 */
[----:B------:R-:W-:-:S07]  /*112b0*/  MOV R4, UR4 ;  /* 0x0000000400047c02 */ /* 0x000fce0008000f00 */
.L_x_140:
[----:B-1----:R1:W2:Y:S02]  /*112c0*/  SYNCS.PHASECHK.TRANS64.TRYWAIT P0, [R4+URZ+0x120], R9 ;  /* 0x00012009040075a7 */ /* 0x0022a400080011ff */
[----:B--2---:R-:W-:Y:S05]  /*112d0*/  @!P0 NANOSLEEP.SYNCS 0x989680 ;  /* 0x009896800000895d */ /* 0x004fea0003900000 */
[----:B------:R-:W2:Y:S02]  /*112e0*/  @!P0 SYNCS.PHASECHK.TRANS64 P0, [R4+URZ+0x120], R9 ;  /* 0x00012009040085a7 */ /* 0x000ea400080010ff */
[----:B--2---:R-:W-:Y:S05]  /*112f0*/  @!P0 BRA `(.L_x_140) ;  /* 0xfffffffc00f08947 */ /* 0x004fea000383ffff */
[----:B------:R-:W-:Y:S05]  /*11300*/  BRA `(.L_x_141) ;  /* 0xffffff4400a07947 */ /* 0x000fea000383ffff */
.L_x_57:
[----:B------:R-:W-:Y:S02]  /*11310*/  MOV R8, UR5 ;  /* 0x0000000500087c02 */ /* 0x000fe40008000f00 */
[----:B------:R-:W-:Y:S02]  /*11320*/  MOV R9, UR5 ;  /* 0x0000000500097c02 */ /* 0x000fe40008000f00 */
[----:B------:R-:W-:-:S07]  /*11330*/  MOV R4, UR4 ;  /* 0x0000000400047c02 */ /* 0x000fce0008000f00 */
.L_x_142:
[----:B-1----:R1:W2:Y:S02]  /*11340*/  SYNCS.PHASECHK.TRANS64.TRYWAIT P0, [R4+URZ+0x118], R9 ;  /* 0x00011809040075a7 */ /* 0x0022a400080011ff */
[----:B--2---:R-:W-:Y:S05]  /*11350*/  @!P0 NANOSLEEP.SYNCS 0x989680 ;  /* 0x009896800000895d */ /* 0x004fea0003900000 */
[----:B------:R-:W2:Y:S02]  /*11360*/  @!P0 SYNCS.PHASECHK.TRANS64 P0, [R4+URZ+0x118], R9 ;  /* 0x00011809040085a7 */ /* 0x000ea400080010ff */
[----:B--2---:R-:W-:Y:S05]  /*11370*/  @!P0 BRA `(.L_x_142) ;  /* 0xfffffffc00f08947 */ /* 0x004fea000383ffff */
[----:B------:R-:W-:Y:S05]  /*11380*/  BRA `(.L_x_143) ;  /* 0xffffff4800287947 */ /* 0x000fea000383ffff */
.L_x_58:
[----:B------:R-:W-:Y:S01]  /*11390*/  MOV R4, UR4 ;  /* 0x0000000400047c02 */ /* 0x000fe20008000f00 */
[----:B------:R-:W-:Y:S01]  /*113a0*/  UMOV UR14, UR5 ;  /* 0x00000005000e7c82 */ /* 0x000fe20008000000 */
[----:B------:R-:W-:-:S05]  /*113b0*/  UMOV UR15, UR5 ;  /* 0x00000005000f7c82 */ /* 0x000fca0008000000 */
.L_x_144:
[----:B------:R-:W-:Y:S02]  /*113c0*/  MOV R6, UR14 ;  /* 0x0000000e00067c02 */ /* 0x000fe40008000f00 */
[----:B-1----:R-:W-:-:S04]  /*113d0*/  MOV R7, UR15 ;  /* 0x0000000f00077c02 */ /* 0x002fc80008000f00 */
[----:B------:R1:W2:Y:S03]  /*113e0*/  SYNCS.PHASECHK.TRANS64.TRYWAIT P0, [R4+URZ+0x128], R7 ;  /* 0x00012807040075a7 */ /* 0x0002a600080011ff */
[----:B--2---:R-:W-:Y:S05]  /*113f0*/  @!P0 NANOSLEEP.SYNCS 0x989680 ;  /* 0x009896800000895d */ /* 0x004fea0003900000 */
[----:B------:R-:W2:Y:S02]  /*11400*/  @!P0 SYNCS.PHASECHK.TRANS64 P0, [R4+URZ+0x128], R7 ;  /* 0x00012807040085a7 */ /* 0x000ea400080010ff */
[----:B--2---:R-:W-:Y:S05]  /*11410*/  @!P0 BRA `(.L_x_144) ;  /* 0xfffffffc00e88947 */ /* 0x004fea000383ffff */
[----:B------:R-:W-:Y:S05]  /*11420*/  BRA `(.L_x_145) ;  /* 0xffffff4800687947 */ /* 0x000fea000383ffff */
.L_x_59:
[----:B------:R-:W-:-:S07]  /*11430*/  MOV R4, UR4 ;  /* 0x0000000400047c02 */ /* 0x000fce0008000f00 */
.L_x_146:
[----:B-1----:R1:W2:Y:S02]  /*11440*/  SYNCS.PHASECHK.TRANS64.TRYWAIT P0, [R4+URZ+0x1c0], RZ ;  /* 0x0001c0ff040075a7 */ /* 0x0022a400080011ff */
[----:B--2---:R-:W-:Y:S05]  /*11450*/  @!P0 NANOSLEEP.SYNCS 0x989680 ;  /* 0x009896800000895d */ /* 0x004fea0003900000 */
[----:B------:R-:W2:Y:S02]  /*11460*/  @!P0 SYNCS.PHASECHK.TRANS64 P0, [R4+URZ+0x1c0], RZ ;  /* 0x0001c0ff040085a7 */ /* 0x000ea400080010ff */
[----:B--2---:R-:W-:Y:S05]  /*11470*/  @!P0 BRA `(.L_x_146) ;  /* 0xfffffffc00f08947 */ /* 0x004fea000383ffff */
[----:B------:R-:W-:Y:S05]  /*11480*/  BRA `(.L_x_147) ;  /* 0xffffff4800a47947 */ /* 0x000fea000383ffff */
.L_x_65:
[----:B------:R-:W-:-:S07]  /*11490*/  MOV R4, UR4 ;  /* 0x0000000400047c02 */ /* 0x000fce0008000f00 */
.L_x_148:
[----:B-1----:R1:W2:Y:S02]  /*114a0*/  SYNCS.PHASECHK.TRANS64.TRYWAIT P0, [R4+URZ+0x180], RZ ;  /* 0x000180ff040075a7 */ /* 0x0022a400080011ff */
[----:B--2---:R-:W-:Y:S05]  /*114b0*/  @!P0 NANOSLEEP.SYNCS 0x989680 ;  /* 0x009896800000895d */ /* 0x004fea0003900000 */
[----:B------:R-:W2:Y:S02]  /*114c0*/  @!P0 SYNCS.PHASECHK.TRANS64 P0, [R4+URZ+0x180], RZ ;  /* 0x000180ff040085a7 */ /* 0x000ea400080010ff */
[----:B--2---:R-:W-:Y:S05]  /*114d0*/  @!P0 BRA `(.L_x_148) ;  /* 0xfffffffc00f08947 */ /* 0x004fea000383ffff */
[----:B------:R-:W-:Y:S05]  /*114e0*/  BRA `(.L_x_149) ;  /* 0xffffff5000987947 */ /* 0x000fea000383ffff */
.L_x_66:
[----:B-1----:R-:W-:-:S07]  /*114f0*/  MOV R4, UR4 ;  /* 0x0000000400047c02 */ /* 0x002fce0008000f00 */
.L_x_150:
[----:B-1----:R1:W2:Y:S02]  /*11500*/  SYNCS.PHASECHK.TRANS64.TRYWAIT P0, [R4+URZ+0x188], RZ ;  /* 0x000188ff040075a7 */ /* 0x0022a400080011ff */
[----:B--2---:R-:W-:Y:S05]  /*11510*/  @!P0 NANOSLEEP.SYNCS 0x989680 ;  /* 0x009896800000895d */ /* 0x004fea0003900000 */
[----:B------:R-:W2:Y:S02]  /*11520*/  @!P0 SYNCS.PHASECHK.TRANS64 P0, [R4+URZ+0x188], RZ ;  /* 0x000188ff040085a7 */ /* 0x000ea400080010ff */
[----:B--2---:R-:W-:Y:S05]  /*11530*/  @!P0 BRA `(.L_x_150) ;  /* 0xfffffffc00f08947 */ /* 0x004fea000383ffff */
[----:B------:R-:W-:Y:S05]  /*11540*/  BRA `(.L_x_151) ;  /* 0xffffff5000f87947 */ /* 0x000fea000383ffff */
.L_x_70:
[----:B------:R-:W-:Y:S02]  /*11550*/  MOV R4, UR13 ;  /* 0x0000000d00047c02 */ /* 0x000fe40008000f00 */
[----:B------:R-:W-:Y:S02]  /*11560*/  MOV R6, 0x80000000 ;  /* 0x8000000000067802 */ /* 0x000fe40000000f00 */
[----:B------:R-:W-:-:S07]  /*11570*/  MOV R7, 0x80000000 ;  /* 0x8000000000077802 */ /* 0x000fce0000000f00 */
.L_x_152:
[----:B-1----:R1:W2:Y:S02]  /*11580*/  SYNCS.PHASECHK.TRANS64.TRYWAIT P0, [R4+URZ], R7 ;  /* 0x00000007040075a7 */ /* 0x0022a400080011ff */
[----:B--2---:R-:W-:Y:S05]  /*11590*/  @!P0 NANOSLEEP.SYNCS 0x989680 ;  /* 0x009896800000895d */ /* 0x004fea0003900000 */
[----:B------:R-:W2:Y:S02]  /*115a0*/  @!P0 SYNCS.PHASECHK.TRANS64 P0, [R4+URZ], R7 ;  /* 0x00000007040085a7 */ /* 0x000ea400080010ff */
[----:B--2---:R-:W-:Y:S05]  /*115b0*/  @!P0 BRA `(.L_x_152) ;  /* 0xfffffffc00f08947 */ /* 0x004fea000383ffff */
[----:B------:R-:W-:Y:S05]  /*115c0*/  BRA `(.L_x_153) ;  /* 0xffffff5400e87947 */ /* 0x000fea000383ffff */
.L_x_71:
[----:B------:R-:W-:-:S07]  /*115d0*/  MOV R4, UR14 ;  /* 0x0000000e00047c02 */ /* 0x000fce0008000f00 */
.L_x_154:
[----:B-1----:R1:W2:Y:S02]  /*115e0*/  SYNCS.PHASECHK.TRANS64.TRYWAIT P0, [R4+URZ], RZ ;  /* 0x000000ff040075a7 */ /* 0x0022a400080011ff */
[----:B--2---:R-:W-:Y:S05]  /*115f0*/  @!P0 NANOSLEEP.SYNCS 0x989680 ;  /* 0x009896800000895d */ /* 0x004fea0003900000 */
[----:B------:R-:W2:Y:S02]  /*11600*/  @!P0 SYNCS.PHASECHK.TRANS64 P0, [R4+URZ], RZ ;  /* 0x000000ff040085a7 */ /* 0x000ea400080010ff */
[----:B--2---:R-:W-:Y:S05]  /*11610*/  @!P0 BRA `(.L_x_154) ;  /* 0xfffffffc00f08947 */ /* 0x004fea000383ffff */
[----:B------:R-:W-:Y:S05]  /*11620*/  BRA `(.L_x_155) ;  /* 0xffffff5800c47947 */ /* 0x000fea000383ffff */
.L_x_72:
[----:B------:R-:W-:-:S07]  /*11630*/  MOV R4, UR13 ;  /* 0x0000000d00047c02 */ /* 0x000fce0008000f00 */
.L_x_156:
[----:B-1----:R1:W2:Y:S02]  /*11640*/  SYNCS.PHASECHK.TRANS64.TRYWAIT P0, [R4+URZ], RZ ;  /* 0x000000ff040075a7 */ /* 0x0022a400080011ff */
[----:B--2---:R-:W-:Y:S05]  /*11650*/  @!P0 NANOSLEEP.SYNCS 0x989680 ;  /* 0x009896800000895d */ /* 0x004fea0003900000 */
[----:B------:R-:W2:Y:S02]  /*11660*/  @!P0 SYNCS.PHASECHK.TRANS64 P0, [R4+URZ], RZ ;  /* 0x000000ff040085a7 */ /* 0x000ea400080010ff */
[----:B--2---:R-:W-:Y:S05]  /*11670*/  @!P0 BRA `(.L_x_156) ;  /* 0xfffffffc00f08947 */ /* 0x004fea000383ffff */
[----:B------:R-:W-:Y:S05]  /*11680*/  BRA `(.L_x_157) ;  /* 0xffffff8000647947 */ /* 0x000fea000383ffff */
.L_x_74:
[----:B------:R-:W-:Y:S02]  /*11690*/  MOV R6, UR4 ;  /* 0x0000000400067c02 */ /* 0x000fe40008000f00 */
[----:B------:R-:W-:Y:S02]  /*116a0*/  MOV R7, UR4 ;  /* 0x0000000400077c02 */ /* 0x000fe40008000f00 */
[----:B------:R-:W-:-:S07]  /*116b0*/  MOV R4, UR14 ;  /* 0x0000000e00047c02 */ /* 0x000fce0008000f00 */
.L_x_158:
[----:B-1----:R1:W4:Y:S02]  /*116c0*/  SYNCS.PHASECHK.TRANS64.TRYWAIT P0, [R4+URZ], R7 ;  /* 0x00000007040075a7 */ /* 0x00232400080011ff */
[----:B----4-:R-:W-:Y:S05]  /*116d0*/  @!P0 NANOSLEEP.SYNCS 0x989680 ;  /* 0x009896800000895d */ /* 0x010fea0003900000 */
[----:B------:R-:W4:Y:S02]  /*116e0*/  @!P0 SYNCS.PHASECHK.TRANS64 P0, [R4+URZ], R7 ;  /* 0x00000007040085a7 */ /* 0x000f2400080010ff */
[----:B----4-:R-:W-:Y:S05]  /*116f0*/  @!P0 BRA `(.L_x_158) ;  /* 0xfffffffc00f08947 */ /* 0x010fea000383ffff */
[----:B------:R-:W-:Y:S05]  /*11700*/  BRA `(.L_x_159) ;  /* 0xffffff8000a07947 */ /* 0x000fea000383ffff */
.L_x_75:
[----:B------:R-:W-:Y:S02]  /*11710*/  MOV R6, UR4 ;  /* 0x0000000400067c02 */ /* 0x000fe40008000f00 */
[----:B------:R-:W-:Y:S02]  /*11720*/  MOV R7, UR4 ;  /* 0x0000000400077c02 */ /* 0x000fe40008000f00 */
[----:B------:R-:W-:-:S07]  /*11730*/  MOV R4, UR13 ;  /* 0x0000000d00047c02 */ /* 0x000fce0008000f00 */
.L_x_160:
[----:B-1----:R1:W2:Y:S02]  /*11740*/  SYNCS.PHASECHK.TRANS64.TRYWAIT P0, [R4+URZ], R7 ;  /* 0x00000007040075a7 */ /* 0x0022a400080011ff */
[----:B--2---:R-:W-:Y:S05]  /*11750*/  @!P0 NANOSLEEP.SYNCS 0x989680 ;  /* 0x009896800000895d */ /* 0x004fea0003900000 */
[----:B------:R-:W2:Y:S02]  /*11760*/  @!P0 SYNCS.PHASECHK.TRANS64 P0, [R4+URZ], R7 ;  /* 0x00000007040085a7 */ /* 0x000ea400080010ff */
[----:B--2---:R-:W-:Y:S05]  /*11770*/  @!P0 BRA `(.L_x_160) ;  /* 0xfffffffc00f08947 */ /* 0x004fea000383ffff */
[----:B------:R-:W-:Y:S05]  /*11780*/  BRA `(.L_x_161) ;  /* 0xffffffa000f47947 */ /* 0x000fea000383ffff */
.L_x_78:
[----:B------:R-:W-:Y:S01]  /*11790*/  UIADD3 UR8, UPT, UPT, UR7, 0x100, URZ ;  /* 0x0000010007087890 */ /* 0x000fe2000fffe0ff */
[----:B------:R-:W-:Y:S02]  /*117a0*/  MOV R6, UR4 ;  /* 0x0000000400067c02 */ /* 0x000fe40008000f00 */
[----:B------:R-:W-:-:S03]  /*117b0*/  MOV R7, UR4 ;  /* 0x0000000400077c02 */ /* 0x000fc60008000f00 */
[----:B------:R-:W-:-:S07]  /*117c0*/  MOV R4, UR8 ;  /* 0x0000000800047c02 */ /* 0x000fce0008000f00 */
.L_x_162:
[----:B-1----:R1:W2:Y:S02]  /*117d0*/  SYNCS.PHASECHK.TRANS64.TRYWAIT P0, [R4+URZ], R7 ;  /* 0x00000007040075a7 */ /* 0x0022a400080011ff */
[----:B--2---:R-:W-:Y:S05]  /*117e0*/  @!P0 NANOSLEEP.SYNCS 0x989680 ;  /* 0x009896800000895d */ /* 0x004fea0003900000 */
[----:B------:R-:W2:Y:S02]  /*117f0*/  @!P0 SYNCS.PHASECHK.TRANS64 P0, [R4+URZ], R7 ;  /* 0x00000007040085a7 */ /* 0x000ea400080010ff */
[----:B--2---:R-:W-:Y:S05]  /*11800*/  @!P0 BRA `(.L_x_162) ;  /* 0xfffffffc00f08947 */ /* 0x004fea000383ffff */
[----:B------:R-:W-:Y:S05]  /*11810*/  BRA `(.L_x_163) ;  /* 0xffffffa800787947 */ /* 0x000fea000383ffff */
.L_x_79:
[----:B------:R-:W-:Y:S01]  /*11820*/  UIADD3 UR6, UPT, UPT, UR7, 0x170, URZ ;  /* 0x0000017007067890 */ /* 0x000fe2000fffe0ff */
[----:B------:R-:W-:Y:S02]  /*11830*/  MOV R6, UR4 ;  /* 0x0000000400067c02 */ /* 0x000fe40008000f00 */
[----:B------:R-:W-:-:S03]  /*11840*/  MOV R7, UR4 ;  /* 0x0000000400077c02 */ /* 0x000fc60008000f00 */
[----:B------:R-:W-:-:S07]  /*11850*/  MOV R4, UR6 ;  /* 0x0000000600047c02 */ /* 0x000fce0008000f00 */
.L_x_164:
[----:B-1----:R1:W2:Y:S02]  /*11860*/  SYNCS.PHASECHK.TRANS64.TRYWAIT P0, [R4+URZ], R7 ;  /* 0x00000007040075a7 */ /* 0x0022a400080011ff */
[----:B--2---:R-:W-:Y:S05]  /*11870*/  @!P0 NANOSLEEP.SYNCS 0x989680 ;  /* 0x009896800000895d */ /* 0x004fea0003900000 */
[----:B------:R-:W2:Y:S02]  /*11880*/  @!P0 SYNCS.PHASECHK.TRANS64 P0, [R4+URZ], R7 ;  /* 0x00000007040085a7 */ /* 0x000ea400080010ff */
[----:B--2---:R-:W-:Y:S05]  /*11890*/  @!P0 BRA `(.L_x_164) ;  /* 0xfffffffc00f08947 */ /* 0x004fea000383ffff */
[----:B------:R-:W-:Y:S05]  /*118a0*/  BRA `(.L_x_165) ;  /* 0xffffffc400007947 */ /* 0x000fea000383ffff */
.L_x_81:
[----:B------:R-:W-:Y:S01]  /*118b0*/  UIADD3 UR4, UPT, UPT, UR4, 0x170, URZ ;  /* 0x0000017004047890 */ /* 0x000fe2000fffe0ff */
[----:B-123--:R-:W-:Y:S02]  /*118c0*/  MOV R4, UR9 ;  /* 0x0000000900047c02 */ /* 0x00efe40008000f00 */
[----:B------:R-:W-:-:S03]  /*118d0*/  MOV R5, UR9 ;  /* 0x0000000900057c02 */ /* 0x000fc60008000f00 */
[----:B------:R-:W-:-:S07]  /*118e0*/  MOV R3, UR4 ;  /* 0x0000000400037c02 */ /* 0x000fce0008000f00 */
.L_x_166:
[----:B-1----:R1:W2:Y:S02]  /*118f0*/  SYNCS.PHASECHK.TRANS64.TRYWAIT P0, [R3+URZ], R5 ;  /* 0x00000005030075a7 */ /* 0x0022a400080011ff */
[----:B--2---:R-:W-:Y:S05]  /*11900*/  @!P0 NANOSLEEP.SYNCS 0x989680 ;  /* 0x009896800000895d */ /* 0x004fea0003900000 */
[----:B------:R-:W2:Y:S02]  /*11910*/  @!P0 SYNCS.PHASECHK.TRANS64 P0, [R3+URZ], R5 ;  /* 0x00000005030085a7 */ /* 0x000ea400080010ff */
[----:B--2---:R-:W-:Y:S05]  /*11920*/  @!P0 BRA `(.L_x_166) ;  /* 0xfffffffc00f08947 */ /* 0x004fea000383ffff */
[----:B------:R-:W-:Y:S05]  /*11930*/  BRA `(.L_x_167) ;  /* 0xffffffc800607947 */ /* 0x000fea000383ffff */
.L_x_91:
[----:B------:R-:W-:-:S07]  /*11940*/  MOV R4, UR7 ;  /* 0x0000000700047c02 */ /* 0x000fce0008000f00 */
.L_x_168:
[----:B-1----:R1:W2:Y:S02]  /*11950*/  SYNCS.PHASECHK.TRANS64.TRYWAIT P0, [R4+URZ+0x140], RZ ;  /* 0x000140ff040075a7 */ /* 0x0022a400080011ff */
[----:B--2---:R-:W-:Y:S05]  /*11960*/  @!P0 NANOSLEEP.SYNCS 0x989680 ;  /* 0x009896800000895d */ /* 0x004fea0003900000 */
[----:B------:R-:W2:Y:S02]  /*11970*/  @!P0 SYNCS.PHASECHK.TRANS64 P0, [R4+URZ+0x140], RZ ;  /* 0x000140ff040085a7 */ /* 0x000ea400080010ff */
[----:B--2---:R-:W-:Y:S05]  /*11980*/  @!P0 BRA `(.L_x_168) ;  /* 0xfffffffc00f08947 */ /* 0x004fea000383ffff */
[----:B------:R-:W-:Y:S05]  /*11990*/  BRA `(.L_x_169) ;  /* 0xffffffd800b87947 */ /* 0x000fea000383ffff */
.L_x_92:
[----:B------:R-:W-:Y:S01]  /*119a0*/  HFMA2 R6, -RZ, RZ, -0.0 , 0 ;  /* 0x80000000ff067431 */ /* 0x000fe200000001ff */
[----:B-1----:R-:W-:Y:S02]  /*119b0*/  MOV R4, UR7 ;  /* 0x0000000700047c02 */ /* 0x002fe40008000f00 */
[----:B------:R-:W-:-:S07]  /*119c0*/  MOV R7, 0x80000000 ;  /* 0x8000000000077802 */ /* 0x000fce0000000f00 */
.L_x_170:
[----:B-1----:R1:W2:Y:S02]  /*119d0*/  SYNCS.PHASECHK.TRANS64.TRYWAIT P1, [R4+URZ+0x190], R7 ;  /* 0x00019007040075a7 */ /* 0x0022a400080211ff */
[----:B--2---:R-:W-:Y:S05]  /*119e0*/  @!P1 NANOSLEEP.SYNCS 0x989680 ;  /* 0x009896800000995d */ /* 0x004fea0003900000 */
[----:B------:R-:W2:Y:S02]  /*119f0*/  @!P1 SYNCS.PHASECHK.TRANS64 P1, [R4+URZ+0x190], R7 ;  /* 0x00019007040095a7 */ /* 0x000ea400080210ff */
[----:B--2---:R-:W-:Y:S05]  /*11a00*/  @!P1 BRA `(.L_x_170) ;  /* 0xfffffffc00f09947 */ /* 0x004fea000383ffff */
[----:B------:R-:W-:Y:S05]  /*11a10*/  BRA `(.L_x_171) ;  /* 0xffffffd800c87947 */ /* 0x000fea000383ffff */
.L_x_93:
[----:B------:R-:W-:-:S07]  /*11a20*/  MOV R4, UR7 ;  /* 0x0000000700047c02 */ /* 0x000fce0008000f00 */
.L_x_172:
[----:B-1----:R1:W2:Y:S02]  /*11a30*/  SYNCS.PHASECHK.TRANS64.TRYWAIT P0, [R4+URZ+0x148], RZ ;  /* 0x000148ff040075a7 */ /* 0x0022a400080011ff */
[----:B--2---:R-:W-:Y:S05]  /*11a40*/  @!P0 NANOSLEEP.SYNCS 0x989680 ;  /* 0x009896800000895d */ /* 0x004fea0003900000 */
[----:B------:R-:W2:Y:S02]  /*11a50*/  @!P0 SYNCS.PHASECHK.TRANS64 P0, [R4+URZ+0x148], RZ ;  /* 0x000148ff040085a7 */ /* 0x000ea400080010ff */
[----:B--2---:R-:W-:Y:S05]  /*11a60*/  @!P0 BRA `(.L_x_172) ;  /* 0xfffffffc00f08947 */ /* 0x004fea000383ffff */
[----:B------:R-:W-:Y:S05]  /*11a70*/  BRA `(.L_x_173) ;  /* 0xffffffe000647947 */ /* 0x000fea000383ffff */
.L_x_94:
[----:B------:R-:W-:Y:S01]  /*11a80*/  HFMA2 R6, -RZ, RZ, -0.0 , 0 ;  /* 0x80000000ff067431 */ /* 0x000fe200000001ff */
[----:B-1----:R-:W-:Y:S02]  /*11a90*/  MOV R4, UR7 ;  /* 0x0000000700047c02 */ /* 0x002fe40008000f00 */
[----:B------:R-:W-:-:S07]  /*11aa0*/  MOV R7, 0x80000000 ;  /* 0x8000000000077802 */ /* 0x000fce0000000f00 */
.L_x_174:
[----:B-1----:R1:W2:Y:S02]  /*11ab0*/  SYNCS.PHASECHK.TRANS64.TRYWAIT P0, [R4+URZ+0x198], R7 ;  /* 0x00019807040075a7 */ /* 0x0022a400080011ff */
[----:B--2---:R-:W-:Y:S05]  /*11ac0*/  @!P0 NANOSLEEP.SYNCS 0x989680 ;  /* 0x009896800000895d */ /* 0x004fea0003900000 */
[----:B------:R-:W2:Y:S02]  /*11ad0*/  @!P0 SYNCS.PHASECHK.TRANS64 P0, [R4+URZ+0x198], R7 ;  /* 0x00019807040085a7 */ /* 0x000ea400080010ff */
[----:B--2---:R-:W-:Y:S05]  /*11ae0*/  @!P0 BRA `(.L_x_174) ;  /* 0xfffffffc00f08947 */ /* 0x004fea000383ffff */
[----:B------:R-:W-:Y:S05]  /*11af0*/  BRA `(.L_x_175) ;  /* 0xffffffe0005c7947 */ /* 0x000fea000383ffff */
.L_x_95:
[----:B--2--5:R-:W-:Y:S02]  /*11b00*/  MOV R2, UR7 ;  /* 0x0000000700027c02 */ /* 0x024fe40008000f00 */
[----:B------:R-:W-:-:S07]  /*11b10*/  MOV R9, R8 ;  /* 0x0000000800097202 */ /* 0x000fce0000000f00 */
.L_x_176:
[----:B-1----:R1:W2:Y:S02]  /*11b20*/  SYNCS.PHASECHK.TRANS64.TRYWAIT P0, [R2+URZ+0x198], R9 ;  /* 0x00019809020075a7 */ /* 0x0022a400080011ff */
[----:B--2---:R-:W-:Y:S05]  /*11b30*/  @!P0 NANOSLEEP.SYNCS 0x989680 ;  /* 0x009896800000895d */ /* 0x004fea0003900000 */
[----:B------:R-:W2:Y:S02]  /*11b40*/  @!P0 SYNCS.PHASECHK.TRANS64 P0, [R2+URZ+0x198], R9 ;  /* 0x00019809020085a7 */ /* 0x000ea400080010ff */
[----:B--2---:R-:W-:Y:S05]  /*11b50*/  @!P0 BRA `(.L_x_176) ;  /* 0xfffffffc00f08947 */ /* 0x004fea000383ffff */
[----:B------:R-:W-:Y:S05]  /*11b60*/  BRA `(.L_x_177) ;  /* 0xffffffe800b47947 */ /* 0x000fea000383ffff */
        .weak           $__internal_0_$__cuda_sm10x_tcgen05_guardrail_trap_col_being_dealloced_not_returned_by_alloc
        .type           $__internal_0_$__cuda_sm10x_tcgen05_guardrail_trap_col_being_dealloced_not_returned_by_alloc,@function
        .size           $__internal_0_$__cuda_sm10x_tcgen05_guardrail_trap_col_being_dealloced_not_returned_by_alloc,($__internal_1_$__cuda_sm10x_tcgen05_guardrail_trap_phase_invalid_during_alloc - $__internal_0_$__cuda_sm10x_tcgen05_guardrail_trap_col_being_dealloced_not_returned_by_alloc)
$__internal_0_$__cuda_sm10x_tcgen05_guardrail_trap_col_being_dealloced_not_returned_by_alloc:
[----:B------:R-:W-:Y:S05]  /*11b70*/  BPT.TRAP 0x1 ;  /* 0x000000040000795c */ /* 0x000fea0000300000 */
[----:B------:R-:W-:-:S04]  /*11b80*/  HFMA2 R5, -RZ, RZ, 0, 0 ;  /* 0x00000000ff057431 */ /* 0x000fc800000001ff */
[----:B------:R-:W-:Y:S05]  /*11b90*/  RET.REL.NODEC R4 `(kernel_cutlass_kernel_flash_attncuteflash_fwd_sm100FlashAttentionForwardSm100_object_at__tensor0000o8011101213_tensor0000o8011101213_tensor0000o8010111213_tensor0000o8011101213_tensorptrf_0) ;  /* 0xfffffee404187950 */ /* 0x000fea0003c3ffff */
        .weak           $__internal_1_$__cuda_sm10x_tcgen05_guardrail_trap_phase_invalid_during_alloc
        .type           $__internal_1_$__cuda_sm10x_tcgen05_guardrail_trap_phase_invalid_during_alloc,@function
        .size           $__internal_1_$__cuda_sm10x_tcgen05_guardrail_trap_phase_invalid_during_alloc,($__internal_2_$__cuda_sm10x_tcgen05_guardrail_trap_unallocated_columns_being_dealloced - $__internal_1_$__cuda_sm10x_tcgen05_guardrail_trap_phase_invalid_during_alloc)
$__internal_1_$__cuda_sm10x_tcgen05_guardrail_trap_phase_invalid_during_alloc:
[----:B------:R-:W-:Y:S05]  /*11ba0*/  BPT.TRAP 0x1 ;  /* 0x000000040000795c */ /* 0x000fea0000300000 */
[----:B------:R-:W-:-:S04]  /*11bb0*/  MOV R5, 0x0 ;  /* 0x0000000000057802 */ /* 0x000fc80000000f00 */
[----:B------:R-:W-:Y:S05]  /*11bc0*/  RET.REL.NODEC R4 `(kernel_cutlass_kernel_flash_attncuteflash_fwd_sm100FlashAttentionForwardSm100_object_at__tensor0000o8011101213_tensor0000o8011101213_tensor0000o8010111213_tensor0000o8011101213_tensorptrf_0) ;  /* 0xfffffee4040c7950 */ /* 0x000fea0003c3ffff */
        .weak           $__internal_2_$__cuda_sm10x_tcgen05_guardrail_trap_unallocated_columns_being_dealloced
        .type           $__internal_2_$__cuda_sm10x_tcgen05_guardrail_trap_unallocated_columns_being_dealloced,@function
        .size           $__internal_2_$__cuda_sm10x_tcgen05_guardrail_trap_unallocated_columns_being_dealloced,(.L_x_181 - $__internal_2_$__cuda_sm10x_tcgen05_guardrail_trap_unallocated_columns_being_dealloced)
$__internal_2_$__cuda_sm10x_tcgen05_guardrail_trap_unallocated_columns_being_dealloced:
[----:B------:R-:W-:Y:S05]  /*11bd0*/  BPT.TRAP 0x1 ;  /* 0x000000040000795c */ /* 0x000fea0000300000 */
[----:B------:R-:W-:-:S04]  /*11be0*/  HFMA2 R5, -RZ, RZ, 0, 0 ;  /* 0x00000000ff057431 */ /* 0x000fc800000001ff */
[----:B------:R-:W-:Y:S05]  /*11bf0*/  RET.REL.NODEC R4 `(kernel_cutlass_kernel_flash_attncuteflash_fwd_sm100FlashAttentionForwardSm100_object_at__tensor0000o8011101213_tensor0000o8011101213_tensor0000o8010111213_tensor0000o8011101213_tensorptrf_0) ;  /* 0xfffffee404007950 */ /* 0x000fea0003c3ffff */
.L_x_178:
[----:B------:R-:W-:-:S00]  /*11c00*/  BRA `(.L_x_178) ;  /* 0xfffffffc00fc7947 */ /* 0x000fc0000383ffff */
[----:B------:R-:W-:-:S00]  /*11c10*/  NOP ;  /* 0x0000000000007918 */ /* 0x000fc00000000000 */
        /* <DEDUP_REMOVED lines=14> */
.L_x_181:


//--------------------- .nv.shared.kernel_cutlass_kernel_flash_attncuteflash_fwd_sm100FlashAttentionForwardSm100_object_at__tensor0000o8011101213_tensor0000o8011101213_tensor0000o8010111213_tensor0000o8011101213_tensorptrf_0 --------------------------
	.section	.nv.shared.kernel_cutlass_kernel_flash_attncuteflash_fwd_sm100FlashAttentionForwardSm100_object_at__tensor0000o8011101213_tensor0000o8011101213_tensor0000o8010111213_tensor0000o8011101213_tensorptrf_0,"aw",@nobits
	.sectionflags	@""
	.align	1024
	.zero		1024


//--------------------- .nv.shared.reserved.0     --------------------------
	.section	.nv.shared.reserved.0,"aw",@nobits
	.align	8
	.weak		__nv_reservedSMEM_offset_0_alias
	.size		__nv_reservedSMEM_offset_0_alias, 0, 64
	.other		__nv_reservedSMEM_offset_0_alias,@"STO_CUDA_RESERVED_SHARED STV_DEFAULT"
__nv_reservedSMEM_offset_0_alias:
	.zero		0
.nv.shared.reserved.0:
	.zero		64
	.weak		__nv_reservedSMEM_allocation_phase
	.type		__nv_reservedSMEM_allocation_phase,@object
	.size		__nv_reservedSMEM_allocation_phase,(.L_0 - __nv_reservedSMEM_allocation_phase)
__nv_reservedSMEM_allocation_phase:
	.zero		1
.L_0:
	.zero		7
	.weak		__nv_reservedSMEM_devtool_atexit_pc
	.type		__nv_reservedSMEM_devtool_atexit_pc,@object
	.size		__nv_reservedSMEM_devtool_atexit_pc,(__nv_reservedSMEM_allocation_mask - __nv_reservedSMEM_devtool_atexit_pc)
__nv_reservedSMEM_devtool_atexit_pc:
	.zero		8
	.weak		__nv_reservedSMEM_allocation_mask
	.type		__nv_reservedSMEM_allocation_mask,@object
	.size		__nv_reservedSMEM_allocation_mask,(.L_2 - __nv_reservedSMEM_allocation_mask)
__nv_reservedSMEM_allocation_mask:
	.zero		4
.L_2:
	.zero		4
	.weak		__nv_reservedSMEM_tmem_allocation_pipeline_mbarrier
	.type		__nv_reservedSMEM_tmem_allocation_pipeline_mbarrier,@object
	.size		__nv_reservedSMEM_tmem_allocation_pipeline_mbarrier,(__nv_reservedSMEM_tmem_allocation_pipeline_mbarrier_parity - __nv_reservedSMEM_tmem_allocation_pipeline_mbarrier)
__nv_reservedSMEM_tmem_allocation_pipeline_mbarrier:
	.zero		8
	.weak		__nv_reservedSMEM_tmem_allocation_pipeline_mbarrier_parity
	.type		__nv_reservedSMEM_tmem_allocation_pipeline_mbarrier_parity,@object
	.size		__nv_reservedSMEM_tmem_allocation_pipeline_mbarrier_parity,(.L_4 - __nv_reservedSMEM_tmem_allocation_pipeline_mbarrier_parity)
__nv_reservedSMEM_tmem_allocation_pipeline_mbarrier_parity:
	.zero		4
.L_4:


//--------------------- .nv.constant0.kernel_cutlass_kernel_flash_attncuteflash_fwd_sm100FlashAttentionForwardSm100_object_at__tensor0000o8011101213_tensor0000o8011101213_tensor0000o8010111213_tensor0000o8011101213_tensorptrf_0 --------------------------
	.section	.nv.constant0.kernel_cutlass_kernel_flash_attncuteflash_fwd_sm100FlashAttentionForwardSm100_object_at__tensor0000o8011101213_tensor0000o8011101213_tensor0000o8010111213_tensor0000o8011101213_tensorptrf_0,"a",@progbits
	.sectionflags	@""
	.align	4
.nv.constant0.kernel_cutlass_kernel_flash_attncuteflash_fwd_sm100FlashAttentionForwardSm100_object_at__tensor0000o8011101213_tensor0000o8011101213_tensor0000o8010111213_tensor0000o8011101213_tensorptrf_0:
	.zero		1640


//--------------------- SYMBOLS --------------------------

	.type		.nv.reservedSmem.offset0,@object
	.size		.nv.reservedSmem.offset0,0x4
	.type		.nv.reservedSmem.cap,@object
	.size		.nv.reservedSmem.cap,0x4
